//
// Generated by NVIDIA NVVM Compiler
//
// Compiler Build ID: CL-36424714
// Cuda compilation tools, release 13.0, V13.0.88
// Based on NVVM 20.0.0
//

.version 9.0
.target sm_100
.address_size 64

	// .globl	_Z23flash_attn_sinks_kernelI6__halfLi64ELi8ELi64EEvPKT_S3_S3_PS1_PKffiiiii
// _ZZ23flash_attn_sinks_kernelI6__halfLi64ELi8ELi64EEvPKT_S3_S3_PS1_PKffiiiiiE6k_smem has been demoted
// _ZZ23flash_attn_sinks_kernelI6__halfLi64ELi8ELi64EEvPKT_S3_S3_PS1_PKffiiiiiE6v_smem has been demoted
// _ZZ23flash_attn_sinks_kernelI6__halfLi80ELi8ELi32EEvPKT_S3_S3_PS1_PKffiiiiiE6k_smem has been demoted
// _ZZ23flash_attn_sinks_kernelI6__halfLi80ELi8ELi32EEvPKT_S3_S3_PS1_PKffiiiiiE6v_smem has been demoted
// _ZZ23flash_attn_sinks_kernelI6__halfLi96ELi8ELi32EEvPKT_S3_S3_PS1_PKffiiiiiE6k_smem has been demoted
// _ZZ23flash_attn_sinks_kernelI6__halfLi96ELi8ELi32EEvPKT_S3_S3_PS1_PKffiiiiiE6v_smem has been demoted
// _ZZ23flash_attn_sinks_kernelI6__halfLi112ELi8ELi32EEvPKT_S3_S3_PS1_PKffiiiiiE6k_smem has been demoted
// _ZZ23flash_attn_sinks_kernelI6__halfLi112ELi8ELi32EEvPKT_S3_S3_PS1_PKffiiiiiE6v_smem has been demoted
// _ZZ23flash_attn_sinks_kernelI6__halfLi128ELi8ELi32EEvPKT_S3_S3_PS1_PKffiiiiiE6k_smem has been demoted
// _ZZ23flash_attn_sinks_kernelI6__halfLi128ELi8ELi32EEvPKT_S3_S3_PS1_PKffiiiiiE6v_smem has been demoted
// _ZZ23flash_attn_sinks_kernelI6__halfLi192ELi8ELi16EEvPKT_S3_S3_PS1_PKffiiiiiE6k_smem has been demoted
// _ZZ23flash_attn_sinks_kernelI6__halfLi192ELi8ELi16EEvPKT_S3_S3_PS1_PKffiiiiiE6v_smem has been demoted
// _ZZ23flash_attn_sinks_kernelI6__halfLi256ELi8ELi16EEvPKT_S3_S3_PS1_PKffiiiiiE6k_smem has been demoted
// _ZZ23flash_attn_sinks_kernelI6__halfLi256ELi8ELi16EEvPKT_S3_S3_PS1_PKffiiiiiE6v_smem has been demoted
// _ZZ23flash_attn_sinks_kernelI13__nv_bfloat16Li64ELi8ELi64EEvPKT_S3_S3_PS1_PKffiiiiiE6k_smem has been demoted
// _ZZ23flash_attn_sinks_kernelI13__nv_bfloat16Li64ELi8ELi64EEvPKT_S3_S3_PS1_PKffiiiiiE6v_smem has been demoted
// _ZZ23flash_attn_sinks_kernelI13__nv_bfloat16Li80ELi8ELi32EEvPKT_S3_S3_PS1_PKffiiiiiE6k_smem has been demoted
// _ZZ23flash_attn_sinks_kernelI13__nv_bfloat16Li80ELi8ELi32EEvPKT_S3_S3_PS1_PKffiiiiiE6v_smem has been demoted
// _ZZ23flash_attn_sinks_kernelI13__nv_bfloat16Li96ELi8ELi32EEvPKT_S3_S3_PS1_PKffiiiiiE6k_smem has been demoted
// _ZZ23flash_attn_sinks_kernelI13__nv_bfloat16Li96ELi8ELi32EEvPKT_S3_S3_PS1_PKffiiiiiE6v_smem has been demoted
// _ZZ23flash_attn_sinks_kernelI13__nv_bfloat16Li112ELi8ELi32EEvPKT_S3_S3_PS1_PKffiiiiiE6k_smem has been demoted
// _ZZ23flash_attn_sinks_kernelI13__nv_bfloat16Li112ELi8ELi32EEvPKT_S3_S3_PS1_PKffiiiiiE6v_smem has been demoted
// _ZZ23flash_attn_sinks_kernelI13__nv_bfloat16Li128ELi8ELi32EEvPKT_S3_S3_PS1_PKffiiiiiE6k_smem has been demoted
// _ZZ23flash_attn_sinks_kernelI13__nv_bfloat16Li128ELi8ELi32EEvPKT_S3_S3_PS1_PKffiiiiiE6v_smem has been demoted
// _ZZ23flash_attn_sinks_kernelI13__nv_bfloat16Li192ELi8ELi16EEvPKT_S3_S3_PS1_PKffiiiiiE6k_smem has been demoted
// _ZZ23flash_attn_sinks_kernelI13__nv_bfloat16Li192ELi8ELi16EEvPKT_S3_S3_PS1_PKffiiiiiE6v_smem has been demoted
// _ZZ23flash_attn_sinks_kernelI13__nv_bfloat16Li256ELi8ELi16EEvPKT_S3_S3_PS1_PKffiiiiiE6k_smem has been demoted
// _ZZ23flash_attn_sinks_kernelI13__nv_bfloat16Li256ELi8ELi16EEvPKT_S3_S3_PS1_PKffiiiiiE6v_smem has been demoted
// _ZZ23flash_attn_sinks_kernelIfLi64ELi8ELi64EEvPKT_S2_S2_PS0_PKffiiiiiE6k_smem has been demoted
// _ZZ23flash_attn_sinks_kernelIfLi64ELi8ELi64EEvPKT_S2_S2_PS0_PKffiiiiiE6v_smem has been demoted
// _ZZ23flash_attn_sinks_kernelIfLi80ELi8ELi32EEvPKT_S2_S2_PS0_PKffiiiiiE6k_smem has been demoted
// _ZZ23flash_attn_sinks_kernelIfLi80ELi8ELi32EEvPKT_S2_S2_PS0_PKffiiiiiE6v_smem has been demoted
// _ZZ23flash_attn_sinks_kernelIfLi96ELi8ELi32EEvPKT_S2_S2_PS0_PKffiiiiiE6k_smem has been demoted
// _ZZ23flash_attn_sinks_kernelIfLi96ELi8ELi32EEvPKT_S2_S2_PS0_PKffiiiiiE6v_smem has been demoted
// _ZZ23flash_attn_sinks_kernelIfLi112ELi8ELi32EEvPKT_S2_S2_PS0_PKffiiiiiE6k_smem has been demoted
// _ZZ23flash_attn_sinks_kernelIfLi112ELi8ELi32EEvPKT_S2_S2_PS0_PKffiiiiiE6v_smem has been demoted
// _ZZ23flash_attn_sinks_kernelIfLi128ELi8ELi32EEvPKT_S2_S2_PS0_PKffiiiiiE6k_smem has been demoted
// _ZZ23flash_attn_sinks_kernelIfLi128ELi8ELi32EEvPKT_S2_S2_PS0_PKffiiiiiE6v_smem has been demoted
// _ZZ23flash_attn_sinks_kernelIfLi192ELi8ELi16EEvPKT_S2_S2_PS0_PKffiiiiiE6k_smem has been demoted
// _ZZ23flash_attn_sinks_kernelIfLi192ELi8ELi16EEvPKT_S2_S2_PS0_PKffiiiiiE6v_smem has been demoted
// _ZZ23flash_attn_sinks_kernelIfLi256ELi8ELi16EEvPKT_S2_S2_PS0_PKffiiiiiE6k_smem has been demoted
// _ZZ23flash_attn_sinks_kernelIfLi256ELi8ELi16EEvPKT_S2_S2_PS0_PKffiiiiiE6v_smem has been demoted
// _ZZ30flash_attn_sinks_varlen_kernelI6__halfLi64ELi8ELi64EEvPKT_S3_S3_PS1_PKfPKjS8_fiiiiE6k_smem has been demoted
// _ZZ30flash_attn_sinks_varlen_kernelI6__halfLi64ELi8ELi64EEvPKT_S3_S3_PS1_PKfPKjS8_fiiiiE6v_smem has been demoted
// _ZZ30flash_attn_sinks_varlen_kernelI6__halfLi80ELi8ELi32EEvPKT_S3_S3_PS1_PKfPKjS8_fiiiiE6k_smem has been demoted
// _ZZ30flash_attn_sinks_varlen_kernelI6__halfLi80ELi8ELi32EEvPKT_S3_S3_PS1_PKfPKjS8_fiiiiE6v_smem has been demoted
// _ZZ30flash_attn_sinks_varlen_kernelI6__halfLi96ELi8ELi32EEvPKT_S3_S3_PS1_PKfPKjS8_fiiiiE6k_smem has been demoted
// _ZZ30flash_attn_sinks_varlen_kernelI6__halfLi96ELi8ELi32EEvPKT_S3_S3_PS1_PKfPKjS8_fiiiiE6v_smem has been demoted
// _ZZ30flash_attn_sinks_varlen_kernelI6__halfLi112ELi8ELi32EEvPKT_S3_S3_PS1_PKfPKjS8_fiiiiE6k_smem has been demoted
// _ZZ30flash_attn_sinks_varlen_kernelI6__halfLi112ELi8ELi32EEvPKT_S3_S3_PS1_PKfPKjS8_fiiiiE6v_smem has been demoted
// _ZZ30flash_attn_sinks_varlen_kernelI6__halfLi128ELi8ELi32EEvPKT_S3_S3_PS1_PKfPKjS8_fiiiiE6k_smem has been demoted
// _ZZ30flash_attn_sinks_varlen_kernelI6__halfLi128ELi8ELi32EEvPKT_S3_S3_PS1_PKfPKjS8_fiiiiE6v_smem has been demoted
// _ZZ30flash_attn_sinks_varlen_kernelI6__halfLi192ELi8ELi16EEvPKT_S3_S3_PS1_PKfPKjS8_fiiiiE6k_smem has been demoted
// _ZZ30flash_attn_sinks_varlen_kernelI6__halfLi192ELi8ELi16EEvPKT_S3_S3_PS1_PKfPKjS8_fiiiiE6v_smem has been demoted
// _ZZ30flash_attn_sinks_varlen_kernelI6__halfLi256ELi8ELi16EEvPKT_S3_S3_PS1_PKfPKjS8_fiiiiE6k_smem has been demoted
// _ZZ30flash_attn_sinks_varlen_kernelI6__halfLi256ELi8ELi16EEvPKT_S3_S3_PS1_PKfPKjS8_fiiiiE6v_smem has been demoted
// _ZZ30flash_attn_sinks_varlen_kernelI13__nv_bfloat16Li64ELi8ELi64EEvPKT_S3_S3_PS1_PKfPKjS8_fiiiiE6k_smem has been demoted
// _ZZ30flash_attn_sinks_varlen_kernelI13__nv_bfloat16Li64ELi8ELi64EEvPKT_S3_S3_PS1_PKfPKjS8_fiiiiE6v_smem has been demoted
// _ZZ30flash_attn_sinks_varlen_kernelI13__nv_bfloat16Li80ELi8ELi32EEvPKT_S3_S3_PS1_PKfPKjS8_fiiiiE6k_smem has been demoted
// _ZZ30flash_attn_sinks_varlen_kernelI13__nv_bfloat16Li80ELi8ELi32EEvPKT_S3_S3_PS1_PKfPKjS8_fiiiiE6v_smem has been demoted
// _ZZ30flash_attn_sinks_varlen_kernelI13__nv_bfloat16Li96ELi8ELi32EEvPKT_S3_S3_PS1_PKfPKjS8_fiiiiE6k_smem has been demoted
// _ZZ30flash_attn_sinks_varlen_kernelI13__nv_bfloat16Li96ELi8ELi32EEvPKT_S3_S3_PS1_PKfPKjS8_fiiiiE6v_smem has been demoted
// _ZZ30flash_attn_sinks_varlen_kernelI13__nv_bfloat16Li112ELi8ELi32EEvPKT_S3_S3_PS1_PKfPKjS8_fiiiiE6k_smem has been demoted
// _ZZ30flash_attn_sinks_varlen_kernelI13__nv_bfloat16Li112ELi8ELi32EEvPKT_S3_S3_PS1_PKfPKjS8_fiiiiE6v_smem has been demoted
// _ZZ30flash_attn_sinks_varlen_kernelI13__nv_bfloat16Li128ELi8ELi32EEvPKT_S3_S3_PS1_PKfPKjS8_fiiiiE6k_smem has been demoted
// _ZZ30flash_attn_sinks_varlen_kernelI13__nv_bfloat16Li128ELi8ELi32EEvPKT_S3_S3_PS1_PKfPKjS8_fiiiiE6v_smem has been demoted
// _ZZ30flash_attn_sinks_varlen_kernelI13__nv_bfloat16Li192ELi8ELi16EEvPKT_S3_S3_PS1_PKfPKjS8_fiiiiE6k_smem has been demoted
// _ZZ30flash_attn_sinks_varlen_kernelI13__nv_bfloat16Li192ELi8ELi16EEvPKT_S3_S3_PS1_PKfPKjS8_fiiiiE6v_smem has been demoted
// _ZZ30flash_attn_sinks_varlen_kernelI13__nv_bfloat16Li256ELi8ELi16EEvPKT_S3_S3_PS1_PKfPKjS8_fiiiiE6k_smem has been demoted
// _ZZ30flash_attn_sinks_varlen_kernelI13__nv_bfloat16Li256ELi8ELi16EEvPKT_S3_S3_PS1_PKfPKjS8_fiiiiE6v_smem has been demoted
// _ZZ30flash_attn_sinks_varlen_kernelIfLi64ELi8ELi64EEvPKT_S2_S2_PS0_PKfPKjS7_fiiiiE6k_smem has been demoted
// _ZZ30flash_attn_sinks_varlen_kernelIfLi64ELi8ELi64EEvPKT_S2_S2_PS0_PKfPKjS7_fiiiiE6v_smem has been demoted
// _ZZ30flash_attn_sinks_varlen_kernelIfLi80ELi8ELi32EEvPKT_S2_S2_PS0_PKfPKjS7_fiiiiE6k_smem has been demoted
// _ZZ30flash_attn_sinks_varlen_kernelIfLi80ELi8ELi32EEvPKT_S2_S2_PS0_PKfPKjS7_fiiiiE6v_smem has been demoted
// _ZZ30flash_attn_sinks_varlen_kernelIfLi96ELi8ELi32EEvPKT_S2_S2_PS0_PKfPKjS7_fiiiiE6k_smem has been demoted
// _ZZ30flash_attn_sinks_varlen_kernelIfLi96ELi8ELi32EEvPKT_S2_S2_PS0_PKfPKjS7_fiiiiE6v_smem has been demoted
// _ZZ30flash_attn_sinks_varlen_kernelIfLi112ELi8ELi32EEvPKT_S2_S2_PS0_PKfPKjS7_fiiiiE6k_smem has been demoted
// _ZZ30flash_attn_sinks_varlen_kernelIfLi112ELi8ELi32EEvPKT_S2_S2_PS0_PKfPKjS7_fiiiiE6v_smem has been demoted
// _ZZ30flash_attn_sinks_varlen_kernelIfLi128ELi8ELi32EEvPKT_S2_S2_PS0_PKfPKjS7_fiiiiE6k_smem has been demoted
// _ZZ30flash_attn_sinks_varlen_kernelIfLi128ELi8ELi32EEvPKT_S2_S2_PS0_PKfPKjS7_fiiiiE6v_smem has been demoted
// _ZZ30flash_attn_sinks_varlen_kernelIfLi192ELi8ELi16EEvPKT_S2_S2_PS0_PKfPKjS7_fiiiiE6k_smem has been demoted
// _ZZ30flash_attn_sinks_varlen_kernelIfLi192ELi8ELi16EEvPKT_S2_S2_PS0_PKfPKjS7_fiiiiE6v_smem has been demoted
// _ZZ30flash_attn_sinks_varlen_kernelIfLi256ELi8ELi16EEvPKT_S2_S2_PS0_PKfPKjS7_fiiiiE6k_smem has been demoted
// _ZZ30flash_attn_sinks_varlen_kernelIfLi256ELi8ELi16EEvPKT_S2_S2_PS0_PKfPKjS7_fiiiiE6v_smem has been demoted

.visible .entry _Z23flash_attn_sinks_kernelI6__halfLi64ELi8ELi64EEvPKT_S3_S3_PS1_PKffiiiii(
	.param .u64 .ptr .align 1 _Z23flash_attn_sinks_kernelI6__halfLi64ELi8ELi64EEvPKT_S3_S3_PS1_PKffiiiii_param_0,
	.param .u64 .ptr .align 1 _Z23flash_attn_sinks_kernelI6__halfLi64ELi8ELi64EEvPKT_S3_S3_PS1_PKffiiiii_param_1,
	.param .u64 .ptr .align 1 _Z23flash_attn_sinks_kernelI6__halfLi64ELi8ELi64EEvPKT_S3_S3_PS1_PKffiiiii_param_2,
	.param .u64 .ptr .align 1 _Z23flash_attn_sinks_kernelI6__halfLi64ELi8ELi64EEvPKT_S3_S3_PS1_PKffiiiii_param_3,
	.param .u64 .ptr .align 1 _Z23flash_attn_sinks_kernelI6__halfLi64ELi8ELi64EEvPKT_S3_S3_PS1_PKffiiiii_param_4,
	.param .f32 _Z23flash_attn_sinks_kernelI6__halfLi64ELi8ELi64EEvPKT_S3_S3_PS1_PKffiiiii_param_5,
	.param .u32 _Z23flash_attn_sinks_kernelI6__halfLi64ELi8ELi64EEvPKT_S3_S3_PS1_PKffiiiii_param_6,
	.param .u32 _Z23flash_attn_sinks_kernelI6__halfLi64ELi8ELi64EEvPKT_S3_S3_PS1_PKffiiiii_param_7,
	.param .u32 _Z23flash_attn_sinks_kernelI6__halfLi64ELi8ELi64EEvPKT_S3_S3_PS1_PKffiiiii_param_8,
	.param .u32 _Z23flash_attn_sinks_kernelI6__halfLi64ELi8ELi64EEvPKT_S3_S3_PS1_PKffiiiii_param_9,
	.param .u32 _Z23flash_attn_sinks_kernelI6__halfLi64ELi8ELi64EEvPKT_S3_S3_PS1_PKffiiiii_param_10
)
.maxntid 256
{
	.local .align 16 .b8 	__local_depot0[256];
	.reg .b64 	%SP;
	.reg .b64 	%SPL;
	.reg .pred 	%p<55>;
	.reg .b16 	%rs<29>;
	.reg .b32 	%r<258>;
	.reg .b32 	%f<342>;
	.reg .b64 	%rd<49>;
	// demoted variable
	.shared .align 4 .b8 _ZZ23flash_attn_sinks_kernelI6__halfLi64ELi8ELi64EEvPKT_S3_S3_PS1_PKffiiiiiE6k_smem[16384];
	// demoted variable
	.shared .align 4 .b8 _ZZ23flash_attn_sinks_kernelI6__halfLi64ELi8ELi64EEvPKT_S3_S3_PS1_PKffiiiiiE6v_smem[16384];
	mov.u64 	%SPL, __local_depot0;
	ld.param.u64 	%rd5, [_Z23flash_attn_sinks_kernelI6__halfLi64ELi8ELi64EEvPKT_S3_S3_PS1_PKffiiiii_param_0];
	ld.param.u64 	%rd6, [_Z23flash_attn_sinks_kernelI6__halfLi64ELi8ELi64EEvPKT_S3_S3_PS1_PKffiiiii_param_1];
	ld.param.u64 	%rd7, [_Z23flash_attn_sinks_kernelI6__halfLi64ELi8ELi64EEvPKT_S3_S3_PS1_PKffiiiii_param_2];
	ld.param.u64 	%rd8, [_Z23flash_attn_sinks_kernelI6__halfLi64ELi8ELi64EEvPKT_S3_S3_PS1_PKffiiiii_param_3];
	ld.param.u64 	%rd9, [_Z23flash_attn_sinks_kernelI6__halfLi64ELi8ELi64EEvPKT_S3_S3_PS1_PKffiiiii_param_4];
	ld.param.f32 	%f100, [_Z23flash_attn_sinks_kernelI6__halfLi64ELi8ELi64EEvPKT_S3_S3_PS1_PKffiiiii_param_5];
	ld.param.u32 	%r83, [_Z23flash_attn_sinks_kernelI6__halfLi64ELi8ELi64EEvPKT_S3_S3_PS1_PKffiiiii_param_6];
	ld.param.u32 	%r84, [_Z23flash_attn_sinks_kernelI6__halfLi64ELi8ELi64EEvPKT_S3_S3_PS1_PKffiiiii_param_7];
	ld.param.u32 	%r86, [_Z23flash_attn_sinks_kernelI6__halfLi64ELi8ELi64EEvPKT_S3_S3_PS1_PKffiiiii_param_8];
	ld.param.u32 	%r87, [_Z23flash_attn_sinks_kernelI6__halfLi64ELi8ELi64EEvPKT_S3_S3_PS1_PKffiiiii_param_9];
	ld.param.u32 	%r85, [_Z23flash_attn_sinks_kernelI6__halfLi64ELi8ELi64EEvPKT_S3_S3_PS1_PKffiiiii_param_10];
	add.u64 	%rd1, %SPL, 0;
	mov.u32 	%r1, %tid.x;
	shr.u32 	%r2, %r1, 5;
	and.b32  	%r3, %r1, 31;
	mov.u32 	%r4, %ctaid.x;
	mov.u32 	%r88, %ctaid.y;
	mov.u32 	%r89, %ctaid.z;
	div.s32 	%r90, %r86, %r87;
	div.s32 	%r91, %r4, %r90;
	shl.b32 	%r5, %r89, 3;
	or.b32  	%r6, %r5, %r2;
	sub.s32 	%r7, %r84, %r83;
	mad.lo.s32 	%r92, %r86, %r88, %r4;
	mad.lo.s32 	%r93, %r92, %r83, %r6;
	shl.b32 	%r94, %r93, 6;
	mad.lo.s32 	%r8, %r87, %r88, %r91;
	setp.ge.s32 	%p3, %r6, %r83;
	or.b32  	%r9, %r3, %r94;
	mov.f32 	%f289, 0f00000000;
	mov.f32 	%f290, %f289;
	@%p3 bra 	$L__BB0_2;
	cvta.to.global.u64 	%rd11, %rd5;
	mul.wide.s32 	%rd12, %r9, 2;
	add.s64 	%rd13, %rd11, %rd12;
	ld.global.nc.u16 	%rs3, [%rd13];
	// begin inline asm
	{  cvt.f32.f16 %f102, %rs3;}

	// end inline asm
	mul.f32 	%f289, %f100, %f102;
	ld.global.nc.u16 	%rs4, [%rd13+64];
	// begin inline asm
	{  cvt.f32.f16 %f103, %rs4;}

	// end inline asm
	mul.f32 	%f290, %f100, %f103;
$L__BB0_2:
	add.s32 	%r95, %r5, 8;
	min.s32 	%r96, %r95, %r83;
	setp.gt.s32 	%p1, %r85, 0;
	add.s32 	%r97, %r7, %r5;
	sub.s32 	%r98, %r97, %r85;
	max.s32 	%r99, %r98, -1;
	add.s32 	%r100, %r99, 1;
	selp.b32 	%r10, %r100, 0, %p1;
	add.s32 	%r101, %r7, %r96;
	min.s32 	%r11, %r84, %r101;
	add.s32 	%r12, %r97, %r2;
	sub.s32 	%r102, %r12, %r85;
	max.s32 	%r13, %r102, -1;
	setp.ge.s32 	%p4, %r10, %r11;
	mov.f32 	%f333, 0fFF7FFFFF;
	mov.f32 	%f309, 0f00000000;
	mov.f32 	%f310, %f309;
	mov.f32 	%f311, %f309;
	@%p4 bra 	$L__BB0_69;
	and.b32  	%r104, %r1, 63;
	mul.lo.s32 	%r105, %r84, %r8;
	shl.b32 	%r106, %r105, 6;
	or.b32  	%r14, %r104, %r106;
	add.s32 	%r15, %r13, 1;
	setp.lt.s32 	%p5, %r6, %r83;
	and.pred  	%p2, %p1, %p5;
	mov.f32 	%f333, 0fFF7FFFFF;
	mov.b32 	%r236, 0;
	mov.f32 	%f309, 0f00000000;
	cvt.u16.u32 	%rs22, %r10;
	mov.u32 	%r237, %r10;
$L__BB0_4:
	mov.u32 	%r17, %r237;
	shl.b32 	%r108, %r1, 2;
	mov.u32 	%r109, _ZZ23flash_attn_sinks_kernelI6__halfLi64ELi8ELi64EEvPKT_S3_S3_PS1_PKffiiiiiE6k_smem;
	add.s32 	%r110, %r108, %r109;
	add.s32 	%r241, %r110, 2048;
	shl.b32 	%r111, %r236, 6;
	add.s32 	%r112, %r10, %r111;
	add.s32 	%r113, %r112, 64;
	min.s32 	%r19, %r11, %r113;
	neg.s32 	%r20, %r111;
	sub.s32 	%r114, %r20, %r10;
	add.s32 	%r21, %r19, %r114;
	add.s32 	%r237, %r17, 64;
	min.s32 	%r115, %r237, %r11;
	sub.s32 	%r23, %r115, %r17;
	or.b32  	%r116, %r1, 768;
	shr.u32 	%r246, %r116, 6;
	add.s32 	%r117, %r246, %r17;
	shl.b32 	%r118, %r117, 6;
	add.s32 	%r247, %r14, %r118;
	or.b32  	%r119, %r1, 512;
	shr.u32 	%r244, %r119, 6;
	add.s32 	%r120, %r244, %r17;
	shl.b32 	%r121, %r120, 6;
	add.s32 	%r245, %r14, %r121;
	or.b32  	%r122, %r1, 256;
	shr.u32 	%r242, %r122, 6;
	add.s32 	%r123, %r242, %r17;
	shl.b32 	%r124, %r123, 6;
	add.s32 	%r243, %r14, %r124;
	shr.u32 	%r239, %r1, 6;
	add.s32 	%r125, %r239, %r17;
	shl.b32 	%r126, %r125, 6;
	add.s32 	%r240, %r14, %r126;
	mov.b32 	%r238, 2048;
$L__BB0_5:
	.pragma "nounroll";
	setp.ge.s32 	%p6, %r239, %r23;
	mov.f32 	%f295, 0f00000000;
	@%p6 bra 	$L__BB0_7;
	mul.wide.s32 	%rd15, %r240, 2;
	add.s64 	%rd14, %rd6, %rd15;
	// begin inline asm
	ld.global.nc.b16 %rs5, [%rd14];
	// end inline asm
	// begin inline asm
	{  cvt.f32.f16 %f295, %rs5;}

	// end inline asm
$L__BB0_7:
	st.shared.f32 	[%r241+-2048], %f295;
	setp.ge.s32 	%p7, %r242, %r23;
	mov.f32 	%f296, 0f00000000;
	@%p7 bra 	$L__BB0_9;
	mul.wide.s32 	%rd17, %r243, 2;
	add.s64 	%rd16, %rd6, %rd17;
	// begin inline asm
	ld.global.nc.b16 %rs7, [%rd16];
	// end inline asm
	// begin inline asm
	{  cvt.f32.f16 %f296, %rs7;}

	// end inline asm
$L__BB0_9:
	st.shared.f32 	[%r241+-1024], %f296;
	setp.ge.s32 	%p8, %r244, %r23;
	mov.f32 	%f297, 0f00000000;
	@%p8 bra 	$L__BB0_11;
	mul.wide.s32 	%rd19, %r245, 2;
	add.s64 	%rd18, %rd6, %rd19;
	// begin inline asm
	ld.global.nc.b16 %rs9, [%rd18];
	// end inline asm
	// begin inline asm
	{  cvt.f32.f16 %f297, %rs9;}

	// end inline asm
$L__BB0_11:
	st.shared.f32 	[%r241], %f297;
	setp.ge.s32 	%p9, %r246, %r23;
	mov.f32 	%f298, 0f00000000;
	@%p9 bra 	$L__BB0_13;
	mul.wide.s32 	%rd21, %r247, 2;
	add.s64 	%rd20, %rd6, %rd21;
	// begin inline asm
	ld.global.nc.b16 %rs11, [%rd20];
	// end inline asm
	// begin inline asm
	{  cvt.f32.f16 %f298, %rs11;}

	// end inline asm
$L__BB0_13:
	st.shared.f32 	[%r241+1024], %f298;
	add.s32 	%r247, %r247, 1024;
	add.s32 	%r246, %r246, 16;
	add.s32 	%r245, %r245, 1024;
	add.s32 	%r244, %r244, 16;
	add.s32 	%r243, %r243, 1024;
	add.s32 	%r242, %r242, 16;
	add.s32 	%r241, %r241, 4096;
	add.s32 	%r240, %r240, 1024;
	add.s32 	%r239, %r239, 16;
	add.s32 	%r238, %r238, 4096;
	setp.ne.s32 	%p10, %r238, 18432;
	@%p10 bra 	$L__BB0_5;
	mov.b32 	%r249, 0;
	mov.u32 	%r248, %r1;
$L__BB0_15:
	.pragma "nounroll";
	shr.u32 	%r54, %r248, 6;
	setp.ge.s32 	%p11, %r54, %r23;
	mov.f32 	%f299, 0f00000000;
	@%p11 bra 	$L__BB0_17;
	add.s32 	%r128, %r54, %r17;
	shl.b32 	%r129, %r128, 6;
	add.s32 	%r130, %r14, %r129;
	mul.wide.s32 	%rd23, %r130, 2;
	add.s64 	%rd22, %rd7, %rd23;
	// begin inline asm
	ld.global.nc.b16 %rs13, [%rd22];
	// end inline asm
	// begin inline asm
	{  cvt.f32.f16 %f299, %rs13;}

	// end inline asm
$L__BB0_17:
	shl.b32 	%r131, %r248, 2;
	mov.u32 	%r132, _ZZ23flash_attn_sinks_kernelI6__halfLi64ELi8ELi64EEvPKT_S3_S3_PS1_PKffiiiiiE6v_smem;
	add.s32 	%r55, %r132, %r131;
	st.shared.f32 	[%r55], %f299;
	add.s32 	%r133, %r248, 256;
	shr.u32 	%r56, %r133, 6;
	setp.ge.s32 	%p12, %r56, %r23;
	mov.f32 	%f300, 0f00000000;
	@%p12 bra 	$L__BB0_19;
	add.s32 	%r134, %r56, %r17;
	shl.b32 	%r135, %r134, 6;
	add.s32 	%r136, %r14, %r135;
	mul.wide.s32 	%rd25, %r136, 2;
	add.s64 	%rd24, %rd7, %rd25;
	// begin inline asm
	ld.global.nc.b16 %rs15, [%rd24];
	// end inline asm
	// begin inline asm
	{  cvt.f32.f16 %f300, %rs15;}

	// end inline asm
$L__BB0_19:
	st.shared.f32 	[%r55+1024], %f300;
	add.s32 	%r137, %r248, 512;
	shr.u32 	%r57, %r137, 6;
	setp.ge.s32 	%p13, %r57, %r23;
	mov.f32 	%f301, 0f00000000;
	@%p13 bra 	$L__BB0_21;
	add.s32 	%r138, %r57, %r17;
	shl.b32 	%r139, %r138, 6;
	add.s32 	%r140, %r14, %r139;
	mul.wide.s32 	%rd27, %r140, 2;
	add.s64 	%rd26, %rd7, %rd27;
	// begin inline asm
	ld.global.nc.b16 %rs17, [%rd26];
	// end inline asm
	// begin inline asm
	{  cvt.f32.f16 %f301, %rs17;}

	// end inline asm
$L__BB0_21:
	st.shared.f32 	[%r55+2048], %f301;
	add.s32 	%r141, %r248, 768;
	shr.u32 	%r58, %r141, 6;
	setp.ge.s32 	%p14, %r58, %r23;
	mov.f32 	%f302, 0f00000000;
	@%p14 bra 	$L__BB0_23;
	add.s32 	%r142, %r58, %r17;
	shl.b32 	%r143, %r142, 6;
	add.s32 	%r144, %r14, %r143;
	mul.wide.s32 	%rd29, %r144, 2;
	add.s64 	%rd28, %rd7, %rd29;
	// begin inline asm
	ld.global.nc.b16 %rs19, [%rd28];
	// end inline asm
	// begin inline asm
	{  cvt.f32.f16 %f302, %rs19;}

	// end inline asm
$L__BB0_23:
	st.shared.f32 	[%r55+3072], %f302;
	add.s32 	%r248, %r248, 1024;
	add.s32 	%r249, %r249, 4;
	setp.ne.s32 	%p15, %r249, 16;
	@%p15 bra 	$L__BB0_15;
	setp.ge.s32 	%p16, %r6, %r83;
	bar.sync 	0;
	@%p16 bra 	$L__BB0_68;
	setp.lt.s32 	%p17, %r23, 1;
	mov.f32 	%f305, 0fFF7FFFFF;
	@%p17 bra 	$L__BB0_46;
	mov.f32 	%f305, 0fFF7FFFFF;
	mov.b32 	%r253, 0;
	mov.b16 	%rs28, 0;
$L__BB0_27:
	add.s32 	%r62, %r253, %r17;
	setp.ge.s32 	%p18, %r12, %r62;
	@%p18 bra 	$L__BB0_42;
	setp.ge.s32 	%p27, %r253, %r23;
	@%p27 bra 	$L__BB0_46;
	add.s32 	%r162, %r19, %r20;
	add.s32 	%r163, %r10, %r253;
	sub.s32 	%r63, %r162, %r163;
	sub.s32 	%r164, %r10, %r162;
	add.s32 	%r165, %r164, %r253;
	setp.gt.u32 	%p28, %r165, -16;
	@%p28 bra 	$L__BB0_32;
	mov.b32 	%r252, 0;
$L__BB0_31:
	.pragma "nounroll";
	mul.wide.u32 	%rd34, %r253, 4;
	add.s64 	%rd35, %rd1, %rd34;
	mov.b32 	%r167, -8388609;
	st.local.u32 	[%rd35], %r167;
	st.local.u32 	[%rd35+4], %r167;
	st.local.u32 	[%rd35+8], %r167;
	st.local.u32 	[%rd35+12], %r167;
	st.local.u32 	[%rd35+16], %r167;
	st.local.u32 	[%rd35+20], %r167;
	st.local.u32 	[%rd35+24], %r167;
	st.local.u32 	[%rd35+28], %r167;
	st.local.u32 	[%rd35+32], %r167;
	st.local.u32 	[%rd35+36], %r167;
	st.local.u32 	[%rd35+40], %r167;
	st.local.u32 	[%rd35+44], %r167;
	st.local.u32 	[%rd35+48], %r167;
	st.local.u32 	[%rd35+52], %r167;
	st.local.u32 	[%rd35+56], %r167;
	st.local.u32 	[%rd35+60], %r167;
	add.s32 	%r253, %r253, 16;
	add.s32 	%r252, %r252, 16;
	and.b32  	%r168, %r63, -16;
	setp.eq.s32 	%p29, %r252, %r168;
	@%p29 bra 	$L__BB0_32;
	bra.uni 	$L__BB0_31;
$L__BB0_32:
	and.b32  	%r169, %r63, 15;
	setp.eq.s32 	%p30, %r169, 0;
	@%p30 bra 	$L__BB0_46;
	add.s16 	%rs23, %rs28, %rs22;
	cvt.u16.u32 	%rs24, %r19;
	sub.s16 	%rs25, %rs24, %rs23;
	cvt.u32.u16 	%r170, %rs25;
	and.b32  	%r70, %r170, 15;
	add.s32 	%r171, %r70, -1;
	and.b32  	%r71, %r170, 7;
	setp.lt.u32 	%p31, %r171, 7;
	@%p31 bra 	$L__BB0_35;
	mul.wide.u32 	%rd36, %r253, 4;
	add.s64 	%rd37, %rd1, %rd36;
	mov.b32 	%r172, -8388609;
	st.local.u32 	[%rd37], %r172;
	st.local.u32 	[%rd37+4], %r172;
	st.local.u32 	[%rd37+8], %r172;
	st.local.u32 	[%rd37+12], %r172;
	st.local.u32 	[%rd37+16], %r172;
	st.local.u32 	[%rd37+20], %r172;
	st.local.u32 	[%rd37+24], %r172;
	st.local.u32 	[%rd37+28], %r172;
	add.s32 	%r253, %r253, 8;
$L__BB0_35:
	setp.eq.s32 	%p32, %r71, 0;
	@%p32 bra 	$L__BB0_46;
	and.b32  	%r74, %r70, 3;
	setp.lt.u32 	%p33, %r71, 4;
	@%p33 bra 	$L__BB0_38;
	mul.wide.u32 	%rd38, %r253, 4;
	add.s64 	%rd39, %rd1, %rd38;
	mov.b32 	%r173, -8388609;
	st.local.u32 	[%rd39], %r173;
	st.local.u32 	[%rd39+4], %r173;
	st.local.u32 	[%rd39+8], %r173;
	st.local.u32 	[%rd39+12], %r173;
	add.s32 	%r253, %r253, 4;
$L__BB0_38:
	setp.eq.s32 	%p34, %r74, 0;
	@%p34 bra 	$L__BB0_46;
	mul.wide.u32 	%rd40, %r253, 4;
	add.s64 	%rd2, %rd1, %rd40;
	mov.b32 	%r174, -8388609;
	st.local.u32 	[%rd2], %r174;
	setp.eq.s32 	%p35, %r74, 1;
	@%p35 bra 	$L__BB0_46;
	mov.b32 	%r175, -8388609;
	st.local.u32 	[%rd2+4], %r175;
	setp.eq.s32 	%p36, %r74, 2;
	@%p36 bra 	$L__BB0_46;
	mov.b32 	%r176, -8388609;
	st.local.u32 	[%rd2+8], %r176;
	bra.uni 	$L__BB0_46;
$L__BB0_42:
	setp.gt.u32 	%p19, %r15, %r62;
	and.pred  	%p20, %p2, %p19;
	@%p20 bra 	$L__BB0_44;
	shl.b32 	%r146, %r3, 2;
	shl.b32 	%r147, %r253, 8;
	or.b32  	%r148, %r147, %r146;
	mov.u32 	%r149, _ZZ23flash_attn_sinks_kernelI6__halfLi64ELi8ELi64EEvPKT_S3_S3_PS1_PKffiiiiiE6k_smem;
	add.s32 	%r150, %r149, %r148;
	ld.shared.f32 	%f126, [%r150];
	fma.rn.f32 	%f127, %f289, %f126, 0f00000000;
	ld.shared.f32 	%f128, [%r150+128];
	fma.rn.f32 	%f129, %f290, %f128, %f127;
	mov.b32 	%r151, %f129;
	shfl.sync.bfly.b32	%r152|%p21, %r151, 16, 31, -1;
	mov.b32 	%f130, %r152;
	add.f32 	%f131, %f129, %f130;
	mov.b32 	%r153, %f131;
	shfl.sync.bfly.b32	%r154|%p22, %r153, 8, 31, -1;
	mov.b32 	%f132, %r154;
	add.f32 	%f133, %f131, %f132;
	mov.b32 	%r155, %f133;
	shfl.sync.bfly.b32	%r156|%p23, %r155, 4, 31, -1;
	mov.b32 	%f134, %r156;
	add.f32 	%f135, %f133, %f134;
	mov.b32 	%r157, %f135;
	shfl.sync.bfly.b32	%r158|%p24, %r157, 2, 31, -1;
	mov.b32 	%f136, %r158;
	add.f32 	%f137, %f135, %f136;
	mov.b32 	%r159, %f137;
	shfl.sync.bfly.b32	%r160|%p25, %r159, 1, 31, -1;
	mov.b32 	%f138, %r160;
	add.f32 	%f139, %f137, %f138;
	mul.wide.u32 	%rd30, %r253, 4;
	add.s64 	%rd31, %rd1, %rd30;
	st.local.f32 	[%rd31], %f139;
	max.f32 	%f305, %f305, %f139;
	bra.uni 	$L__BB0_45;
$L__BB0_44:
	mul.wide.u32 	%rd32, %r253, 4;
	add.s64 	%rd33, %rd1, %rd32;
	mov.b32 	%r161, -8388609;
	st.local.u32 	[%rd33], %r161;
$L__BB0_45:
	add.s32 	%r253, %r253, 1;
	setp.lt.s32 	%p26, %r253, %r23;
	add.s16 	%rs28, %rs28, 1;
	@%p26 bra 	$L__BB0_27;
$L__BB0_46:
	setp.leu.f32 	%p37, %f305, 0fFF7FFFFF;
	@%p37 bra 	$L__BB0_68;
	max.f32 	%f29, %f333, %f305;
	sub.f32 	%f140, %f333, %f29;
	fma.rn.f32 	%f141, %f140, 0f3BBB989D, 0f3F000000;
	cvt.sat.f32.f32 	%f142, %f141;
	mov.f32 	%f143, 0f4B400001;
	mov.f32 	%f144, 0f437C0000;
	fma.rm.f32 	%f145, %f142, %f144, %f143;
	add.f32 	%f146, %f145, 0fCB40007F;
	neg.f32 	%f147, %f146;
	fma.rn.f32 	%f148, %f140, 0f3FB8AA3B, %f147;
	fma.rn.f32 	%f149, %f140, 0f32A57060, %f148;
	mov.b32 	%r177, %f145;
	shl.b32 	%r178, %r177, 23;
	mov.b32 	%f150, %r178;
	ex2.approx.ftz.f32 	%f151, %f149;
	mul.f32 	%f152, %f151, %f150;
	mul.f32 	%f310, %f152, %f310;
	mul.f32 	%f309, %f152, %f309;
	mul.f32 	%f311, %f311, %f152;
	mov.f32 	%f333, %f29;
	@%p17 bra 	$L__BB0_68;
	and.b32  	%r77, %r21, 3;
	add.s32 	%r180, %r19, %r20;
	sub.s32 	%r181, %r10, %r180;
	setp.gt.u32 	%p39, %r181, -4;
	mov.b32 	%r257, 0;
	@%p39 bra 	$L__BB0_59;
	and.b32  	%r257, %r21, -4;
	mov.b32 	%r256, 0;
$L__BB0_50:
	mul.wide.u32 	%rd41, %r256, 4;
	add.s64 	%rd3, %rd1, %rd41;
	ld.local.f32 	%f36, [%rd3];
	setp.le.f32 	%p40, %f36, 0fFF7FFFFF;
	@%p40 bra 	$L__BB0_52;
	sub.f32 	%f154, %f36, %f29;
	fma.rn.f32 	%f155, %f154, 0f3BBB989D, 0f3F000000;
	cvt.sat.f32.f32 	%f156, %f155;
	mov.f32 	%f157, 0f4B400001;
	mov.f32 	%f158, 0f437C0000;
	fma.rm.f32 	%f159, %f156, %f158, %f157;
	add.f32 	%f160, %f159, 0fCB40007F;
	neg.f32 	%f161, %f160;
	fma.rn.f32 	%f162, %f154, 0f3FB8AA3B, %f161;
	fma.rn.f32 	%f163, %f154, 0f32A57060, %f162;
	mov.b32 	%r183, %f159;
	shl.b32 	%r184, %r183, 23;
	mov.b32 	%f164, %r184;
	ex2.approx.ftz.f32 	%f165, %f163;
	mul.f32 	%f166, %f165, %f164;
	add.f32 	%f311, %f311, %f166;
	shl.b32 	%r185, %r3, 2;
	shl.b32 	%r186, %r256, 8;
	or.b32  	%r187, %r186, %r185;
	mov.u32 	%r188, _ZZ23flash_attn_sinks_kernelI6__halfLi64ELi8ELi64EEvPKT_S3_S3_PS1_PKffiiiiiE6v_smem;
	add.s32 	%r189, %r188, %r187;
	ld.shared.f32 	%f167, [%r189];
	fma.rn.f32 	%f310, %f166, %f167, %f310;
	ld.shared.f32 	%f168, [%r189+128];
	fma.rn.f32 	%f309, %f166, %f168, %f309;
$L__BB0_52:
	ld.local.f32 	%f43, [%rd3+4];
	setp.le.f32 	%p41, %f43, 0fFF7FFFFF;
	@%p41 bra 	$L__BB0_54;
	shl.b32 	%r190, %r256, 8;
	sub.f32 	%f169, %f43, %f29;
	fma.rn.f32 	%f170, %f169, 0f3BBB989D, 0f3F000000;
	cvt.sat.f32.f32 	%f171, %f170;
	mov.f32 	%f172, 0f4B400001;
	mov.f32 	%f173, 0f437C0000;
	fma.rm.f32 	%f174, %f171, %f173, %f172;
	add.f32 	%f175, %f174, 0fCB40007F;
	neg.f32 	%f176, %f175;
	fma.rn.f32 	%f177, %f169, 0f3FB8AA3B, %f176;
	fma.rn.f32 	%f178, %f169, 0f32A57060, %f177;
	mov.b32 	%r191, %f174;
	shl.b32 	%r192, %r191, 23;
	mov.b32 	%f179, %r192;
	ex2.approx.ftz.f32 	%f180, %f178;
	mul.f32 	%f181, %f180, %f179;
	add.f32 	%f311, %f311, %f181;
	shl.b32 	%r193, %r3, 2;
	or.b32  	%r194, %r190, %r193;
	mov.u32 	%r195, _ZZ23flash_attn_sinks_kernelI6__halfLi64ELi8ELi64EEvPKT_S3_S3_PS1_PKffiiiiiE6v_smem;
	add.s32 	%r196, %r194, %r195;
	ld.shared.f32 	%f182, [%r196+256];
	fma.rn.f32 	%f310, %f181, %f182, %f310;
	ld.shared.f32 	%f183, [%r196+384];
	fma.rn.f32 	%f309, %f181, %f183, %f309;
$L__BB0_54:
	ld.local.f32 	%f50, [%rd3+8];
	setp.le.f32 	%p42, %f50, 0fFF7FFFFF;
	@%p42 bra 	$L__BB0_56;
	shl.b32 	%r197, %r256, 8;
	sub.f32 	%f184, %f50, %f29;
	fma.rn.f32 	%f185, %f184, 0f3BBB989D, 0f3F000000;
	cvt.sat.f32.f32 	%f186, %f185;
	mov.f32 	%f187, 0f4B400001;
	mov.f32 	%f188, 0f437C0000;
	fma.rm.f32 	%f189, %f186, %f188, %f187;
	add.f32 	%f190, %f189, 0fCB40007F;
	neg.f32 	%f191, %f190;
	fma.rn.f32 	%f192, %f184, 0f3FB8AA3B, %f191;
	fma.rn.f32 	%f193, %f184, 0f32A57060, %f192;
	mov.b32 	%r198, %f189;
	shl.b32 	%r199, %r198, 23;
	mov.b32 	%f194, %r199;
	ex2.approx.ftz.f32 	%f195, %f193;
	mul.f32 	%f196, %f195, %f194;
	add.f32 	%f311, %f311, %f196;
	shl.b32 	%r200, %r3, 2;
	or.b32  	%r201, %r197, %r200;
	mov.u32 	%r202, _ZZ23flash_attn_sinks_kernelI6__halfLi64ELi8ELi64EEvPKT_S3_S3_PS1_PKffiiiiiE6v_smem;
	add.s32 	%r203, %r201, %r202;
	ld.shared.f32 	%f197, [%r203+512];
	fma.rn.f32 	%f310, %f196, %f197, %f310;
	ld.shared.f32 	%f198, [%r203+640];
	fma.rn.f32 	%f309, %f196, %f198, %f309;
$L__BB0_56:
	ld.local.f32 	%f57, [%rd3+12];
	setp.le.f32 	%p43, %f57, 0fFF7FFFFF;
	@%p43 bra 	$L__BB0_58;
	shl.b32 	%r204, %r256, 8;
	sub.f32 	%f199, %f57, %f29;
	fma.rn.f32 	%f200, %f199, 0f3BBB989D, 0f3F000000;
	cvt.sat.f32.f32 	%f201, %f200;
	mov.f32 	%f202, 0f4B400001;
	mov.f32 	%f203, 0f437C0000;
	fma.rm.f32 	%f204, %f201, %f203, %f202;
	add.f32 	%f205, %f204, 0fCB40007F;
	neg.f32 	%f206, %f205;
	fma.rn.f32 	%f207, %f199, 0f3FB8AA3B, %f206;
	fma.rn.f32 	%f208, %f199, 0f32A57060, %f207;
	mov.b32 	%r205, %f204;
	shl.b32 	%r206, %r205, 23;
	mov.b32 	%f209, %r206;
	ex2.approx.ftz.f32 	%f210, %f208;
	mul.f32 	%f211, %f210, %f209;
	add.f32 	%f311, %f311, %f211;
	shl.b32 	%r207, %r3, 2;
	or.b32  	%r208, %r204, %r207;
	mov.u32 	%r209, _ZZ23flash_attn_sinks_kernelI6__halfLi64ELi8ELi64EEvPKT_S3_S3_PS1_PKffiiiiiE6v_smem;
	add.s32 	%r210, %r208, %r209;
	ld.shared.f32 	%f212, [%r210+768];
	fma.rn.f32 	%f310, %f211, %f212, %f310;
	ld.shared.f32 	%f213, [%r210+896];
	fma.rn.f32 	%f309, %f211, %f213, %f309;
$L__BB0_58:
	add.s32 	%r256, %r256, 4;
	setp.ne.s32 	%p44, %r256, %r257;
	@%p44 bra 	$L__BB0_50;
$L__BB0_59:
	setp.eq.s32 	%p45, %r77, 0;
	mov.f32 	%f333, %f29;
	@%p45 bra 	$L__BB0_68;
	mul.wide.u32 	%rd42, %r257, 4;
	add.s64 	%rd4, %rd1, %rd42;
	ld.local.f32 	%f68, [%rd4];
	setp.le.f32 	%p46, %f68, 0fFF7FFFFF;
	@%p46 bra 	$L__BB0_62;
	sub.f32 	%f214, %f68, %f29;
	fma.rn.f32 	%f215, %f214, 0f3BBB989D, 0f3F000000;
	cvt.sat.f32.f32 	%f216, %f215;
	mov.f32 	%f217, 0f4B400001;
	mov.f32 	%f218, 0f437C0000;
	fma.rm.f32 	%f219, %f216, %f218, %f217;
	add.f32 	%f220, %f219, 0fCB40007F;
	neg.f32 	%f221, %f220;
	fma.rn.f32 	%f222, %f214, 0f3FB8AA3B, %f221;
	fma.rn.f32 	%f223, %f214, 0f32A57060, %f222;
	mov.b32 	%r211, %f219;
	shl.b32 	%r212, %r211, 23;
	mov.b32 	%f224, %r212;
	ex2.approx.ftz.f32 	%f225, %f223;
	mul.f32 	%f226, %f225, %f224;
	add.f32 	%f311, %f311, %f226;
	shl.b32 	%r213, %r3, 2;
	shl.b32 	%r214, %r257, 8;
	or.b32  	%r215, %r214, %r213;
	mov.u32 	%r216, _ZZ23flash_attn_sinks_kernelI6__halfLi64ELi8ELi64EEvPKT_S3_S3_PS1_PKffiiiiiE6v_smem;
	add.s32 	%r217, %r216, %r215;
	ld.shared.f32 	%f227, [%r217];
	fma.rn.f32 	%f310, %f226, %f227, %f310;
	ld.shared.f32 	%f228, [%r217+128];
	fma.rn.f32 	%f309, %f226, %f228, %f309;
$L__BB0_62:
	setp.eq.s32 	%p47, %r77, 1;
	mov.f32 	%f333, %f29;
	@%p47 bra 	$L__BB0_68;
	ld.local.f32 	%f75, [%rd4+4];
	setp.le.f32 	%p48, %f75, 0fFF7FFFFF;
	@%p48 bra 	$L__BB0_65;
	sub.f32 	%f229, %f75, %f29;
	fma.rn.f32 	%f230, %f229, 0f3BBB989D, 0f3F000000;
	cvt.sat.f32.f32 	%f231, %f230;
	mov.f32 	%f232, 0f4B400001;
	mov.f32 	%f233, 0f437C0000;
	fma.rm.f32 	%f234, %f231, %f233, %f232;
	add.f32 	%f235, %f234, 0fCB40007F;
	neg.f32 	%f236, %f235;
	fma.rn.f32 	%f237, %f229, 0f3FB8AA3B, %f236;
	fma.rn.f32 	%f238, %f229, 0f32A57060, %f237;
	mov.b32 	%r218, %f234;
	shl.b32 	%r219, %r218, 23;
	mov.b32 	%f239, %r219;
	ex2.approx.ftz.f32 	%f240, %f238;
	mul.f32 	%f241, %f240, %f239;
	add.f32 	%f311, %f311, %f241;
	shl.b32 	%r220, %r257, 8;
	shl.b32 	%r221, %r3, 2;
	or.b32  	%r222, %r220, %r221;
	mov.u32 	%r223, _ZZ23flash_attn_sinks_kernelI6__halfLi64ELi8ELi64EEvPKT_S3_S3_PS1_PKffiiiiiE6v_smem;
	add.s32 	%r224, %r222, %r223;
	ld.shared.f32 	%f242, [%r224+256];
	fma.rn.f32 	%f310, %f241, %f242, %f310;
	ld.shared.f32 	%f243, [%r224+384];
	fma.rn.f32 	%f309, %f241, %f243, %f309;
$L__BB0_65:
	setp.eq.s32 	%p49, %r77, 2;
	mov.f32 	%f333, %f29;
	@%p49 bra 	$L__BB0_68;
	ld.local.f32 	%f82, [%rd4+8];
	setp.le.f32 	%p50, %f82, 0fFF7FFFFF;
	mov.f32 	%f333, %f29;
	@%p50 bra 	$L__BB0_68;
	sub.f32 	%f244, %f82, %f29;
	fma.rn.f32 	%f245, %f244, 0f3BBB989D, 0f3F000000;
	cvt.sat.f32.f32 	%f246, %f245;
	mov.f32 	%f247, 0f4B400001;
	mov.f32 	%f248, 0f437C0000;
	fma.rm.f32 	%f249, %f246, %f248, %f247;
	add.f32 	%f250, %f249, 0fCB40007F;
	neg.f32 	%f251, %f250;
	fma.rn.f32 	%f252, %f244, 0f3FB8AA3B, %f251;
	fma.rn.f32 	%f253, %f244, 0f32A57060, %f252;
	mov.b32 	%r225, %f249;
	shl.b32 	%r226, %r225, 23;
	mov.b32 	%f254, %r226;
	ex2.approx.ftz.f32 	%f255, %f253;
	mul.f32 	%f256, %f255, %f254;
	add.f32 	%f311, %f311, %f256;
	shl.b32 	%r227, %r257, 8;
	shl.b32 	%r228, %r3, 2;
	or.b32  	%r229, %r227, %r228;
	mov.u32 	%r230, _ZZ23flash_attn_sinks_kernelI6__halfLi64ELi8ELi64EEvPKT_S3_S3_PS1_PKffiiiiiE6v_smem;
	add.s32 	%r231, %r229, %r230;
	ld.shared.f32 	%f257, [%r231+512];
	fma.rn.f32 	%f310, %f256, %f257, %f310;
	ld.shared.f32 	%f258, [%r231+640];
	fma.rn.f32 	%f309, %f256, %f258, %f309;
	mov.f32 	%f333, %f29;
$L__BB0_68:
	bar.sync 	0;
	setp.lt.s32 	%p51, %r237, %r11;
	add.s32 	%r236, %r236, 1;
	@%p51 bra 	$L__BB0_4;
$L__BB0_69:
	setp.ge.s32 	%p52, %r6, %r83;
	@%p52 bra 	$L__BB0_73;
	setp.eq.s64 	%p53, %rd9, 0;
	@%p53 bra 	$L__BB0_72;
	cvta.to.global.u64 	%rd43, %rd9;
	mul.wide.u32 	%rd44, %r4, 4;
	add.s64 	%rd45, %rd43, %rd44;
	ld.global.nc.f32 	%f259, [%rd45];
	max.f32 	%f260, %f333, %f259;
	sub.f32 	%f261, %f333, %f260;
	fma.rn.f32 	%f262, %f261, 0f3BBB989D, 0f3F000000;
	cvt.sat.f32.f32 	%f263, %f262;
	mov.f32 	%f264, 0f4B400001;
	mov.f32 	%f265, 0f437C0000;
	fma.rm.f32 	%f266, %f263, %f265, %f264;
	add.f32 	%f267, %f266, 0fCB40007F;
	neg.f32 	%f268, %f267;
	fma.rn.f32 	%f269, %f261, 0f3FB8AA3B, %f268;
	fma.rn.f32 	%f270, %f261, 0f32A57060, %f269;
	mov.b32 	%r232, %f266;
	shl.b32 	%r233, %r232, 23;
	mov.b32 	%f271, %r233;
	ex2.approx.ftz.f32 	%f272, %f270;
	mul.f32 	%f273, %f272, %f271;
	mul.f32 	%f310, %f273, %f310;
	mul.f32 	%f309, %f273, %f309;
	sub.f32 	%f274, %f259, %f260;
	fma.rn.f32 	%f275, %f274, 0f3BBB989D, 0f3F000000;
	cvt.sat.f32.f32 	%f276, %f275;
	fma.rm.f32 	%f277, %f276, %f265, %f264;
	add.f32 	%f278, %f277, 0fCB40007F;
	neg.f32 	%f279, %f278;
	fma.rn.f32 	%f280, %f274, 0f3FB8AA3B, %f279;
	fma.rn.f32 	%f281, %f274, 0f32A57060, %f280;
	mov.b32 	%r234, %f277;
	shl.b32 	%r235, %r234, 23;
	mov.b32 	%f282, %r235;
	ex2.approx.ftz.f32 	%f283, %f281;
	mul.f32 	%f284, %f283, %f282;
	fma.rn.f32 	%f311, %f311, %f273, %f284;
$L__BB0_72:
	setp.gt.f32 	%p54, %f311, 0f00000000;
	rcp.rn.f32 	%f287, %f311;
	selp.f32 	%f288, %f287, 0f00000000, %p54;
	mul.f32 	%f285, %f288, %f310;
	// begin inline asm
	{  cvt.rn.f16.f32 %rs26, %f285;}

	// end inline asm
	cvta.to.global.u64 	%rd46, %rd8;
	mul.wide.s32 	%rd47, %r9, 2;
	add.s64 	%rd48, %rd46, %rd47;
	st.global.u16 	[%rd48], %rs26;
	mul.f32 	%f286, %f288, %f309;
	// begin inline asm
	{  cvt.rn.f16.f32 %rs27, %f286;}

	// end inline asm
	st.global.u16 	[%rd48+64], %rs27;
$L__BB0_73:
	ret;

}
	// .globl	_Z23flash_attn_sinks_kernelI6__halfLi80ELi8ELi32EEvPKT_S3_S3_PS1_PKffiiiii
.visible .entry _Z23flash_attn_sinks_kernelI6__halfLi80ELi8ELi32EEvPKT_S3_S3_PS1_PKffiiiii(
	.param .u64 .ptr .align 1 _Z23flash_attn_sinks_kernelI6__halfLi80ELi8ELi32EEvPKT_S3_S3_PS1_PKffiiiii_param_0,
	.param .u64 .ptr .align 1 _Z23flash_attn_sinks_kernelI6__halfLi80ELi8ELi32EEvPKT_S3_S3_PS1_PKffiiiii_param_1,
	.param .u64 .ptr .align 1 _Z23flash_attn_sinks_kernelI6__halfLi80ELi8ELi32EEvPKT_S3_S3_PS1_PKffiiiii_param_2,
	.param .u64 .ptr .align 1 _Z23flash_attn_sinks_kernelI6__halfLi80ELi8ELi32EEvPKT_S3_S3_PS1_PKffiiiii_param_3,
	.param .u64 .ptr .align 1 _Z23flash_attn_sinks_kernelI6__halfLi80ELi8ELi32EEvPKT_S3_S3_PS1_PKffiiiii_param_4,
	.param .f32 _Z23flash_attn_sinks_kernelI6__halfLi80ELi8ELi32EEvPKT_S3_S3_PS1_PKffiiiii_param_5,
	.param .u32 _Z23flash_attn_sinks_kernelI6__halfLi80ELi8ELi32EEvPKT_S3_S3_PS1_PKffiiiii_param_6,
	.param .u32 _Z23flash_attn_sinks_kernelI6__halfLi80ELi8ELi32EEvPKT_S3_S3_PS1_PKffiiiii_param_7,
	.param .u32 _Z23flash_attn_sinks_kernelI6__halfLi80ELi8ELi32EEvPKT_S3_S3_PS1_PKffiiiii_param_8,
	.param .u32 _Z23flash_attn_sinks_kernelI6__halfLi80ELi8ELi32EEvPKT_S3_S3_PS1_PKffiiiii_param_9,
	.param .u32 _Z23flash_attn_sinks_kernelI6__halfLi80ELi8ELi32EEvPKT_S3_S3_PS1_PKffiiiii_param_10
)
.maxntid 256
{
	.local .align 16 .b8 	__local_depot1[128];
	.reg .b64 	%SP;
	.reg .b64 	%SPL;
	.reg .pred 	%p<75>;
	.reg .b16 	%rs<88>;
	.reg .b32 	%r<252>;
	.reg .b32 	%f<390>;
	.reg .b64 	%rd<55>;
	// demoted variable
	.shared .align 4 .b8 _ZZ23flash_attn_sinks_kernelI6__halfLi80ELi8ELi32EEvPKT_S3_S3_PS1_PKffiiiiiE6k_smem[12288];
	// demoted variable
	.shared .align 4 .b8 _ZZ23flash_attn_sinks_kernelI6__halfLi80ELi8ELi32EEvPKT_S3_S3_PS1_PKffiiiiiE6v_smem[12288];
	mov.u64 	%SPL, __local_depot1;
	ld.param.u64 	%rd11, [_Z23flash_attn_sinks_kernelI6__halfLi80ELi8ELi32EEvPKT_S3_S3_PS1_PKffiiiii_param_0];
	ld.param.u64 	%rd7, [_Z23flash_attn_sinks_kernelI6__halfLi80ELi8ELi32EEvPKT_S3_S3_PS1_PKffiiiii_param_1];
	ld.param.u64 	%rd8, [_Z23flash_attn_sinks_kernelI6__halfLi80ELi8ELi32EEvPKT_S3_S3_PS1_PKffiiiii_param_2];
	ld.param.u64 	%rd10, [_Z23flash_attn_sinks_kernelI6__halfLi80ELi8ELi32EEvPKT_S3_S3_PS1_PKffiiiii_param_4];
	ld.param.f32 	%f124, [_Z23flash_attn_sinks_kernelI6__halfLi80ELi8ELi32EEvPKT_S3_S3_PS1_PKffiiiii_param_5];
	ld.param.u32 	%r65, [_Z23flash_attn_sinks_kernelI6__halfLi80ELi8ELi32EEvPKT_S3_S3_PS1_PKffiiiii_param_6];
	ld.param.u32 	%r66, [_Z23flash_attn_sinks_kernelI6__halfLi80ELi8ELi32EEvPKT_S3_S3_PS1_PKffiiiii_param_7];
	ld.param.u32 	%r68, [_Z23flash_attn_sinks_kernelI6__halfLi80ELi8ELi32EEvPKT_S3_S3_PS1_PKffiiiii_param_8];
	ld.param.u32 	%r69, [_Z23flash_attn_sinks_kernelI6__halfLi80ELi8ELi32EEvPKT_S3_S3_PS1_PKffiiiii_param_9];
	ld.param.u32 	%r67, [_Z23flash_attn_sinks_kernelI6__halfLi80ELi8ELi32EEvPKT_S3_S3_PS1_PKffiiiii_param_10];
	cvta.to.global.u64 	%rd1, %rd11;
	add.u64 	%rd2, %SPL, 0;
	mov.u32 	%r1, %tid.x;
	shr.u32 	%r2, %r1, 5;
	and.b32  	%r3, %r1, 31;
	mov.u32 	%r4, %ctaid.x;
	mov.u32 	%r70, %ctaid.y;
	mov.u32 	%r71, %ctaid.z;
	div.s32 	%r72, %r68, %r69;
	div.s32 	%r73, %r4, %r72;
	shl.b32 	%r5, %r71, 3;
	or.b32  	%r6, %r5, %r2;
	mad.lo.s32 	%r74, %r68, %r70, %r4;
	mad.lo.s32 	%r75, %r74, %r65, %r6;
	mul.lo.s32 	%r7, %r75, 80;
	mad.lo.s32 	%r76, %r69, %r70, %r73;
	mul.lo.s32 	%r77, %r66, %r76;
	mul.lo.s32 	%r8, %r77, 80;
	setp.ge.s32 	%p3, %r6, %r65;
	mov.f32 	%f324, 0f00000000;
	mov.f32 	%f325, %f324;
	@%p3 bra 	$L__BB1_2;
	add.s32 	%r78, %r3, %r7;
	mul.wide.s32 	%rd13, %r78, 2;
	add.s64 	%rd14, %rd1, %rd13;
	ld.global.nc.u16 	%rs20, [%rd14];
	// begin inline asm
	{  cvt.f32.f16 %f126, %rs20;}

	// end inline asm
	mul.f32 	%f324, %f124, %f126;
	ld.global.nc.u16 	%rs21, [%rd14+64];
	// begin inline asm
	{  cvt.f32.f16 %f127, %rs21;}

	// end inline asm
	mul.f32 	%f325, %f124, %f127;
$L__BB1_2:
	setp.ge.s32 	%p4, %r6, %r65;
	setp.gt.u32 	%p5, %r3, 15;
	mov.f32 	%f326, 0f00000000;
	or.pred  	%p6, %p4, %p5;
	@%p6 bra 	$L__BB1_4;
	cvt.s64.s32 	%rd15, %r7;
	cvt.u64.u32 	%rd16, %r3;
	add.s64 	%rd17, %rd16, %rd15;
	shl.b64 	%rd18, %rd17, 1;
	add.s64 	%rd19, %rd1, %rd18;
	ld.global.nc.u16 	%rs22, [%rd19+128];
	// begin inline asm
	{  cvt.f32.f16 %f129, %rs22;}

	// end inline asm
	mul.f32 	%f326, %f124, %f129;
$L__BB1_4:
	sub.s32 	%r80, %r66, %r65;
	add.s32 	%r81, %r5, 8;
	min.s32 	%r82, %r81, %r65;
	setp.gt.s32 	%p1, %r67, 0;
	add.s32 	%r83, %r80, %r5;
	sub.s32 	%r84, %r83, %r67;
	max.s32 	%r85, %r84, -1;
	add.s32 	%r86, %r85, 1;
	selp.b32 	%r9, %r86, 0, %p1;
	add.s32 	%r87, %r80, %r82;
	min.s32 	%r10, %r66, %r87;
	add.s32 	%r11, %r83, %r2;
	sub.s32 	%r88, %r11, %r67;
	max.s32 	%r12, %r88, -1;
	setp.ge.s32 	%p7, %r9, %r10;
	mov.f32 	%f379, 0fFF7FFFFF;
	mov.f32 	%f347, 0f00000000;
	mov.f32 	%f348, %f347;
	mov.f32 	%f349, %f347;
	mov.f32 	%f350, %f347;
	@%p7 bra 	$L__BB1_71;
	cvt.u16.u32 	%rs1, %r1;
	add.s32 	%r13, %r12, 1;
	setp.lt.s32 	%p8, %r6, %r65;
	and.pred  	%p2, %p1, %p8;
	mov.f32 	%f379, 0fFF7FFFFF;
	mov.b32 	%r236, 0;
	mov.f32 	%f347, 0f00000000;
	or.b16  	%rs2, %rs1, 512;
	or.b16  	%rs3, %rs1, 768;
	or.b16  	%rs4, %rs1, 256;
	mov.u32 	%r237, %r9;
$L__BB1_6:
	mov.u32 	%r15, %r237;
	shl.b32 	%r90, %r1, 2;
	mov.u32 	%r91, _ZZ23flash_attn_sinks_kernelI6__halfLi80ELi8ELi32EEvPKT_S3_S3_PS1_PKffiiiiiE6k_smem;
	add.s32 	%r92, %r90, %r91;
	add.s32 	%r240, %r92, 2048;
	or.b32  	%r239, %r1, 512;
	or.b32  	%r241, %r1, 768;
	or.b32  	%r238, %r1, 256;
	shl.b32 	%r93, %r236, 5;
	add.s32 	%r94, %r9, %r93;
	add.s32 	%r95, %r94, 32;
	min.s32 	%r20, %r10, %r95;
	neg.s32 	%r21, %r93;
	add.s32 	%r237, %r15, 32;
	min.s32 	%r96, %r237, %r10;
	sub.s32 	%r23, %r96, %r15;
	mad.lo.s32 	%r24, %r15, 80, %r8;
	mov.u16 	%rs83, %rs1;
	mov.u16 	%rs84, %rs4;
	mov.u16 	%rs85, %rs2;
	mov.u16 	%rs86, %rs3;
	mov.u32 	%r242, %r1;
$L__BB1_7:
	mul.hi.u16 	%rs23, %rs83, -21845;
	shr.u16 	%rs24, %rs23, 6;
	add.s16 	%rs25, %rs86, -768;
	mul.hi.u16 	%rs26, %rs25, -21845;
	shr.u16 	%rs27, %rs26, 6;
	cvt.u32.u16 	%r97, %rs27;
	mad.lo.s16 	%rs28, %rs24, -96, %rs25;
	setp.le.s32 	%p9, %r23, %r97;
	setp.gt.u16 	%p10, %rs28, 79;
	mov.f32 	%f332, 0f00000000;
	or.pred  	%p11, %p9, %p10;
	@%p11 bra 	$L__BB1_9;
	add.s32 	%r98, %r24, %r241;
	mul.hi.u32 	%r99, %r242, -1431655765;
	shr.u32 	%r100, %r99, 2;
	and.b32  	%r101, %r100, 1073741808;
	sub.s32 	%r102, %r98, %r101;
	add.s32 	%r103, %r102, -768;
	mul.wide.s32 	%rd21, %r103, 2;
	add.s64 	%rd20, %rd7, %rd21;
	// begin inline asm
	ld.global.nc.b16 %rs29, [%rd20];
	// end inline asm
	// begin inline asm
	{  cvt.f32.f16 %f332, %rs29;}

	// end inline asm
$L__BB1_9:
	st.shared.f32 	[%r240+-2048], %f332;
	add.s16 	%rs31, %rs86, -512;
	mul.hi.u16 	%rs32, %rs31, -21845;
	shr.u16 	%rs33, %rs32, 6;
	cvt.u32.u16 	%r104, %rs33;
	mul.hi.u16 	%rs34, %rs84, -21845;
	shr.u16 	%rs35, %rs34, 6;
	mad.lo.s16 	%rs36, %rs35, -96, %rs31;
	setp.le.s32 	%p12, %r23, %r104;
	setp.gt.u16 	%p13, %rs36, 79;
	mov.f32 	%f333, 0f00000000;
	or.pred  	%p14, %p12, %p13;
	@%p14 bra 	$L__BB1_11;
	add.s32 	%r105, %r24, %r241;
	mul.hi.u32 	%r106, %r238, -1431655765;
	shr.u32 	%r107, %r106, 2;
	and.b32  	%r108, %r107, 1073741808;
	sub.s32 	%r109, %r105, %r108;
	add.s32 	%r110, %r109, -512;
	mul.wide.s32 	%rd23, %r110, 2;
	add.s64 	%rd22, %rd7, %rd23;
	// begin inline asm
	ld.global.nc.b16 %rs37, [%rd22];
	// end inline asm
	// begin inline asm
	{  cvt.f32.f16 %f333, %rs37;}

	// end inline asm
$L__BB1_11:
	st.shared.f32 	[%r240+-1024], %f333;
	add.s16 	%rs39, %rs86, -256;
	mul.hi.u16 	%rs40, %rs39, -21845;
	shr.u16 	%rs41, %rs40, 6;
	cvt.u32.u16 	%r111, %rs41;
	mul.hi.u16 	%rs42, %rs85, -21845;
	shr.u16 	%rs43, %rs42, 6;
	mad.lo.s16 	%rs44, %rs43, -96, %rs39;
	setp.le.s32 	%p15, %r23, %r111;
	setp.gt.u16 	%p16, %rs44, 79;
	mov.f32 	%f334, 0f00000000;
	or.pred  	%p17, %p15, %p16;
	@%p17 bra 	$L__BB1_13;
	add.s32 	%r112, %r24, %r241;
	mul.hi.u32 	%r113, %r239, -1431655765;
	shr.u32 	%r114, %r113, 2;
	and.b32  	%r115, %r114, 1073741808;
	sub.s32 	%r116, %r112, %r115;
	add.s32 	%r117, %r116, -256;
	mul.wide.s32 	%rd25, %r117, 2;
	add.s64 	%rd24, %rd7, %rd25;
	// begin inline asm
	ld.global.nc.b16 %rs45, [%rd24];
	// end inline asm
	// begin inline asm
	{  cvt.f32.f16 %f334, %rs45;}

	// end inline asm
$L__BB1_13:
	mul.hi.u16 	%rs47, %rs86, -21845;
	shr.u16 	%rs48, %rs47, 6;
	st.shared.f32 	[%r240], %f334;
	cvt.u32.u16 	%r118, %rs48;
	mad.lo.s16 	%rs49, %rs48, -96, %rs86;
	setp.le.s32 	%p18, %r23, %r118;
	setp.gt.u16 	%p19, %rs49, 79;
	mov.f32 	%f335, 0f00000000;
	or.pred  	%p20, %p18, %p19;
	@%p20 bra 	$L__BB1_15;
	add.s32 	%r119, %r24, %r241;
	mul.hi.u32 	%r120, %r241, -1431655765;
	shr.u32 	%r121, %r120, 2;
	and.b32  	%r122, %r121, 1073741808;
	sub.s32 	%r123, %r119, %r122;
	mul.wide.s32 	%rd27, %r123, 2;
	add.s64 	%rd26, %rd7, %rd27;
	// begin inline asm
	ld.global.nc.b16 %rs50, [%rd26];
	// end inline asm
	// begin inline asm
	{  cvt.f32.f16 %f335, %rs50;}

	// end inline asm
$L__BB1_15:
	st.shared.f32 	[%r240+1024], %f335;
	add.s32 	%r242, %r242, 1024;
	add.s32 	%r31, %r241, 1024;
	add.s32 	%r124, %r241, -768;
	add.s16 	%rs86, %rs86, 1024;
	add.s32 	%r240, %r240, 4096;
	add.s32 	%r239, %r239, 1024;
	add.s16 	%rs85, %rs85, 1024;
	add.s32 	%r238, %r238, 1024;
	add.s16 	%rs84, %rs84, 1024;
	add.s16 	%rs83, %rs83, 1024;
	setp.lt.u32 	%p21, %r124, 2048;
	mov.u32 	%r241, %r31;
	@%p21 bra 	$L__BB1_7;
	mov.u32 	%r243, %r1;
$L__BB1_17:
	cvt.u16.u32 	%rs13, %r243;
	mul.hi.u16 	%rs52, %rs13, -21845;
	shr.u16 	%rs53, %rs52, 6;
	cvt.u32.u16 	%r36, %rs53;
	mul.lo.s16 	%rs54, %rs53, 96;
	sub.s16 	%rs14, %rs13, %rs54;
	setp.le.s32 	%p22, %r23, %r36;
	setp.gt.u16 	%p23, %rs14, 79;
	mov.f32 	%f336, 0f00000000;
	or.pred  	%p24, %p22, %p23;
	@%p24 bra 	$L__BB1_19;
	cvt.u32.u16 	%r125, %rs14;
	add.s32 	%r126, %r15, %r36;
	add.s32 	%r127, %r8, %r125;
	mad.lo.s32 	%r128, %r126, 80, %r127;
	mul.wide.s32 	%rd29, %r128, 2;
	add.s64 	%rd28, %rd8, %rd29;
	// begin inline asm
	ld.global.nc.b16 %rs55, [%rd28];
	// end inline asm
	// begin inline asm
	{  cvt.f32.f16 %f336, %rs55;}

	// end inline asm
$L__BB1_19:
	shl.b32 	%r129, %r243, 2;
	mov.u32 	%r130, _ZZ23flash_attn_sinks_kernelI6__halfLi80ELi8ELi32EEvPKT_S3_S3_PS1_PKffiiiiiE6v_smem;
	add.s32 	%r37, %r130, %r129;
	st.shared.f32 	[%r37], %f336;
	add.s16 	%rs57, %rs13, 256;
	mul.hi.u16 	%rs58, %rs57, -21845;
	shr.u16 	%rs59, %rs58, 6;
	cvt.u32.u16 	%r38, %rs59;
	mul.lo.s16 	%rs60, %rs59, 96;
	sub.s16 	%rs15, %rs57, %rs60;
	setp.le.s32 	%p25, %r23, %r38;
	setp.gt.u16 	%p26, %rs15, 79;
	mov.f32 	%f337, 0f00000000;
	or.pred  	%p27, %p25, %p26;
	@%p27 bra 	$L__BB1_21;
	cvt.u32.u16 	%r131, %rs15;
	add.s32 	%r132, %r15, %r38;
	add.s32 	%r133, %r8, %r131;
	mad.lo.s32 	%r134, %r132, 80, %r133;
	mul.wide.s32 	%rd31, %r134, 2;
	add.s64 	%rd30, %rd8, %rd31;
	// begin inline asm
	ld.global.nc.b16 %rs61, [%rd30];
	// end inline asm
	// begin inline asm
	{  cvt.f32.f16 %f337, %rs61;}

	// end inline asm
$L__BB1_21:
	st.shared.f32 	[%r37+1024], %f337;
	add.s16 	%rs63, %rs13, 512;
	mul.hi.u16 	%rs64, %rs63, -21845;
	shr.u16 	%rs65, %rs64, 6;
	cvt.u32.u16 	%r39, %rs65;
	mul.lo.s16 	%rs66, %rs65, 96;
	sub.s16 	%rs16, %rs63, %rs66;
	setp.le.s32 	%p28, %r23, %r39;
	setp.gt.u16 	%p29, %rs16, 79;
	mov.f32 	%f338, 0f00000000;
	or.pred  	%p30, %p28, %p29;
	@%p30 bra 	$L__BB1_23;
	cvt.u32.u16 	%r135, %rs16;
	add.s32 	%r136, %r15, %r39;
	add.s32 	%r137, %r8, %r135;
	mad.lo.s32 	%r138, %r136, 80, %r137;
	mul.wide.s32 	%rd33, %r138, 2;
	add.s64 	%rd32, %rd8, %rd33;
	// begin inline asm
	ld.global.nc.b16 %rs67, [%rd32];
	// end inline asm
	// begin inline asm
	{  cvt.f32.f16 %f338, %rs67;}

	// end inline asm
$L__BB1_23:
	st.shared.f32 	[%r37+2048], %f338;
	add.s16 	%rs69, %rs13, 768;
	mul.hi.u16 	%rs70, %rs69, -21845;
	shr.u16 	%rs71, %rs70, 6;
	cvt.u32.u16 	%r40, %rs71;
	mul.lo.s16 	%rs72, %rs71, 96;
	sub.s16 	%rs17, %rs69, %rs72;
	setp.le.s32 	%p31, %r23, %r40;
	setp.gt.u16 	%p32, %rs17, 79;
	mov.f32 	%f339, 0f00000000;
	or.pred  	%p33, %p31, %p32;
	@%p33 bra 	$L__BB1_25;
	cvt.u32.u16 	%r139, %rs17;
	add.s32 	%r140, %r15, %r40;
	add.s32 	%r141, %r8, %r139;
	mad.lo.s32 	%r142, %r140, 80, %r141;
	mul.wide.s32 	%rd35, %r142, 2;
	add.s64 	%rd34, %rd8, %rd35;
	// begin inline asm
	ld.global.nc.b16 %rs73, [%rd34];
	// end inline asm
	// begin inline asm
	{  cvt.f32.f16 %f339, %rs73;}

	// end inline asm
$L__BB1_25:
	st.shared.f32 	[%r37+3072], %f339;
	add.s32 	%r41, %r243, 1024;
	setp.lt.u32 	%p34, %r243, 2048;
	mov.u32 	%r243, %r41;
	@%p34 bra 	$L__BB1_17;
	setp.ge.s32 	%p35, %r6, %r65;
	bar.sync 	0;
	@%p35 bra 	$L__BB1_70;
	setp.lt.s32 	%p36, %r23, 1;
	mov.f32 	%f342, 0fFF7FFFFF;
	@%p36 bra 	$L__BB1_48;
	mov.f32 	%f342, 0fFF7FFFFF;
	mov.b32 	%r247, 0;
	mov.b16 	%rs87, 0;
$L__BB1_29:
	add.s32 	%r43, %r247, %r15;
	setp.ge.s32 	%p37, %r11, %r43;
	@%p37 bra 	$L__BB1_44;
	setp.ge.s32 	%p46, %r247, %r23;
	@%p46 bra 	$L__BB1_48;
	add.s32 	%r160, %r20, %r21;
	add.s32 	%r161, %r9, %r247;
	sub.s32 	%r44, %r160, %r161;
	sub.s32 	%r162, %r9, %r160;
	add.s32 	%r163, %r162, %r247;
	setp.gt.u32 	%p47, %r163, -16;
	@%p47 bra 	$L__BB1_34;
	mov.b32 	%r246, 0;
$L__BB1_33:
	.pragma "nounroll";
	mul.wide.u32 	%rd40, %r247, 4;
	add.s64 	%rd41, %rd2, %rd40;
	mov.b32 	%r165, -8388609;
	st.local.u32 	[%rd41], %r165;
	st.local.u32 	[%rd41+4], %r165;
	st.local.u32 	[%rd41+8], %r165;
	st.local.u32 	[%rd41+12], %r165;
	st.local.u32 	[%rd41+16], %r165;
	st.local.u32 	[%rd41+20], %r165;
	st.local.u32 	[%rd41+24], %r165;
	st.local.u32 	[%rd41+28], %r165;
	st.local.u32 	[%rd41+32], %r165;
	st.local.u32 	[%rd41+36], %r165;
	st.local.u32 	[%rd41+40], %r165;
	st.local.u32 	[%rd41+44], %r165;
	st.local.u32 	[%rd41+48], %r165;
	st.local.u32 	[%rd41+52], %r165;
	st.local.u32 	[%rd41+56], %r165;
	st.local.u32 	[%rd41+60], %r165;
	add.s32 	%r247, %r247, 16;
	add.s32 	%r246, %r246, 16;
	and.b32  	%r166, %r44, -16;
	setp.eq.s32 	%p48, %r246, %r166;
	@%p48 bra 	$L__BB1_34;
	bra.uni 	$L__BB1_33;
$L__BB1_34:
	and.b32  	%r167, %r44, 15;
	setp.eq.s32 	%p49, %r167, 0;
	@%p49 bra 	$L__BB1_48;
	cvt.u16.u32 	%rs76, %r9;
	add.s16 	%rs77, %rs87, %rs76;
	cvt.u16.u32 	%rs78, %r20;
	sub.s16 	%rs79, %rs78, %rs77;
	cvt.u32.u16 	%r168, %rs79;
	and.b32  	%r51, %r168, 15;
	add.s32 	%r169, %r51, -1;
	and.b32  	%r52, %r168, 7;
	setp.lt.u32 	%p50, %r169, 7;
	@%p50 bra 	$L__BB1_37;
	mul.wide.u32 	%rd42, %r247, 4;
	add.s64 	%rd43, %rd2, %rd42;
	mov.b32 	%r170, -8388609;
	st.local.u32 	[%rd43], %r170;
	st.local.u32 	[%rd43+4], %r170;
	st.local.u32 	[%rd43+8], %r170;
	st.local.u32 	[%rd43+12], %r170;
	st.local.u32 	[%rd43+16], %r170;
	st.local.u32 	[%rd43+20], %r170;
	st.local.u32 	[%rd43+24], %r170;
	st.local.u32 	[%rd43+28], %r170;
	add.s32 	%r247, %r247, 8;
$L__BB1_37:
	setp.eq.s32 	%p51, %r52, 0;
	@%p51 bra 	$L__BB1_48;
	and.b32  	%r55, %r51, 3;
	setp.lt.u32 	%p52, %r52, 4;
	@%p52 bra 	$L__BB1_40;
	mul.wide.u32 	%rd44, %r247, 4;
	add.s64 	%rd45, %rd2, %rd44;
	mov.b32 	%r171, -8388609;
	st.local.u32 	[%rd45], %r171;
	st.local.u32 	[%rd45+4], %r171;
	st.local.u32 	[%rd45+8], %r171;
	st.local.u32 	[%rd45+12], %r171;
	add.s32 	%r247, %r247, 4;
$L__BB1_40:
	setp.eq.s32 	%p53, %r55, 0;
	@%p53 bra 	$L__BB1_48;
	mul.wide.u32 	%rd46, %r247, 4;
	add.s64 	%rd3, %rd2, %rd46;
	mov.b32 	%r172, -8388609;
	st.local.u32 	[%rd3], %r172;
	setp.eq.s32 	%p54, %r55, 1;
	@%p54 bra 	$L__BB1_48;
	mov.b32 	%r173, -8388609;
	st.local.u32 	[%rd3+4], %r173;
	setp.eq.s32 	%p55, %r55, 2;
	@%p55 bra 	$L__BB1_48;
	mov.b32 	%r174, -8388609;
	st.local.u32 	[%rd3+8], %r174;
	bra.uni 	$L__BB1_48;
$L__BB1_44:
	setp.gt.u32 	%p38, %r13, %r43;
	and.pred  	%p39, %p2, %p38;
	@%p39 bra 	$L__BB1_46;
	mul.lo.s32 	%r144, %r247, 96;
	or.b32  	%r145, %r144, %r3;
	shl.b32 	%r146, %r145, 2;
	mov.u32 	%r147, _ZZ23flash_attn_sinks_kernelI6__halfLi80ELi8ELi32EEvPKT_S3_S3_PS1_PKffiiiiiE6k_smem;
	add.s32 	%r148, %r147, %r146;
	ld.shared.f32 	%f152, [%r148];
	fma.rn.f32 	%f153, %f324, %f152, 0f00000000;
	ld.shared.f32 	%f154, [%r148+128];
	fma.rn.f32 	%f155, %f325, %f154, %f153;
	ld.shared.f32 	%f156, [%r148+256];
	fma.rn.f32 	%f157, %f326, %f156, %f155;
	mov.b32 	%r149, %f157;
	shfl.sync.bfly.b32	%r150|%p40, %r149, 16, 31, -1;
	mov.b32 	%f158, %r150;
	add.f32 	%f159, %f157, %f158;
	mov.b32 	%r151, %f159;
	shfl.sync.bfly.b32	%r152|%p41, %r151, 8, 31, -1;
	mov.b32 	%f160, %r152;
	add.f32 	%f161, %f159, %f160;
	mov.b32 	%r153, %f161;
	shfl.sync.bfly.b32	%r154|%p42, %r153, 4, 31, -1;
	mov.b32 	%f162, %r154;
	add.f32 	%f163, %f161, %f162;
	mov.b32 	%r155, %f163;
	shfl.sync.bfly.b32	%r156|%p43, %r155, 2, 31, -1;
	mov.b32 	%f164, %r156;
	add.f32 	%f165, %f163, %f164;
	mov.b32 	%r157, %f165;
	shfl.sync.bfly.b32	%r158|%p44, %r157, 1, 31, -1;
	mov.b32 	%f166, %r158;
	add.f32 	%f167, %f165, %f166;
	mul.wide.u32 	%rd36, %r247, 4;
	add.s64 	%rd37, %rd2, %rd36;
	st.local.f32 	[%rd37], %f167;
	max.f32 	%f342, %f342, %f167;
	bra.uni 	$L__BB1_47;
$L__BB1_46:
	mul.wide.u32 	%rd38, %r247, 4;
	add.s64 	%rd39, %rd2, %rd38;
	mov.b32 	%r159, -8388609;
	st.local.u32 	[%rd39], %r159;
$L__BB1_47:
	add.s32 	%r247, %r247, 1;
	setp.lt.s32 	%p45, %r247, %r23;
	add.s16 	%rs87, %rs87, 1;
	@%p45 bra 	$L__BB1_29;
$L__BB1_48:
	setp.leu.f32 	%p56, %f342, 0fFF7FFFFF;
	@%p56 bra 	$L__BB1_70;
	setp.lt.s32 	%p57, %r23, 1;
	max.f32 	%f32, %f379, %f342;
	sub.f32 	%f168, %f379, %f32;
	fma.rn.f32 	%f169, %f168, 0f3BBB989D, 0f3F000000;
	cvt.sat.f32.f32 	%f170, %f169;
	mov.f32 	%f171, 0f4B400001;
	mov.f32 	%f172, 0f437C0000;
	fma.rm.f32 	%f173, %f170, %f172, %f171;
	add.f32 	%f174, %f173, 0fCB40007F;
	neg.f32 	%f175, %f174;
	fma.rn.f32 	%f176, %f168, 0f3FB8AA3B, %f175;
	fma.rn.f32 	%f177, %f168, 0f32A57060, %f176;
	mov.b32 	%r175, %f173;
	shl.b32 	%r176, %r175, 23;
	mov.b32 	%f178, %r176;
	ex2.approx.ftz.f32 	%f179, %f177;
	mul.f32 	%f180, %f179, %f178;
	mul.f32 	%f349, %f180, %f349;
	mul.f32 	%f348, %f180, %f348;
	mul.f32 	%f347, %f180, %f347;
	mul.f32 	%f350, %f350, %f180;
	mov.f32 	%f379, %f32;
	@%p57 bra 	$L__BB1_70;
	sub.s32 	%r178, %r21, %r9;
	add.s32 	%r58, %r20, %r178;
	and.b32  	%r59, %r58, 3;
	add.s32 	%r179, %r20, %r21;
	sub.s32 	%r180, %r9, %r179;
	setp.gt.u32 	%p58, %r180, -4;
	mov.b32 	%r251, 0;
	@%p58 bra 	$L__BB1_61;
	and.b32  	%r251, %r58, -4;
	mov.b32 	%r250, 0;
$L__BB1_52:
	mul.wide.u32 	%rd47, %r250, 4;
	add.s64 	%rd4, %rd2, %rd47;
	ld.local.f32 	%f41, [%rd4];
	setp.le.f32 	%p59, %f41, 0fFF7FFFFF;
	@%p59 bra 	$L__BB1_54;
	sub.f32 	%f182, %f41, %f32;
	fma.rn.f32 	%f183, %f182, 0f3BBB989D, 0f3F000000;
	cvt.sat.f32.f32 	%f184, %f183;
	mov.f32 	%f185, 0f4B400001;
	mov.f32 	%f186, 0f437C0000;
	fma.rm.f32 	%f187, %f184, %f186, %f185;
	add.f32 	%f188, %f187, 0fCB40007F;
	neg.f32 	%f189, %f188;
	fma.rn.f32 	%f190, %f182, 0f3FB8AA3B, %f189;
	fma.rn.f32 	%f191, %f182, 0f32A57060, %f190;
	mov.b32 	%r182, %f187;
	shl.b32 	%r183, %r182, 23;
	mov.b32 	%f192, %r183;
	ex2.approx.ftz.f32 	%f193, %f191;
	mul.f32 	%f194, %f193, %f192;
	add.f32 	%f350, %f350, %f194;
	mul.lo.s32 	%r184, %r250, 96;
	or.b32  	%r185, %r184, %r3;
	shl.b32 	%r186, %r185, 2;
	add.s32 	%r188, %r130, %r186;
	ld.shared.f32 	%f195, [%r188];
	fma.rn.f32 	%f349, %f194, %f195, %f349;
	ld.shared.f32 	%f196, [%r188+128];
	fma.rn.f32 	%f348, %f194, %f196, %f348;
	ld.shared.f32 	%f197, [%r188+256];
	fma.rn.f32 	%f347, %f194, %f197, %f347;
$L__BB1_54:
	ld.local.f32 	%f50, [%rd4+4];
	setp.le.f32 	%p60, %f50, 0fFF7FFFFF;
	@%p60 bra 	$L__BB1_56;
	sub.f32 	%f198, %f50, %f32;
	fma.rn.f32 	%f199, %f198, 0f3BBB989D, 0f3F000000;
	cvt.sat.f32.f32 	%f200, %f199;
	mov.f32 	%f201, 0f4B400001;
	mov.f32 	%f202, 0f437C0000;
	fma.rm.f32 	%f203, %f200, %f202, %f201;
	add.f32 	%f204, %f203, 0fCB40007F;
	neg.f32 	%f205, %f204;
	fma.rn.f32 	%f206, %f198, 0f3FB8AA3B, %f205;
	fma.rn.f32 	%f207, %f198, 0f32A57060, %f206;
	mov.b32 	%r189, %f203;
	shl.b32 	%r190, %r189, 23;
	mov.b32 	%f208, %r190;
	ex2.approx.ftz.f32 	%f209, %f207;
	mul.f32 	%f210, %f209, %f208;
	add.f32 	%f350, %f350, %f210;
	mul.lo.s32 	%r191, %r250, 96;
	or.b32  	%r192, %r191, %r3;
	shl.b32 	%r193, %r192, 2;
	add.s32 	%r195, %r193, %r130;
	ld.shared.f32 	%f211, [%r195+384];
	fma.rn.f32 	%f349, %f210, %f211, %f349;
	ld.shared.f32 	%f212, [%r195+512];
	fma.rn.f32 	%f348, %f210, %f212, %f348;
	ld.shared.f32 	%f213, [%r195+640];
	fma.rn.f32 	%f347, %f210, %f213, %f347;
$L__BB1_56:
	ld.local.f32 	%f59, [%rd4+8];
	setp.le.f32 	%p61, %f59, 0fFF7FFFFF;
	@%p61 bra 	$L__BB1_58;
	sub.f32 	%f214, %f59, %f32;
	fma.rn.f32 	%f215, %f214, 0f3BBB989D, 0f3F000000;
	cvt.sat.f32.f32 	%f216, %f215;
	mov.f32 	%f217, 0f4B400001;
	mov.f32 	%f218, 0f437C0000;
	fma.rm.f32 	%f219, %f216, %f218, %f217;
	add.f32 	%f220, %f219, 0fCB40007F;
	neg.f32 	%f221, %f220;
	fma.rn.f32 	%f222, %f214, 0f3FB8AA3B, %f221;
	fma.rn.f32 	%f223, %f214, 0f32A57060, %f222;
	mov.b32 	%r196, %f219;
	shl.b32 	%r197, %r196, 23;
	mov.b32 	%f224, %r197;
	ex2.approx.ftz.f32 	%f225, %f223;
	mul.f32 	%f226, %f225, %f224;
	add.f32 	%f350, %f350, %f226;
	mul.lo.s32 	%r198, %r250, 96;
	or.b32  	%r199, %r198, %r3;
	shl.b32 	%r200, %r199, 2;
	add.s32 	%r202, %r200, %r130;
	ld.shared.f32 	%f227, [%r202+768];
	fma.rn.f32 	%f349, %f226, %f227, %f349;
	ld.shared.f32 	%f228, [%r202+896];
	fma.rn.f32 	%f348, %f226, %f228, %f348;
	ld.shared.f32 	%f229, [%r202+1024];
	fma.rn.f32 	%f347, %f226, %f229, %f347;
$L__BB1_58:
	ld.local.f32 	%f68, [%rd4+12];
	setp.le.f32 	%p62, %f68, 0fFF7FFFFF;
	@%p62 bra 	$L__BB1_60;
	sub.f32 	%f230, %f68, %f32;
	fma.rn.f32 	%f231, %f230, 0f3BBB989D, 0f3F000000;
	cvt.sat.f32.f32 	%f232, %f231;
	mov.f32 	%f233, 0f4B400001;
	mov.f32 	%f234, 0f437C0000;
	fma.rm.f32 	%f235, %f232, %f234, %f233;
	add.f32 	%f236, %f235, 0fCB40007F;
	neg.f32 	%f237, %f236;
	fma.rn.f32 	%f238, %f230, 0f3FB8AA3B, %f237;
	fma.rn.f32 	%f239, %f230, 0f32A57060, %f238;
	mov.b32 	%r203, %f235;
	shl.b32 	%r204, %r203, 23;
	mov.b32 	%f240, %r204;
	ex2.approx.ftz.f32 	%f241, %f239;
	mul.f32 	%f242, %f241, %f240;
	add.f32 	%f350, %f350, %f242;
	mul.lo.s32 	%r205, %r250, 96;
	or.b32  	%r206, %r205, %r3;
	shl.b32 	%r207, %r206, 2;
	add.s32 	%r209, %r207, %r130;
	ld.shared.f32 	%f243, [%r209+1152];
	fma.rn.f32 	%f349, %f242, %f243, %f349;
	ld.shared.f32 	%f244, [%r209+1280];
	fma.rn.f32 	%f348, %f242, %f244, %f348;
	ld.shared.f32 	%f245, [%r209+1408];
	fma.rn.f32 	%f347, %f242, %f245, %f347;
$L__BB1_60:
	add.s32 	%r250, %r250, 4;
	setp.ne.s32 	%p63, %r250, %r251;
	@%p63 bra 	$L__BB1_52;
$L__BB1_61:
	setp.eq.s32 	%p64, %r59, 0;
	mov.f32 	%f379, %f32;
	@%p64 bra 	$L__BB1_70;
	mul.wide.u32 	%rd48, %r251, 4;
	add.s64 	%rd5, %rd2, %rd48;
	ld.local.f32 	%f82, [%rd5];
	setp.le.f32 	%p65, %f82, 0fFF7FFFFF;
	@%p65 bra 	$L__BB1_64;
	sub.f32 	%f246, %f82, %f32;
	fma.rn.f32 	%f247, %f246, 0f3BBB989D, 0f3F000000;
	cvt.sat.f32.f32 	%f248, %f247;
	mov.f32 	%f249, 0f4B400001;
	mov.f32 	%f250, 0f437C0000;
	fma.rm.f32 	%f251, %f248, %f250, %f249;
	add.f32 	%f252, %f251, 0fCB40007F;
	neg.f32 	%f253, %f252;
	fma.rn.f32 	%f254, %f246, 0f3FB8AA3B, %f253;
	fma.rn.f32 	%f255, %f246, 0f32A57060, %f254;
	mov.b32 	%r210, %f251;
	shl.b32 	%r211, %r210, 23;
	mov.b32 	%f256, %r211;
	ex2.approx.ftz.f32 	%f257, %f255;
	mul.f32 	%f258, %f257, %f256;
	add.f32 	%f350, %f350, %f258;
	mul.lo.s32 	%r212, %r251, 96;
	or.b32  	%r213, %r212, %r3;
	shl.b32 	%r214, %r213, 2;
	add.s32 	%r216, %r130, %r214;
	ld.shared.f32 	%f259, [%r216];
	fma.rn.f32 	%f349, %f258, %f259, %f349;
	ld.shared.f32 	%f260, [%r216+128];
	fma.rn.f32 	%f348, %f258, %f260, %f348;
	ld.shared.f32 	%f261, [%r216+256];
	fma.rn.f32 	%f347, %f258, %f261, %f347;
$L__BB1_64:
	setp.eq.s32 	%p66, %r59, 1;
	mov.f32 	%f379, %f32;
	@%p66 bra 	$L__BB1_70;
	ld.local.f32 	%f91, [%rd5+4];
	setp.le.f32 	%p67, %f91, 0fFF7FFFFF;
	@%p67 bra 	$L__BB1_67;
	sub.f32 	%f262, %f91, %f32;
	fma.rn.f32 	%f263, %f262, 0f3BBB989D, 0f3F000000;
	cvt.sat.f32.f32 	%f264, %f263;
	mov.f32 	%f265, 0f4B400001;
	mov.f32 	%f266, 0f437C0000;
	fma.rm.f32 	%f267, %f264, %f266, %f265;
	add.f32 	%f268, %f267, 0fCB40007F;
	neg.f32 	%f269, %f268;
	fma.rn.f32 	%f270, %f262, 0f3FB8AA3B, %f269;
	fma.rn.f32 	%f271, %f262, 0f32A57060, %f270;
	mov.b32 	%r217, %f267;
	shl.b32 	%r218, %r217, 23;
	mov.b32 	%f272, %r218;
	ex2.approx.ftz.f32 	%f273, %f271;
	mul.f32 	%f274, %f273, %f272;
	add.f32 	%f350, %f350, %f274;
	mul.lo.s32 	%r219, %r251, 96;
	or.b32  	%r220, %r219, %r3;
	shl.b32 	%r221, %r220, 2;
	add.s32 	%r223, %r221, %r130;
	ld.shared.f32 	%f275, [%r223+384];
	fma.rn.f32 	%f349, %f274, %f275, %f349;
	ld.shared.f32 	%f276, [%r223+512];
	fma.rn.f32 	%f348, %f274, %f276, %f348;
	ld.shared.f32 	%f277, [%r223+640];
	fma.rn.f32 	%f347, %f274, %f277, %f347;
$L__BB1_67:
	setp.eq.s32 	%p68, %r59, 2;
	mov.f32 	%f379, %f32;
	@%p68 bra 	$L__BB1_70;
	ld.local.f32 	%f100, [%rd5+8];
	setp.le.f32 	%p69, %f100, 0fFF7FFFFF;
	mov.f32 	%f379, %f32;
	@%p69 bra 	$L__BB1_70;
	sub.f32 	%f278, %f100, %f32;
	fma.rn.f32 	%f279, %f278, 0f3BBB989D, 0f3F000000;
	cvt.sat.f32.f32 	%f280, %f279;
	mov.f32 	%f281, 0f4B400001;
	mov.f32 	%f282, 0f437C0000;
	fma.rm.f32 	%f283, %f280, %f282, %f281;
	add.f32 	%f284, %f283, 0fCB40007F;
	neg.f32 	%f285, %f284;
	fma.rn.f32 	%f286, %f278, 0f3FB8AA3B, %f285;
	fma.rn.f32 	%f287, %f278, 0f32A57060, %f286;
	mov.b32 	%r224, %f283;
	shl.b32 	%r225, %r224, 23;
	mov.b32 	%f288, %r225;
	ex2.approx.ftz.f32 	%f289, %f287;
	mul.f32 	%f290, %f289, %f288;
	add.f32 	%f350, %f350, %f290;
	mul.lo.s32 	%r226, %r251, 96;
	or.b32  	%r227, %r226, %r3;
	shl.b32 	%r228, %r227, 2;
	add.s32 	%r230, %r228, %r130;
	ld.shared.f32 	%f291, [%r230+768];
	fma.rn.f32 	%f349, %f290, %f291, %f349;
	ld.shared.f32 	%f292, [%r230+896];
	fma.rn.f32 	%f348, %f290, %f292, %f348;
	ld.shared.f32 	%f293, [%r230+1024];
	fma.rn.f32 	%f347, %f290, %f293, %f347;
	mov.f32 	%f379, %f32;
$L__BB1_70:
	bar.sync 	0;
	setp.lt.s32 	%p70, %r237, %r10;
	add.s32 	%r236, %r236, 1;
	@%p70 bra 	$L__BB1_6;
$L__BB1_71:
	setp.ge.s32 	%p71, %r6, %r65;
	@%p71 bra 	$L__BB1_76;
	setp.eq.s64 	%p72, %rd10, 0;
	@%p72 bra 	$L__BB1_74;
	cvta.to.global.u64 	%rd49, %rd10;
	mul.wide.u32 	%rd50, %r4, 4;
	add.s64 	%rd51, %rd49, %rd50;
	ld.global.nc.f32 	%f294, [%rd51];
	max.f32 	%f295, %f379, %f294;
	sub.f32 	%f296, %f379, %f295;
	fma.rn.f32 	%f297, %f296, 0f3BBB989D, 0f3F000000;
	cvt.sat.f32.f32 	%f298, %f297;
	mov.f32 	%f299, 0f4B400001;
	mov.f32 	%f300, 0f437C0000;
	fma.rm.f32 	%f301, %f298, %f300, %f299;
	add.f32 	%f302, %f301, 0fCB40007F;
	neg.f32 	%f303, %f302;
	fma.rn.f32 	%f304, %f296, 0f3FB8AA3B, %f303;
	fma.rn.f32 	%f305, %f296, 0f32A57060, %f304;
	mov.b32 	%r231, %f301;
	shl.b32 	%r232, %r231, 23;
	mov.b32 	%f306, %r232;
	ex2.approx.ftz.f32 	%f307, %f305;
	mul.f32 	%f308, %f307, %f306;
	mul.f32 	%f349, %f308, %f349;
	mul.f32 	%f348, %f308, %f348;
	mul.f32 	%f347, %f308, %f347;
	sub.f32 	%f309, %f294, %f295;
	fma.rn.f32 	%f310, %f309, 0f3BBB989D, 0f3F000000;
	cvt.sat.f32.f32 	%f311, %f310;
	fma.rm.f32 	%f312, %f311, %f300, %f299;
	add.f32 	%f313, %f312, 0fCB40007F;
	neg.f32 	%f314, %f313;
	fma.rn.f32 	%f315, %f309, 0f3FB8AA3B, %f314;
	fma.rn.f32 	%f316, %f309, 0f32A57060, %f315;
	mov.b32 	%r233, %f312;
	shl.b32 	%r234, %r233, 23;
	mov.b32 	%f317, %r234;
	ex2.approx.ftz.f32 	%f318, %f316;
	mul.f32 	%f319, %f318, %f317;
	fma.rn.f32 	%f350, %f350, %f308, %f319;
$L__BB1_74:
	ld.param.u64 	%rd54, [_Z23flash_attn_sinks_kernelI6__halfLi80ELi8ELi32EEvPKT_S3_S3_PS1_PKffiiiii_param_3];
	setp.gt.u32 	%p73, %r3, 15;
	setp.gt.f32 	%p74, %f350, 0f00000000;
	rcp.rn.f32 	%f322, %f350;
	selp.f32 	%f123, %f322, 0f00000000, %p74;
	mul.f32 	%f320, %f123, %f349;
	// begin inline asm
	{  cvt.rn.f16.f32 %rs80, %f320;}

	// end inline asm
	add.s32 	%r235, %r3, %r7;
	cvta.to.global.u64 	%rd52, %rd54;
	mul.wide.s32 	%rd53, %r235, 2;
	add.s64 	%rd6, %rd52, %rd53;
	st.global.u16 	[%rd6], %rs80;
	mul.f32 	%f321, %f123, %f348;
	// begin inline asm
	{  cvt.rn.f16.f32 %rs81, %f321;}

	// end inline asm
	st.global.u16 	[%rd6+64], %rs81;
	@%p73 bra 	$L__BB1_76;
	mul.f32 	%f323, %f123, %f347;
	// begin inline asm
	{  cvt.rn.f16.f32 %rs82, %f323;}

	// end inline asm
	st.global.u16 	[%rd6+128], %rs82;
$L__BB1_76:
	ret;

}
	// .globl	_Z23flash_attn_sinks_kernelI6__halfLi96ELi8ELi32EEvPKT_S3_S3_PS1_PKffiiiii
.visible .entry _Z23flash_attn_sinks_kernelI6__halfLi96ELi8ELi32EEvPKT_S3_S3_PS1_PKffiiiii(
	.param .u64 .ptr .align 1 _Z23flash_attn_sinks_kernelI6__halfLi96ELi8ELi32EEvPKT_S3_S3_PS1_PKffiiiii_param_0,
	.param .u64 .ptr .align 1 _Z23flash_attn_sinks_kernelI6__halfLi96ELi8ELi32EEvPKT_S3_S3_PS1_PKffiiiii_param_1,
	.param .u64 .ptr .align 1 _Z23flash_attn_sinks_kernelI6__halfLi96ELi8ELi32EEvPKT_S3_S3_PS1_PKffiiiii_param_2,
	.param .u64 .ptr .align 1 _Z23flash_attn_sinks_kernelI6__halfLi96ELi8ELi32EEvPKT_S3_S3_PS1_PKffiiiii_param_3,
	.param .u64 .ptr .align 1 _Z23flash_attn_sinks_kernelI6__halfLi96ELi8ELi32EEvPKT_S3_S3_PS1_PKffiiiii_param_4,
	.param .f32 _Z23flash_attn_sinks_kernelI6__halfLi96ELi8ELi32EEvPKT_S3_S3_PS1_PKffiiiii_param_5,
	.param .u32 _Z23flash_attn_sinks_kernelI6__halfLi96ELi8ELi32EEvPKT_S3_S3_PS1_PKffiiiii_param_6,
	.param .u32 _Z23flash_attn_sinks_kernelI6__halfLi96ELi8ELi32EEvPKT_S3_S3_PS1_PKffiiiii_param_7,
	.param .u32 _Z23flash_attn_sinks_kernelI6__halfLi96ELi8ELi32EEvPKT_S3_S3_PS1_PKffiiiii_param_8,
	.param .u32 _Z23flash_attn_sinks_kernelI6__halfLi96ELi8ELi32EEvPKT_S3_S3_PS1_PKffiiiii_param_9,
	.param .u32 _Z23flash_attn_sinks_kernelI6__halfLi96ELi8ELi32EEvPKT_S3_S3_PS1_PKffiiiii_param_10
)
.maxntid 256
{
	.local .align 16 .b8 	__local_depot2[128];
	.reg .b64 	%SP;
	.reg .b64 	%SPL;
	.reg .pred 	%p<56>;
	.reg .b16 	%rs<61>;
	.reg .b32 	%r<206>;
	.reg .b32 	%f<390>;
	.reg .b64 	%rd<45>;
	// demoted variable
	.shared .align 4 .b8 _ZZ23flash_attn_sinks_kernelI6__halfLi96ELi8ELi32EEvPKT_S3_S3_PS1_PKffiiiiiE6k_smem[12288];
	// demoted variable
	.shared .align 4 .b8 _ZZ23flash_attn_sinks_kernelI6__halfLi96ELi8ELi32EEvPKT_S3_S3_PS1_PKffiiiiiE6v_smem[12288];
	mov.u64 	%SPL, __local_depot2;
	ld.param.u64 	%rd12, [_Z23flash_attn_sinks_kernelI6__halfLi96ELi8ELi32EEvPKT_S3_S3_PS1_PKffiiiii_param_0];
	ld.param.u64 	%rd8, [_Z23flash_attn_sinks_kernelI6__halfLi96ELi8ELi32EEvPKT_S3_S3_PS1_PKffiiiii_param_1];
	ld.param.u64 	%rd9, [_Z23flash_attn_sinks_kernelI6__halfLi96ELi8ELi32EEvPKT_S3_S3_PS1_PKffiiiii_param_2];
	ld.param.u64 	%rd10, [_Z23flash_attn_sinks_kernelI6__halfLi96ELi8ELi32EEvPKT_S3_S3_PS1_PKffiiiii_param_3];
	ld.param.u64 	%rd11, [_Z23flash_attn_sinks_kernelI6__halfLi96ELi8ELi32EEvPKT_S3_S3_PS1_PKffiiiii_param_4];
	ld.param.f32 	%f123, [_Z23flash_attn_sinks_kernelI6__halfLi96ELi8ELi32EEvPKT_S3_S3_PS1_PKffiiiii_param_5];
	ld.param.u32 	%r55, [_Z23flash_attn_sinks_kernelI6__halfLi96ELi8ELi32EEvPKT_S3_S3_PS1_PKffiiiii_param_6];
	ld.param.u32 	%r56, [_Z23flash_attn_sinks_kernelI6__halfLi96ELi8ELi32EEvPKT_S3_S3_PS1_PKffiiiii_param_7];
	ld.param.u32 	%r58, [_Z23flash_attn_sinks_kernelI6__halfLi96ELi8ELi32EEvPKT_S3_S3_PS1_PKffiiiii_param_8];
	ld.param.u32 	%r59, [_Z23flash_attn_sinks_kernelI6__halfLi96ELi8ELi32EEvPKT_S3_S3_PS1_PKffiiiii_param_9];
	ld.param.u32 	%r57, [_Z23flash_attn_sinks_kernelI6__halfLi96ELi8ELi32EEvPKT_S3_S3_PS1_PKffiiiii_param_10];
	cvta.to.global.u64 	%rd13, %rd12;
	add.u64 	%rd1, %SPL, 0;
	mov.u32 	%r1, %tid.x;
	shr.u32 	%r2, %r1, 5;
	and.b32  	%r3, %r1, 31;
	mov.u32 	%r4, %ctaid.x;
	mov.u32 	%r60, %ctaid.y;
	mov.u32 	%r61, %ctaid.z;
	div.s32 	%r62, %r58, %r59;
	div.s32 	%r63, %r4, %r62;
	shl.b32 	%r5, %r61, 3;
	or.b32  	%r6, %r5, %r2;
	mad.lo.s32 	%r64, %r58, %r60, %r4;
	mad.lo.s32 	%r65, %r64, %r55, %r6;
	mul.lo.s32 	%r66, %r65, 96;
	mad.lo.s32 	%r67, %r59, %r60, %r63;
	mul.lo.s32 	%r68, %r56, %r67;
	mul.lo.s32 	%r7, %r68, 96;
	setp.ge.s32 	%p3, %r6, %r55;
	or.b32  	%r8, %r66, %r3;
	mul.wide.s32 	%rd15, %r8, 2;
	add.s64 	%rd2, %rd13, %rd15;
	mov.f32 	%f324, 0f00000000;
	mov.f32 	%f325, %f324;
	@%p3 bra 	$L__BB2_2;
	ld.global.nc.u16 	%rs8, [%rd2];
	// begin inline asm
	{  cvt.f32.f16 %f125, %rs8;}

	// end inline asm
	mul.f32 	%f324, %f123, %f125;
	ld.global.nc.u16 	%rs9, [%rd2+64];
	// begin inline asm
	{  cvt.f32.f16 %f126, %rs9;}

	// end inline asm
	mul.f32 	%f325, %f123, %f126;
$L__BB2_2:
	setp.ge.s32 	%p4, %r6, %r55;
	mov.f32 	%f326, 0f00000000;
	@%p4 bra 	$L__BB2_4;
	ld.global.nc.u16 	%rs10, [%rd2+128];
	// begin inline asm
	{  cvt.f32.f16 %f128, %rs10;}

	// end inline asm
	mul.f32 	%f326, %f123, %f128;
$L__BB2_4:
	sub.s32 	%r69, %r56, %r55;
	add.s32 	%r70, %r5, 8;
	min.s32 	%r71, %r70, %r55;
	setp.gt.s32 	%p1, %r57, 0;
	add.s32 	%r72, %r69, %r5;
	sub.s32 	%r73, %r72, %r57;
	max.s32 	%r74, %r73, -1;
	add.s32 	%r75, %r74, 1;
	selp.b32 	%r9, %r75, 0, %p1;
	add.s32 	%r76, %r69, %r71;
	min.s32 	%r10, %r56, %r76;
	add.s32 	%r11, %r72, %r2;
	sub.s32 	%r77, %r11, %r57;
	max.s32 	%r12, %r77, -1;
	setp.ge.s32 	%p5, %r9, %r10;
	mov.f32 	%f379, 0fFF7FFFFF;
	mov.f32 	%f347, 0f00000000;
	mov.f32 	%f348, %f347;
	mov.f32 	%f349, %f347;
	mov.f32 	%f350, %f347;
	@%p5 bra 	$L__BB2_71;
	cvt.u16.u32 	%rs1, %r9;
	cvt.u16.u32 	%rs11, %r1;
	or.b16  	%rs2, %rs11, 768;
	shl.b32 	%r79, %r1, 2;
	mov.u32 	%r80, _ZZ23flash_attn_sinks_kernelI6__halfLi96ELi8ELi32EEvPKT_S3_S3_PS1_PKffiiiiiE6k_smem;
	add.s32 	%r81, %r79, %r80;
	add.s32 	%r13, %r81, 2048;
	add.s32 	%r14, %r12, 1;
	setp.lt.s32 	%p6, %r6, %r55;
	and.pred  	%p2, %p1, %p6;
	mov.f32 	%f379, 0fFF7FFFFF;
	mov.b32 	%r192, 0;
	mov.f32 	%f347, 0f00000000;
	mov.u32 	%r193, %r9;
$L__BB2_6:
	mov.u32 	%r16, %r193;
	shl.b32 	%r82, %r192, 5;
	add.s32 	%r83, %r9, %r82;
	add.s32 	%r84, %r83, 32;
	min.s32 	%r17, %r10, %r84;
	neg.s32 	%r18, %r82;
	sub.s32 	%r85, %r18, %r9;
	add.s32 	%r19, %r17, %r85;
	add.s32 	%r193, %r16, 32;
	min.s32 	%r86, %r193, %r10;
	sub.s32 	%r21, %r86, %r16;
	add.s32 	%r87, %r1, %r7;
	mad.lo.s32 	%r195, %r16, 96, %r87;
	mov.u32 	%r194, %r13;
	mov.u16 	%rs59, %rs2;
	mov.u32 	%r196, %r1;
$L__BB2_7:
	mul.wide.s32 	%rd16, %r195, 2;
	add.s64 	%rd3, %rd8, %rd16;
	add.s16 	%rs12, %rs59, -768;
	mul.hi.u16 	%rs13, %rs12, -21845;
	shr.u16 	%rs14, %rs13, 6;
	cvt.u32.u16 	%r88, %rs14;
	setp.le.s32 	%p7, %r21, %r88;
	mov.f32 	%f332, 0f00000000;
	@%p7 bra 	$L__BB2_9;
	// begin inline asm
	ld.global.nc.b16 %rs15, [%rd3];
	// end inline asm
	// begin inline asm
	{  cvt.f32.f16 %f332, %rs15;}

	// end inline asm
$L__BB2_9:
	st.shared.f32 	[%r194+-2048], %f332;
	add.s16 	%rs17, %rs59, -512;
	mul.hi.u16 	%rs18, %rs17, -21845;
	shr.u16 	%rs19, %rs18, 6;
	cvt.u32.u16 	%r89, %rs19;
	setp.le.s32 	%p8, %r21, %r89;
	mov.f32 	%f333, 0f00000000;
	@%p8 bra 	$L__BB2_11;
	add.s64 	%rd18, %rd3, 512;
	// begin inline asm
	ld.global.nc.b16 %rs20, [%rd18];
	// end inline asm
	// begin inline asm
	{  cvt.f32.f16 %f333, %rs20;}

	// end inline asm
$L__BB2_11:
	st.shared.f32 	[%r194+-1024], %f333;
	add.s16 	%rs22, %rs59, -256;
	mul.hi.u16 	%rs23, %rs22, -21845;
	shr.u16 	%rs24, %rs23, 6;
	cvt.u32.u16 	%r90, %rs24;
	setp.le.s32 	%p9, %r21, %r90;
	mov.f32 	%f334, 0f00000000;
	@%p9 bra 	$L__BB2_13;
	add.s64 	%rd19, %rd3, 1024;
	// begin inline asm
	ld.global.nc.b16 %rs25, [%rd19];
	// end inline asm
	// begin inline asm
	{  cvt.f32.f16 %f334, %rs25;}

	// end inline asm
$L__BB2_13:
	st.shared.f32 	[%r194], %f334;
	mul.hi.u16 	%rs27, %rs59, -21845;
	shr.u16 	%rs28, %rs27, 6;
	cvt.u32.u16 	%r91, %rs28;
	setp.le.s32 	%p10, %r21, %r91;
	mov.f32 	%f335, 0f00000000;
	@%p10 bra 	$L__BB2_15;
	add.s64 	%rd20, %rd3, 1536;
	// begin inline asm
	ld.global.nc.b16 %rs29, [%rd20];
	// end inline asm
	// begin inline asm
	{  cvt.f32.f16 %f335, %rs29;}

	// end inline asm
$L__BB2_15:
	st.shared.f32 	[%r194+1024], %f335;
	add.s32 	%r26, %r196, 1024;
	add.s16 	%rs59, %rs59, 1024;
	add.s32 	%r195, %r195, 1024;
	add.s32 	%r194, %r194, 4096;
	setp.lt.u32 	%p11, %r196, 2048;
	mov.u32 	%r196, %r26;
	@%p11 bra 	$L__BB2_7;
	mov.u32 	%r197, %r1;
$L__BB2_17:
	cvt.u16.u32 	%rs5, %r197;
	mul.hi.u16 	%rs31, %rs5, -21845;
	shr.u16 	%rs32, %rs31, 6;
	cvt.u32.u16 	%r92, %rs32;
	setp.le.s32 	%p12, %r21, %r92;
	mul.lo.s16 	%rs33, %rs32, 96;
	sub.s16 	%rs34, %rs5, %rs33;
	add.s32 	%r93, %r16, %r92;
	cvt.u32.u16 	%r94, %rs34;
	add.s32 	%r95, %r7, %r94;
	mad.lo.s32 	%r96, %r93, 96, %r95;
	mul.wide.s32 	%rd21, %r96, 2;
	add.s64 	%rd4, %rd9, %rd21;
	mov.f32 	%f336, 0f00000000;
	@%p12 bra 	$L__BB2_19;
	// begin inline asm
	ld.global.nc.b16 %rs35, [%rd4];
	// end inline asm
	// begin inline asm
	{  cvt.f32.f16 %f336, %rs35;}

	// end inline asm
$L__BB2_19:
	shl.b32 	%r97, %r197, 2;
	mov.u32 	%r98, _ZZ23flash_attn_sinks_kernelI6__halfLi96ELi8ELi32EEvPKT_S3_S3_PS1_PKffiiiiiE6v_smem;
	add.s32 	%r30, %r98, %r97;
	st.shared.f32 	[%r30], %f336;
	add.s16 	%rs37, %rs5, 256;
	mul.hi.u16 	%rs38, %rs37, -21845;
	shr.u16 	%rs39, %rs38, 6;
	cvt.u32.u16 	%r99, %rs39;
	setp.le.s32 	%p13, %r21, %r99;
	mov.f32 	%f337, 0f00000000;
	@%p13 bra 	$L__BB2_21;
	add.s64 	%rd23, %rd4, 512;
	// begin inline asm
	ld.global.nc.b16 %rs40, [%rd23];
	// end inline asm
	// begin inline asm
	{  cvt.f32.f16 %f337, %rs40;}

	// end inline asm
$L__BB2_21:
	st.shared.f32 	[%r30+1024], %f337;
	add.s16 	%rs42, %rs5, 512;
	mul.hi.u16 	%rs43, %rs42, -21845;
	shr.u16 	%rs44, %rs43, 6;
	cvt.u32.u16 	%r100, %rs44;
	setp.le.s32 	%p14, %r21, %r100;
	mov.f32 	%f338, 0f00000000;
	@%p14 bra 	$L__BB2_23;
	add.s64 	%rd24, %rd4, 1024;
	// begin inline asm
	ld.global.nc.b16 %rs45, [%rd24];
	// end inline asm
	// begin inline asm
	{  cvt.f32.f16 %f338, %rs45;}

	// end inline asm
$L__BB2_23:
	st.shared.f32 	[%r30+2048], %f338;
	add.s16 	%rs47, %rs5, 768;
	mul.hi.u16 	%rs48, %rs47, -21845;
	shr.u16 	%rs49, %rs48, 6;
	cvt.u32.u16 	%r101, %rs49;
	setp.le.s32 	%p15, %r21, %r101;
	mov.f32 	%f339, 0f00000000;
	@%p15 bra 	$L__BB2_25;
	add.s64 	%rd25, %rd4, 1536;
	// begin inline asm
	ld.global.nc.b16 %rs50, [%rd25];
	// end inline asm
	// begin inline asm
	{  cvt.f32.f16 %f339, %rs50;}

	// end inline asm
$L__BB2_25:
	st.shared.f32 	[%r30+3072], %f339;
	add.s32 	%r31, %r197, 1024;
	setp.lt.u32 	%p16, %r197, 2048;
	mov.u32 	%r197, %r31;
	@%p16 bra 	$L__BB2_17;
	setp.ge.s32 	%p17, %r6, %r55;
	bar.sync 	0;
	@%p17 bra 	$L__BB2_70;
	setp.lt.s32 	%p18, %r21, 1;
	mov.f32 	%f342, 0fFF7FFFFF;
	@%p18 bra 	$L__BB2_48;
	mov.f32 	%f342, 0fFF7FFFFF;
	mov.b32 	%r201, 0;
	mov.b16 	%rs60, 0;
$L__BB2_29:
	add.s32 	%r33, %r201, %r16;
	setp.ge.s32 	%p19, %r11, %r33;
	@%p19 bra 	$L__BB2_44;
	setp.ge.s32 	%p28, %r201, %r21;
	@%p28 bra 	$L__BB2_48;
	add.s32 	%r119, %r17, %r18;
	add.s32 	%r120, %r9, %r201;
	sub.s32 	%r34, %r119, %r120;
	sub.s32 	%r121, %r9, %r119;
	add.s32 	%r122, %r121, %r201;
	setp.gt.u32 	%p29, %r122, -16;
	@%p29 bra 	$L__BB2_34;
	and.b32  	%r35, %r34, -16;
	mov.b32 	%r200, 0;
$L__BB2_33:
	.pragma "nounroll";
	mul.wide.u32 	%rd30, %r201, 4;
	add.s64 	%rd31, %rd1, %rd30;
	mov.b32 	%r124, -8388609;
	st.local.u32 	[%rd31], %r124;
	st.local.u32 	[%rd31+4], %r124;
	st.local.u32 	[%rd31+8], %r124;
	st.local.u32 	[%rd31+12], %r124;
	st.local.u32 	[%rd31+16], %r124;
	st.local.u32 	[%rd31+20], %r124;
	st.local.u32 	[%rd31+24], %r124;
	st.local.u32 	[%rd31+28], %r124;
	st.local.u32 	[%rd31+32], %r124;
	st.local.u32 	[%rd31+36], %r124;
	st.local.u32 	[%rd31+40], %r124;
	st.local.u32 	[%rd31+44], %r124;
	st.local.u32 	[%rd31+48], %r124;
	st.local.u32 	[%rd31+52], %r124;
	st.local.u32 	[%rd31+56], %r124;
	st.local.u32 	[%rd31+60], %r124;
	add.s32 	%r201, %r201, 16;
	add.s32 	%r200, %r200, 16;
	setp.eq.s32 	%p30, %r200, %r35;
	@%p30 bra 	$L__BB2_34;
	bra.uni 	$L__BB2_33;
$L__BB2_34:
	and.b32  	%r125, %r34, 15;
	setp.eq.s32 	%p31, %r125, 0;
	@%p31 bra 	$L__BB2_48;
	add.s16 	%rs53, %rs60, %rs1;
	cvt.u16.u32 	%rs54, %r17;
	sub.s16 	%rs55, %rs54, %rs53;
	cvt.u32.u16 	%r126, %rs55;
	and.b32  	%r42, %r126, 15;
	add.s32 	%r127, %r42, -1;
	and.b32  	%r43, %r126, 7;
	setp.lt.u32 	%p32, %r127, 7;
	@%p32 bra 	$L__BB2_37;
	mul.wide.u32 	%rd32, %r201, 4;
	add.s64 	%rd33, %rd1, %rd32;
	mov.b32 	%r128, -8388609;
	st.local.u32 	[%rd33], %r128;
	st.local.u32 	[%rd33+4], %r128;
	st.local.u32 	[%rd33+8], %r128;
	st.local.u32 	[%rd33+12], %r128;
	st.local.u32 	[%rd33+16], %r128;
	st.local.u32 	[%rd33+20], %r128;
	st.local.u32 	[%rd33+24], %r128;
	st.local.u32 	[%rd33+28], %r128;
	add.s32 	%r201, %r201, 8;
$L__BB2_37:
	setp.eq.s32 	%p33, %r43, 0;
	@%p33 bra 	$L__BB2_48;
	and.b32  	%r46, %r42, 3;
	setp.lt.u32 	%p34, %r43, 4;
	@%p34 bra 	$L__BB2_40;
	mul.wide.u32 	%rd34, %r201, 4;
	add.s64 	%rd35, %rd1, %rd34;
	mov.b32 	%r129, -8388609;
	st.local.u32 	[%rd35], %r129;
	st.local.u32 	[%rd35+4], %r129;
	st.local.u32 	[%rd35+8], %r129;
	st.local.u32 	[%rd35+12], %r129;
	add.s32 	%r201, %r201, 4;
$L__BB2_40:
	setp.eq.s32 	%p35, %r46, 0;
	@%p35 bra 	$L__BB2_48;
	mul.wide.u32 	%rd36, %r201, 4;
	add.s64 	%rd5, %rd1, %rd36;
	mov.b32 	%r130, -8388609;
	st.local.u32 	[%rd5], %r130;
	setp.eq.s32 	%p36, %r46, 1;
	@%p36 bra 	$L__BB2_48;
	mov.b32 	%r131, -8388609;
	st.local.u32 	[%rd5+4], %r131;
	setp.eq.s32 	%p37, %r46, 2;
	@%p37 bra 	$L__BB2_48;
	mov.b32 	%r132, -8388609;
	st.local.u32 	[%rd5+8], %r132;
	bra.uni 	$L__BB2_48;
$L__BB2_44:
	setp.gt.u32 	%p20, %r14, %r33;
	and.pred  	%p21, %p2, %p20;
	@%p21 bra 	$L__BB2_46;
	mul.lo.s32 	%r103, %r201, 96;
	or.b32  	%r104, %r103, %r3;
	shl.b32 	%r105, %r104, 2;
	mov.u32 	%r106, _ZZ23flash_attn_sinks_kernelI6__halfLi96ELi8ELi32EEvPKT_S3_S3_PS1_PKffiiiiiE6k_smem;
	add.s32 	%r107, %r106, %r105;
	ld.shared.f32 	%f151, [%r107];
	fma.rn.f32 	%f152, %f324, %f151, 0f00000000;
	ld.shared.f32 	%f153, [%r107+128];
	fma.rn.f32 	%f154, %f325, %f153, %f152;
	ld.shared.f32 	%f155, [%r107+256];
	fma.rn.f32 	%f156, %f326, %f155, %f154;
	mov.b32 	%r108, %f156;
	shfl.sync.bfly.b32	%r109|%p22, %r108, 16, 31, -1;
	mov.b32 	%f157, %r109;
	add.f32 	%f158, %f156, %f157;
	mov.b32 	%r110, %f158;
	shfl.sync.bfly.b32	%r111|%p23, %r110, 8, 31, -1;
	mov.b32 	%f159, %r111;
	add.f32 	%f160, %f158, %f159;
	mov.b32 	%r112, %f160;
	shfl.sync.bfly.b32	%r113|%p24, %r112, 4, 31, -1;
	mov.b32 	%f161, %r113;
	add.f32 	%f162, %f160, %f161;
	mov.b32 	%r114, %f162;
	shfl.sync.bfly.b32	%r115|%p25, %r114, 2, 31, -1;
	mov.b32 	%f163, %r115;
	add.f32 	%f164, %f162, %f163;
	mov.b32 	%r116, %f164;
	shfl.sync.bfly.b32	%r117|%p26, %r116, 1, 31, -1;
	mov.b32 	%f165, %r117;
	add.f32 	%f166, %f164, %f165;
	mul.wide.u32 	%rd26, %r201, 4;
	add.s64 	%rd27, %rd1, %rd26;
	st.local.f32 	[%rd27], %f166;
	max.f32 	%f342, %f342, %f166;
	bra.uni 	$L__BB2_47;
$L__BB2_46:
	mul.wide.u32 	%rd28, %r201, 4;
	add.s64 	%rd29, %rd1, %rd28;
	mov.b32 	%r118, -8388609;
	st.local.u32 	[%rd29], %r118;
$L__BB2_47:
	add.s32 	%r201, %r201, 1;
	setp.lt.s32 	%p27, %r201, %r21;
	add.s16 	%rs60, %rs60, 1;
	@%p27 bra 	$L__BB2_29;
$L__BB2_48:
	setp.leu.f32 	%p38, %f342, 0fFF7FFFFF;
	@%p38 bra 	$L__BB2_70;
	max.f32 	%f32, %f379, %f342;
	sub.f32 	%f167, %f379, %f32;
	fma.rn.f32 	%f168, %f167, 0f3BBB989D, 0f3F000000;
	cvt.sat.f32.f32 	%f169, %f168;
	mov.f32 	%f170, 0f4B400001;
	mov.f32 	%f171, 0f437C0000;
	fma.rm.f32 	%f172, %f169, %f171, %f170;
	add.f32 	%f173, %f172, 0fCB40007F;
	neg.f32 	%f174, %f173;
	fma.rn.f32 	%f175, %f167, 0f3FB8AA3B, %f174;
	fma.rn.f32 	%f176, %f167, 0f32A57060, %f175;
	mov.b32 	%r133, %f172;
	shl.b32 	%r134, %r133, 23;
	mov.b32 	%f177, %r134;
	ex2.approx.ftz.f32 	%f178, %f176;
	mul.f32 	%f179, %f178, %f177;
	mul.f32 	%f349, %f179, %f349;
	mul.f32 	%f348, %f179, %f348;
	mul.f32 	%f347, %f179, %f347;
	mul.f32 	%f350, %f350, %f179;
	mov.f32 	%f379, %f32;
	@%p18 bra 	$L__BB2_70;
	and.b32  	%r49, %r19, 3;
	add.s32 	%r136, %r17, %r18;
	sub.s32 	%r137, %r9, %r136;
	setp.gt.u32 	%p40, %r137, -4;
	mov.b32 	%r205, 0;
	@%p40 bra 	$L__BB2_61;
	and.b32  	%r205, %r19, -4;
	mov.b32 	%r204, 0;
$L__BB2_52:
	mul.wide.u32 	%rd37, %r204, 4;
	add.s64 	%rd6, %rd1, %rd37;
	ld.local.f32 	%f41, [%rd6];
	setp.le.f32 	%p41, %f41, 0fFF7FFFFF;
	@%p41 bra 	$L__BB2_54;
	sub.f32 	%f181, %f41, %f32;
	fma.rn.f32 	%f182, %f181, 0f3BBB989D, 0f3F000000;
	cvt.sat.f32.f32 	%f183, %f182;
	mov.f32 	%f184, 0f4B400001;
	mov.f32 	%f185, 0f437C0000;
	fma.rm.f32 	%f186, %f183, %f185, %f184;
	add.f32 	%f187, %f186, 0fCB40007F;
	neg.f32 	%f188, %f187;
	fma.rn.f32 	%f189, %f181, 0f3FB8AA3B, %f188;
	fma.rn.f32 	%f190, %f181, 0f32A57060, %f189;
	mov.b32 	%r139, %f186;
	shl.b32 	%r140, %r139, 23;
	mov.b32 	%f191, %r140;
	ex2.approx.ftz.f32 	%f192, %f190;
	mul.f32 	%f193, %f192, %f191;
	add.f32 	%f350, %f350, %f193;
	mul.lo.s32 	%r141, %r204, 96;
	or.b32  	%r142, %r141, %r3;
	shl.b32 	%r143, %r142, 2;
	mov.u32 	%r144, _ZZ23flash_attn_sinks_kernelI6__halfLi96ELi8ELi32EEvPKT_S3_S3_PS1_PKffiiiiiE6v_smem;
	add.s32 	%r145, %r144, %r143;
	ld.shared.f32 	%f194, [%r145];
	fma.rn.f32 	%f349, %f193, %f194, %f349;
	ld.shared.f32 	%f195, [%r145+128];
	fma.rn.f32 	%f348, %f193, %f195, %f348;
	ld.shared.f32 	%f196, [%r145+256];
	fma.rn.f32 	%f347, %f193, %f196, %f347;
$L__BB2_54:
	ld.local.f32 	%f50, [%rd6+4];
	setp.le.f32 	%p42, %f50, 0fFF7FFFFF;
	@%p42 bra 	$L__BB2_56;
	sub.f32 	%f197, %f50, %f32;
	fma.rn.f32 	%f198, %f197, 0f3BBB989D, 0f3F000000;
	cvt.sat.f32.f32 	%f199, %f198;
	mov.f32 	%f200, 0f4B400001;
	mov.f32 	%f201, 0f437C0000;
	fma.rm.f32 	%f202, %f199, %f201, %f200;
	add.f32 	%f203, %f202, 0fCB40007F;
	neg.f32 	%f204, %f203;
	fma.rn.f32 	%f205, %f197, 0f3FB8AA3B, %f204;
	fma.rn.f32 	%f206, %f197, 0f32A57060, %f205;
	mov.b32 	%r146, %f202;
	shl.b32 	%r147, %r146, 23;
	mov.b32 	%f207, %r147;
	ex2.approx.ftz.f32 	%f208, %f206;
	mul.f32 	%f209, %f208, %f207;
	add.f32 	%f350, %f350, %f209;
	mul.lo.s32 	%r148, %r204, 96;
	or.b32  	%r149, %r148, %r3;
	shl.b32 	%r150, %r149, 2;
	mov.u32 	%r151, _ZZ23flash_attn_sinks_kernelI6__halfLi96ELi8ELi32EEvPKT_S3_S3_PS1_PKffiiiiiE6v_smem;
	add.s32 	%r152, %r150, %r151;
	ld.shared.f32 	%f210, [%r152+384];
	fma.rn.f32 	%f349, %f209, %f210, %f349;
	ld.shared.f32 	%f211, [%r152+512];
	fma.rn.f32 	%f348, %f209, %f211, %f348;
	ld.shared.f32 	%f212, [%r152+640];
	fma.rn.f32 	%f347, %f209, %f212, %f347;
$L__BB2_56:
	ld.local.f32 	%f59, [%rd6+8];
	setp.le.f32 	%p43, %f59, 0fFF7FFFFF;
	@%p43 bra 	$L__BB2_58;
	sub.f32 	%f213, %f59, %f32;
	fma.rn.f32 	%f214, %f213, 0f3BBB989D, 0f3F000000;
	cvt.sat.f32.f32 	%f215, %f214;
	mov.f32 	%f216, 0f4B400001;
	mov.f32 	%f217, 0f437C0000;
	fma.rm.f32 	%f218, %f215, %f217, %f216;
	add.f32 	%f219, %f218, 0fCB40007F;
	neg.f32 	%f220, %f219;
	fma.rn.f32 	%f221, %f213, 0f3FB8AA3B, %f220;
	fma.rn.f32 	%f222, %f213, 0f32A57060, %f221;
	mov.b32 	%r153, %f218;
	shl.b32 	%r154, %r153, 23;
	mov.b32 	%f223, %r154;
	ex2.approx.ftz.f32 	%f224, %f222;
	mul.f32 	%f225, %f224, %f223;
	add.f32 	%f350, %f350, %f225;
	mul.lo.s32 	%r155, %r204, 96;
	or.b32  	%r156, %r155, %r3;
	shl.b32 	%r157, %r156, 2;
	mov.u32 	%r158, _ZZ23flash_attn_sinks_kernelI6__halfLi96ELi8ELi32EEvPKT_S3_S3_PS1_PKffiiiiiE6v_smem;
	add.s32 	%r159, %r157, %r158;
	ld.shared.f32 	%f226, [%r159+768];
	fma.rn.f32 	%f349, %f225, %f226, %f349;
	ld.shared.f32 	%f227, [%r159+896];
	fma.rn.f32 	%f348, %f225, %f227, %f348;
	ld.shared.f32 	%f228, [%r159+1024];
	fma.rn.f32 	%f347, %f225, %f228, %f347;
$L__BB2_58:
	ld.local.f32 	%f68, [%rd6+12];
	setp.le.f32 	%p44, %f68, 0fFF7FFFFF;
	@%p44 bra 	$L__BB2_60;
	sub.f32 	%f229, %f68, %f32;
	fma.rn.f32 	%f230, %f229, 0f3BBB989D, 0f3F000000;
	cvt.sat.f32.f32 	%f231, %f230;
	mov.f32 	%f232, 0f4B400001;
	mov.f32 	%f233, 0f437C0000;
	fma.rm.f32 	%f234, %f231, %f233, %f232;
	add.f32 	%f235, %f234, 0fCB40007F;
	neg.f32 	%f236, %f235;
	fma.rn.f32 	%f237, %f229, 0f3FB8AA3B, %f236;
	fma.rn.f32 	%f238, %f229, 0f32A57060, %f237;
	mov.b32 	%r160, %f234;
	shl.b32 	%r161, %r160, 23;
	mov.b32 	%f239, %r161;
	ex2.approx.ftz.f32 	%f240, %f238;
	mul.f32 	%f241, %f240, %f239;
	add.f32 	%f350, %f350, %f241;
	mul.lo.s32 	%r162, %r204, 96;
	or.b32  	%r163, %r162, %r3;
	shl.b32 	%r164, %r163, 2;
	mov.u32 	%r165, _ZZ23flash_attn_sinks_kernelI6__halfLi96ELi8ELi32EEvPKT_S3_S3_PS1_PKffiiiiiE6v_smem;
	add.s32 	%r166, %r164, %r165;
	ld.shared.f32 	%f242, [%r166+1152];
	fma.rn.f32 	%f349, %f241, %f242, %f349;
	ld.shared.f32 	%f243, [%r166+1280];
	fma.rn.f32 	%f348, %f241, %f243, %f348;
	ld.shared.f32 	%f244, [%r166+1408];
	fma.rn.f32 	%f347, %f241, %f244, %f347;
$L__BB2_60:
	add.s32 	%r204, %r204, 4;
	setp.ne.s32 	%p45, %r204, %r205;
	@%p45 bra 	$L__BB2_52;
$L__BB2_61:
	setp.eq.s32 	%p46, %r49, 0;
	mov.f32 	%f379, %f32;
	@%p46 bra 	$L__BB2_70;
	mul.wide.u32 	%rd38, %r205, 4;
	add.s64 	%rd7, %rd1, %rd38;
	ld.local.f32 	%f82, [%rd7];
	setp.le.f32 	%p47, %f82, 0fFF7FFFFF;
	@%p47 bra 	$L__BB2_64;
	sub.f32 	%f245, %f82, %f32;
	fma.rn.f32 	%f246, %f245, 0f3BBB989D, 0f3F000000;
	cvt.sat.f32.f32 	%f247, %f246;
	mov.f32 	%f248, 0f4B400001;
	mov.f32 	%f249, 0f437C0000;
	fma.rm.f32 	%f250, %f247, %f249, %f248;
	add.f32 	%f251, %f250, 0fCB40007F;
	neg.f32 	%f252, %f251;
	fma.rn.f32 	%f253, %f245, 0f3FB8AA3B, %f252;
	fma.rn.f32 	%f254, %f245, 0f32A57060, %f253;
	mov.b32 	%r167, %f250;
	shl.b32 	%r168, %r167, 23;
	mov.b32 	%f255, %r168;
	ex2.approx.ftz.f32 	%f256, %f254;
	mul.f32 	%f257, %f256, %f255;
	add.f32 	%f350, %f350, %f257;
	mul.lo.s32 	%r169, %r205, 96;
	or.b32  	%r170, %r169, %r3;
	shl.b32 	%r171, %r170, 2;
	mov.u32 	%r172, _ZZ23flash_attn_sinks_kernelI6__halfLi96ELi8ELi32EEvPKT_S3_S3_PS1_PKffiiiiiE6v_smem;
	add.s32 	%r173, %r172, %r171;
	ld.shared.f32 	%f258, [%r173];
	fma.rn.f32 	%f349, %f257, %f258, %f349;
	ld.shared.f32 	%f259, [%r173+128];
	fma.rn.f32 	%f348, %f257, %f259, %f348;
	ld.shared.f32 	%f260, [%r173+256];
	fma.rn.f32 	%f347, %f257, %f260, %f347;
$L__BB2_64:
	setp.eq.s32 	%p48, %r49, 1;
	mov.f32 	%f379, %f32;
	@%p48 bra 	$L__BB2_70;
	ld.local.f32 	%f91, [%rd7+4];
	setp.le.f32 	%p49, %f91, 0fFF7FFFFF;
	@%p49 bra 	$L__BB2_67;
	sub.f32 	%f261, %f91, %f32;
	fma.rn.f32 	%f262, %f261, 0f3BBB989D, 0f3F000000;
	cvt.sat.f32.f32 	%f263, %f262;
	mov.f32 	%f264, 0f4B400001;
	mov.f32 	%f265, 0f437C0000;
	fma.rm.f32 	%f266, %f263, %f265, %f264;
	add.f32 	%f267, %f266, 0fCB40007F;
	neg.f32 	%f268, %f267;
	fma.rn.f32 	%f269, %f261, 0f3FB8AA3B, %f268;
	fma.rn.f32 	%f270, %f261, 0f32A57060, %f269;
	mov.b32 	%r174, %f266;
	shl.b32 	%r175, %r174, 23;
	mov.b32 	%f271, %r175;
	ex2.approx.ftz.f32 	%f272, %f270;
	mul.f32 	%f273, %f272, %f271;
	add.f32 	%f350, %f350, %f273;
	mul.lo.s32 	%r176, %r205, 96;
	or.b32  	%r177, %r176, %r3;
	shl.b32 	%r178, %r177, 2;
	mov.u32 	%r179, _ZZ23flash_attn_sinks_kernelI6__halfLi96ELi8ELi32EEvPKT_S3_S3_PS1_PKffiiiiiE6v_smem;
	add.s32 	%r180, %r178, %r179;
	ld.shared.f32 	%f274, [%r180+384];
	fma.rn.f32 	%f349, %f273, %f274, %f349;
	ld.shared.f32 	%f275, [%r180+512];
	fma.rn.f32 	%f348, %f273, %f275, %f348;
	ld.shared.f32 	%f276, [%r180+640];
	fma.rn.f32 	%f347, %f273, %f276, %f347;
$L__BB2_67:
	setp.eq.s32 	%p50, %r49, 2;
	mov.f32 	%f379, %f32;
	@%p50 bra 	$L__BB2_70;
	ld.local.f32 	%f100, [%rd7+8];
	setp.le.f32 	%p51, %f100, 0fFF7FFFFF;
	mov.f32 	%f379, %f32;
	@%p51 bra 	$L__BB2_70;
	sub.f32 	%f277, %f100, %f32;
	fma.rn.f32 	%f278, %f277, 0f3BBB989D, 0f3F000000;
	cvt.sat.f32.f32 	%f279, %f278;
	mov.f32 	%f280, 0f4B400001;
	mov.f32 	%f281, 0f437C0000;
	fma.rm.f32 	%f282, %f279, %f281, %f280;
	add.f32 	%f283, %f282, 0fCB40007F;
	neg.f32 	%f284, %f283;
	fma.rn.f32 	%f285, %f277, 0f3FB8AA3B, %f284;
	fma.rn.f32 	%f286, %f277, 0f32A57060, %f285;
	mov.b32 	%r181, %f282;
	shl.b32 	%r182, %r181, 23;
	mov.b32 	%f287, %r182;
	ex2.approx.ftz.f32 	%f288, %f286;
	mul.f32 	%f289, %f288, %f287;
	add.f32 	%f350, %f350, %f289;
	mul.lo.s32 	%r183, %r205, 96;
	or.b32  	%r184, %r183, %r3;
	shl.b32 	%r185, %r184, 2;
	mov.u32 	%r186, _ZZ23flash_attn_sinks_kernelI6__halfLi96ELi8ELi32EEvPKT_S3_S3_PS1_PKffiiiiiE6v_smem;
	add.s32 	%r187, %r185, %r186;
	ld.shared.f32 	%f290, [%r187+768];
	fma.rn.f32 	%f349, %f289, %f290, %f349;
	ld.shared.f32 	%f291, [%r187+896];
	fma.rn.f32 	%f348, %f289, %f291, %f348;
	ld.shared.f32 	%f292, [%r187+1024];
	fma.rn.f32 	%f347, %f289, %f292, %f347;
	mov.f32 	%f379, %f32;
$L__BB2_70:
	bar.sync 	0;
	setp.lt.s32 	%p52, %r193, %r10;
	add.s32 	%r192, %r192, 1;
	@%p52 bra 	$L__BB2_6;
$L__BB2_71:
	setp.ge.s32 	%p53, %r6, %r55;
	@%p53 bra 	$L__BB2_75;
	setp.eq.s64 	%p54, %rd11, 0;
	@%p54 bra 	$L__BB2_74;
	cvta.to.global.u64 	%rd39, %rd11;
	mul.wide.u32 	%rd40, %r4, 4;
	add.s64 	%rd41, %rd39, %rd40;
	ld.global.nc.f32 	%f293, [%rd41];
	max.f32 	%f294, %f379, %f293;
	sub.f32 	%f295, %f379, %f294;
	fma.rn.f32 	%f296, %f295, 0f3BBB989D, 0f3F000000;
	cvt.sat.f32.f32 	%f297, %f296;
	mov.f32 	%f298, 0f4B400001;
	mov.f32 	%f299, 0f437C0000;
	fma.rm.f32 	%f300, %f297, %f299, %f298;
	add.f32 	%f301, %f300, 0fCB40007F;
	neg.f32 	%f302, %f301;
	fma.rn.f32 	%f303, %f295, 0f3FB8AA3B, %f302;
	fma.rn.f32 	%f304, %f295, 0f32A57060, %f303;
	mov.b32 	%r188, %f300;
	shl.b32 	%r189, %r188, 23;
	mov.b32 	%f305, %r189;
	ex2.approx.ftz.f32 	%f306, %f304;
	mul.f32 	%f307, %f306, %f305;
	mul.f32 	%f349, %f307, %f349;
	mul.f32 	%f348, %f307, %f348;
	mul.f32 	%f347, %f307, %f347;
	sub.f32 	%f308, %f293, %f294;
	fma.rn.f32 	%f309, %f308, 0f3BBB989D, 0f3F000000;
	cvt.sat.f32.f32 	%f310, %f309;
	fma.rm.f32 	%f311, %f310, %f299, %f298;
	add.f32 	%f312, %f311, 0fCB40007F;
	neg.f32 	%f313, %f312;
	fma.rn.f32 	%f314, %f308, 0f3FB8AA3B, %f313;
	fma.rn.f32 	%f315, %f308, 0f32A57060, %f314;
	mov.b32 	%r190, %f311;
	shl.b32 	%r191, %r190, 23;
	mov.b32 	%f316, %r191;
	ex2.approx.ftz.f32 	%f317, %f315;
	mul.f32 	%f318, %f317, %f316;
	fma.rn.f32 	%f350, %f350, %f307, %f318;
$L__BB2_74:
	setp.gt.f32 	%p55, %f350, 0f00000000;
	rcp.rn.f32 	%f322, %f350;
	selp.f32 	%f323, %f322, 0f00000000, %p55;
	mul.f32 	%f319, %f323, %f349;
	// begin inline asm
	{  cvt.rn.f16.f32 %rs56, %f319;}

	// end inline asm
	cvta.to.global.u64 	%rd42, %rd10;
	mul.wide.s32 	%rd43, %r8, 2;
	add.s64 	%rd44, %rd42, %rd43;
	st.global.u16 	[%rd44], %rs56;
	mul.f32 	%f320, %f323, %f348;
	// begin inline asm
	{  cvt.rn.f16.f32 %rs57, %f320;}

	// end inline asm
	st.global.u16 	[%rd44+64], %rs57;
	mul.f32 	%f321, %f323, %f347;
	// begin inline asm
	{  cvt.rn.f16.f32 %rs58, %f321;}

	// end inline asm
	st.global.u16 	[%rd44+128], %rs58;
$L__BB2_75:
	ret;

}
	// .globl	_Z23flash_attn_sinks_kernelI6__halfLi112ELi8ELi32EEvPKT_S3_S3_PS1_PKffiiiii
.visible .entry _Z23flash_attn_sinks_kernelI6__halfLi112ELi8ELi32EEvPKT_S3_S3_PS1_PKffiiiii(
	.param .u64 .ptr .align 1 _Z23flash_attn_sinks_kernelI6__halfLi112ELi8ELi32EEvPKT_S3_S3_PS1_PKffiiiii_param_0,
	.param .u64 .ptr .align 1 _Z23flash_attn_sinks_kernelI6__halfLi112ELi8ELi32EEvPKT_S3_S3_PS1_PKffiiiii_param_1,
	.param .u64 .ptr .align 1 _Z23flash_attn_sinks_kernelI6__halfLi112ELi8ELi32EEvPKT_S3_S3_PS1_PKffiiiii_param_2,
	.param .u64 .ptr .align 1 _Z23flash_attn_sinks_kernelI6__halfLi112ELi8ELi32EEvPKT_S3_S3_PS1_PKffiiiii_param_3,
	.param .u64 .ptr .align 1 _Z23flash_attn_sinks_kernelI6__halfLi112ELi8ELi32EEvPKT_S3_S3_PS1_PKffiiiii_param_4,
	.param .f32 _Z23flash_attn_sinks_kernelI6__halfLi112ELi8ELi32EEvPKT_S3_S3_PS1_PKffiiiii_param_5,
	.param .u32 _Z23flash_attn_sinks_kernelI6__halfLi112ELi8ELi32EEvPKT_S3_S3_PS1_PKffiiiii_param_6,
	.param .u32 _Z23flash_attn_sinks_kernelI6__halfLi112ELi8ELi32EEvPKT_S3_S3_PS1_PKffiiiii_param_7,
	.param .u32 _Z23flash_attn_sinks_kernelI6__halfLi112ELi8ELi32EEvPKT_S3_S3_PS1_PKffiiiii_param_8,
	.param .u32 _Z23flash_attn_sinks_kernelI6__halfLi112ELi8ELi32EEvPKT_S3_S3_PS1_PKffiiiii_param_9,
	.param .u32 _Z23flash_attn_sinks_kernelI6__halfLi112ELi8ELi32EEvPKT_S3_S3_PS1_PKffiiiii_param_10
)
.maxntid 256
{
	.local .align 16 .b8 	__local_depot3[128];
	.reg .b64 	%SP;
	.reg .b64 	%SPL;
	.reg .pred 	%p<76>;
	.reg .b16 	%rs<33>;
	.reg .b32 	%r<259>;
	.reg .b32 	%f<438>;
	.reg .b64 	%rd<57>;
	// demoted variable
	.shared .align 4 .b8 _ZZ23flash_attn_sinks_kernelI6__halfLi112ELi8ELi32EEvPKT_S3_S3_PS1_PKffiiiiiE6k_smem[16384];
	// demoted variable
	.shared .align 4 .b8 _ZZ23flash_attn_sinks_kernelI6__halfLi112ELi8ELi32EEvPKT_S3_S3_PS1_PKffiiiiiE6v_smem[16384];
	mov.u64 	%SPL, __local_depot3;
	ld.param.u64 	%rd12, [_Z23flash_attn_sinks_kernelI6__halfLi112ELi8ELi32EEvPKT_S3_S3_PS1_PKffiiiii_param_0];
	ld.param.u64 	%rd8, [_Z23flash_attn_sinks_kernelI6__halfLi112ELi8ELi32EEvPKT_S3_S3_PS1_PKffiiiii_param_1];
	ld.param.u64 	%rd9, [_Z23flash_attn_sinks_kernelI6__halfLi112ELi8ELi32EEvPKT_S3_S3_PS1_PKffiiiii_param_2];
	ld.param.f32 	%f147, [_Z23flash_attn_sinks_kernelI6__halfLi112ELi8ELi32EEvPKT_S3_S3_PS1_PKffiiiii_param_5];
	ld.param.u32 	%r84, [_Z23flash_attn_sinks_kernelI6__halfLi112ELi8ELi32EEvPKT_S3_S3_PS1_PKffiiiii_param_6];
	ld.param.u32 	%r85, [_Z23flash_attn_sinks_kernelI6__halfLi112ELi8ELi32EEvPKT_S3_S3_PS1_PKffiiiii_param_7];
	ld.param.u32 	%r87, [_Z23flash_attn_sinks_kernelI6__halfLi112ELi8ELi32EEvPKT_S3_S3_PS1_PKffiiiii_param_8];
	ld.param.u32 	%r88, [_Z23flash_attn_sinks_kernelI6__halfLi112ELi8ELi32EEvPKT_S3_S3_PS1_PKffiiiii_param_9];
	ld.param.u32 	%r86, [_Z23flash_attn_sinks_kernelI6__halfLi112ELi8ELi32EEvPKT_S3_S3_PS1_PKffiiiii_param_10];
	cvta.to.global.u64 	%rd1, %rd12;
	add.u64 	%rd2, %SPL, 0;
	mov.u32 	%r1, %tid.x;
	shr.u32 	%r2, %r1, 5;
	and.b32  	%r3, %r1, 31;
	mov.u32 	%r4, %ctaid.x;
	mov.u32 	%r89, %ctaid.y;
	mov.u32 	%r90, %ctaid.z;
	div.s32 	%r91, %r87, %r88;
	div.s32 	%r92, %r4, %r91;
	shl.b32 	%r5, %r90, 3;
	or.b32  	%r6, %r5, %r2;
	sub.s32 	%r7, %r85, %r84;
	mad.lo.s32 	%r93, %r87, %r89, %r4;
	mad.lo.s32 	%r94, %r93, %r84, %r6;
	mul.lo.s32 	%r8, %r94, 112;
	mad.lo.s32 	%r9, %r88, %r89, %r92;
	setp.ge.s32 	%p3, %r6, %r84;
	mov.f32 	%f359, 0f00000000;
	mov.f32 	%f360, %f359;
	@%p3 bra 	$L__BB3_2;
	add.s32 	%r95, %r3, %r8;
	mul.wide.s32 	%rd14, %r95, 2;
	add.s64 	%rd15, %rd1, %rd14;
	ld.global.nc.u16 	%rs3, [%rd15];
	// begin inline asm
	{  cvt.f32.f16 %f149, %rs3;}

	// end inline asm
	mul.f32 	%f359, %f147, %f149;
	ld.global.nc.u16 	%rs4, [%rd15+64];
	// begin inline asm
	{  cvt.f32.f16 %f150, %rs4;}

	// end inline asm
	mul.f32 	%f360, %f147, %f150;
$L__BB3_2:
	setp.ge.s32 	%p4, %r6, %r84;
	cvt.s64.s32 	%rd16, %r8;
	cvt.u64.u32 	%rd17, %r3;
	add.s64 	%rd18, %rd17, %rd16;
	shl.b64 	%rd19, %rd18, 1;
	add.s64 	%rd3, %rd1, %rd19;
	mov.f32 	%f361, 0f00000000;
	@%p4 bra 	$L__BB3_4;
	ld.global.nc.u16 	%rs5, [%rd3+128];
	// begin inline asm
	{  cvt.f32.f16 %f152, %rs5;}

	// end inline asm
	mul.f32 	%f361, %f147, %f152;
$L__BB3_4:
	setp.ge.s32 	%p5, %r6, %r84;
	setp.gt.u32 	%p6, %r3, 15;
	mov.f32 	%f362, 0f00000000;
	or.pred  	%p7, %p5, %p6;
	@%p7 bra 	$L__BB3_6;
	ld.global.nc.u16 	%rs6, [%rd3+192];
	// begin inline asm
	{  cvt.f32.f16 %f154, %rs6;}

	// end inline asm
	mul.f32 	%f362, %f147, %f154;
$L__BB3_6:
	add.s32 	%r97, %r5, 8;
	min.s32 	%r98, %r97, %r84;
	setp.gt.s32 	%p1, %r86, 0;
	add.s32 	%r99, %r7, %r5;
	sub.s32 	%r100, %r99, %r86;
	max.s32 	%r101, %r100, -1;
	add.s32 	%r102, %r101, 1;
	selp.b32 	%r10, %r102, 0, %p1;
	add.s32 	%r103, %r7, %r98;
	min.s32 	%r11, %r85, %r103;
	add.s32 	%r12, %r99, %r2;
	sub.s32 	%r104, %r12, %r86;
	max.s32 	%r13, %r104, -1;
	setp.ge.s32 	%p8, %r10, %r11;
	mov.f32 	%f425, 0fFF7FFFFF;
	mov.f32 	%f385, 0f00000000;
	mov.f32 	%f386, %f385;
	mov.f32 	%f387, %f385;
	mov.f32 	%f388, %f385;
	mov.f32 	%f389, %f385;
	@%p8 bra 	$L__BB3_73;
	and.b32  	%r14, %r1, 127;
	mul.lo.s32 	%r106, %r85, %r9;
	mad.lo.s32 	%r15, %r106, 112, %r14;
	add.s32 	%r16, %r13, 1;
	setp.lt.s32 	%p9, %r6, %r84;
	and.pred  	%p2, %p1, %p9;
	mov.f32 	%f425, 0fFF7FFFFF;
	mov.b32 	%r237, 0;
	mov.f32 	%f385, 0f00000000;
	cvt.u16.u32 	%rs24, %r10;
	mov.u32 	%r238, %r10;
$L__BB3_8:
	mov.u32 	%r18, %r238;
	shl.b32 	%r108, %r1, 2;
	mov.u32 	%r109, _ZZ23flash_attn_sinks_kernelI6__halfLi112ELi8ELi32EEvPKT_S3_S3_PS1_PKffiiiiiE6k_smem;
	add.s32 	%r110, %r108, %r109;
	add.s32 	%r242, %r110, 2048;
	shl.b32 	%r111, %r237, 5;
	add.s32 	%r112, %r10, %r111;
	add.s32 	%r113, %r112, 32;
	min.s32 	%r20, %r11, %r113;
	neg.s32 	%r21, %r111;
	add.s32 	%r238, %r18, 32;
	min.s32 	%r114, %r238, %r11;
	sub.s32 	%r23, %r114, %r18;
	or.b32  	%r115, %r1, 768;
	shr.u32 	%r247, %r115, 7;
	add.s32 	%r116, %r247, %r18;
	mad.lo.s32 	%r248, %r116, 112, %r15;
	or.b32  	%r117, %r1, 512;
	shr.u32 	%r245, %r117, 7;
	add.s32 	%r118, %r245, %r18;
	mad.lo.s32 	%r246, %r118, 112, %r15;
	or.b32  	%r119, %r1, 256;
	shr.u32 	%r243, %r119, 7;
	add.s32 	%r120, %r243, %r18;
	mad.lo.s32 	%r244, %r120, 112, %r15;
	shr.u32 	%r240, %r1, 7;
	add.s32 	%r121, %r240, %r18;
	mad.lo.s32 	%r241, %r121, 112, %r15;
	mov.b32 	%r239, 2048;
$L__BB3_9:
	.pragma "nounroll";
	setp.gt.u32 	%p10, %r14, 111;
	setp.ge.s32 	%p11, %r240, %r23;
	mov.f32 	%f369, 0f00000000;
	or.pred  	%p12, %p11, %p10;
	@%p12 bra 	$L__BB3_11;
	mul.wide.s32 	%rd21, %r241, 2;
	add.s64 	%rd20, %rd8, %rd21;
	// begin inline asm
	ld.global.nc.b16 %rs7, [%rd20];
	// end inline asm
	// begin inline asm
	{  cvt.f32.f16 %f369, %rs7;}

	// end inline asm
$L__BB3_11:
	st.shared.f32 	[%r242+-2048], %f369;
	setp.ge.s32 	%p14, %r243, %r23;
	mov.f32 	%f370, 0f00000000;
	or.pred  	%p15, %p14, %p10;
	@%p15 bra 	$L__BB3_13;
	mul.wide.s32 	%rd23, %r244, 2;
	add.s64 	%rd22, %rd8, %rd23;
	// begin inline asm
	ld.global.nc.b16 %rs9, [%rd22];
	// end inline asm
	// begin inline asm
	{  cvt.f32.f16 %f370, %rs9;}

	// end inline asm
$L__BB3_13:
	st.shared.f32 	[%r242+-1024], %f370;
	setp.ge.s32 	%p17, %r245, %r23;
	mov.f32 	%f371, 0f00000000;
	or.pred  	%p18, %p17, %p10;
	@%p18 bra 	$L__BB3_15;
	mul.wide.s32 	%rd25, %r246, 2;
	add.s64 	%rd24, %rd8, %rd25;
	// begin inline asm
	ld.global.nc.b16 %rs11, [%rd24];
	// end inline asm
	// begin inline asm
	{  cvt.f32.f16 %f371, %rs11;}

	// end inline asm
$L__BB3_15:
	st.shared.f32 	[%r242], %f371;
	setp.ge.s32 	%p20, %r247, %r23;
	mov.f32 	%f372, 0f00000000;
	or.pred  	%p21, %p20, %p10;
	@%p21 bra 	$L__BB3_17;
	mul.wide.s32 	%rd27, %r248, 2;
	add.s64 	%rd26, %rd8, %rd27;
	// begin inline asm
	ld.global.nc.b16 %rs13, [%rd26];
	// end inline asm
	// begin inline asm
	{  cvt.f32.f16 %f372, %rs13;}

	// end inline asm
$L__BB3_17:
	st.shared.f32 	[%r242+1024], %f372;
	add.s32 	%r248, %r248, 896;
	add.s32 	%r247, %r247, 8;
	add.s32 	%r246, %r246, 896;
	add.s32 	%r245, %r245, 8;
	add.s32 	%r244, %r244, 896;
	add.s32 	%r243, %r243, 8;
	add.s32 	%r242, %r242, 4096;
	add.s32 	%r241, %r241, 896;
	add.s32 	%r240, %r240, 8;
	add.s32 	%r239, %r239, 4096;
	setp.ne.s32 	%p22, %r239, 18432;
	@%p22 bra 	$L__BB3_9;
	mov.b32 	%r250, 0;
	mov.u32 	%r249, %r1;
$L__BB3_19:
	.pragma "nounroll";
	shr.u32 	%r54, %r249, 7;
	setp.ge.s32 	%p24, %r54, %r23;
	mov.f32 	%f373, 0f00000000;
	or.pred  	%p25, %p24, %p10;
	@%p25 bra 	$L__BB3_21;
	add.s32 	%r128, %r54, %r18;
	mad.lo.s32 	%r129, %r128, 112, %r15;
	mul.wide.s32 	%rd29, %r129, 2;
	add.s64 	%rd28, %rd9, %rd29;
	// begin inline asm
	ld.global.nc.b16 %rs15, [%rd28];
	// end inline asm
	// begin inline asm
	{  cvt.f32.f16 %f373, %rs15;}

	// end inline asm
$L__BB3_21:
	shl.b32 	%r131, %r249, 2;
	mov.u32 	%r132, _ZZ23flash_attn_sinks_kernelI6__halfLi112ELi8ELi32EEvPKT_S3_S3_PS1_PKffiiiiiE6v_smem;
	add.s32 	%r55, %r132, %r131;
	st.shared.f32 	[%r55], %f373;
	add.s32 	%r133, %r249, 256;
	shr.u32 	%r56, %r133, 7;
	setp.ge.s32 	%p27, %r56, %r23;
	mov.f32 	%f374, 0f00000000;
	or.pred  	%p28, %p27, %p10;
	@%p28 bra 	$L__BB3_23;
	add.s32 	%r134, %r56, %r18;
	mad.lo.s32 	%r135, %r134, 112, %r15;
	mul.wide.s32 	%rd31, %r135, 2;
	add.s64 	%rd30, %rd9, %rd31;
	// begin inline asm
	ld.global.nc.b16 %rs17, [%rd30];
	// end inline asm
	// begin inline asm
	{  cvt.f32.f16 %f374, %rs17;}

	// end inline asm
$L__BB3_23:
	st.shared.f32 	[%r55+1024], %f374;
	add.s32 	%r137, %r249, 512;
	shr.u32 	%r57, %r137, 7;
	setp.ge.s32 	%p30, %r57, %r23;
	mov.f32 	%f375, 0f00000000;
	or.pred  	%p31, %p30, %p10;
	@%p31 bra 	$L__BB3_25;
	add.s32 	%r138, %r57, %r18;
	mad.lo.s32 	%r139, %r138, 112, %r15;
	mul.wide.s32 	%rd33, %r139, 2;
	add.s64 	%rd32, %rd9, %rd33;
	// begin inline asm
	ld.global.nc.b16 %rs19, [%rd32];
	// end inline asm
	// begin inline asm
	{  cvt.f32.f16 %f375, %rs19;}

	// end inline asm
$L__BB3_25:
	st.shared.f32 	[%r55+2048], %f375;
	add.s32 	%r141, %r249, 768;
	shr.u32 	%r58, %r141, 7;
	setp.ge.s32 	%p33, %r58, %r23;
	mov.f32 	%f376, 0f00000000;
	or.pred  	%p34, %p33, %p10;
	@%p34 bra 	$L__BB3_27;
	add.s32 	%r142, %r58, %r18;
	mad.lo.s32 	%r143, %r142, 112, %r15;
	mul.wide.s32 	%rd35, %r143, 2;
	add.s64 	%rd34, %rd9, %rd35;
	// begin inline asm
	ld.global.nc.b16 %rs21, [%rd34];
	// end inline asm
	// begin inline asm
	{  cvt.f32.f16 %f376, %rs21;}

	// end inline asm
$L__BB3_27:
	st.shared.f32 	[%r55+3072], %f376;
	add.s32 	%r249, %r249, 1024;
	add.s32 	%r250, %r250, 4;
	setp.ne.s32 	%p35, %r250, 16;
	@%p35 bra 	$L__BB3_19;
	setp.ge.s32 	%p36, %r6, %r84;
	bar.sync 	0;
	@%p36 bra 	$L__BB3_72;
	setp.lt.s32 	%p37, %r23, 1;
	mov.f32 	%f379, 0fFF7FFFFF;
	@%p37 bra 	$L__BB3_50;
	mov.f32 	%f379, 0fFF7FFFFF;
	mov.b32 	%r254, 0;
	mov.b16 	%rs32, 0;
$L__BB3_31:
	add.s32 	%r62, %r254, %r18;
	setp.ge.s32 	%p38, %r12, %r62;
	@%p38 bra 	$L__BB3_46;
	setp.ge.s32 	%p47, %r254, %r23;
	@%p47 bra 	$L__BB3_50;
	add.s32 	%r161, %r20, %r21;
	add.s32 	%r162, %r10, %r254;
	sub.s32 	%r63, %r161, %r162;
	sub.s32 	%r163, %r10, %r161;
	add.s32 	%r164, %r163, %r254;
	setp.gt.u32 	%p48, %r164, -16;
	@%p48 bra 	$L__BB3_36;
	mov.b32 	%r253, 0;
$L__BB3_35:
	.pragma "nounroll";
	mul.wide.u32 	%rd40, %r254, 4;
	add.s64 	%rd41, %rd2, %rd40;
	mov.b32 	%r166, -8388609;
	st.local.u32 	[%rd41], %r166;
	st.local.u32 	[%rd41+4], %r166;
	st.local.u32 	[%rd41+8], %r166;
	st.local.u32 	[%rd41+12], %r166;
	st.local.u32 	[%rd41+16], %r166;
	st.local.u32 	[%rd41+20], %r166;
	st.local.u32 	[%rd41+24], %r166;
	st.local.u32 	[%rd41+28], %r166;
	st.local.u32 	[%rd41+32], %r166;
	st.local.u32 	[%rd41+36], %r166;
	st.local.u32 	[%rd41+40], %r166;
	st.local.u32 	[%rd41+44], %r166;
	st.local.u32 	[%rd41+48], %r166;
	st.local.u32 	[%rd41+52], %r166;
	st.local.u32 	[%rd41+56], %r166;
	st.local.u32 	[%rd41+60], %r166;
	add.s32 	%r254, %r254, 16;
	add.s32 	%r253, %r253, 16;
	and.b32  	%r167, %r63, -16;
	setp.eq.s32 	%p49, %r253, %r167;
	@%p49 bra 	$L__BB3_36;
	bra.uni 	$L__BB3_35;
$L__BB3_36:
	and.b32  	%r168, %r63, 15;
	setp.eq.s32 	%p50, %r168, 0;
	@%p50 bra 	$L__BB3_50;
	add.s16 	%rs25, %rs32, %rs24;
	cvt.u16.u32 	%rs26, %r20;
	sub.s16 	%rs27, %rs26, %rs25;
	cvt.u32.u16 	%r169, %rs27;
	and.b32  	%r70, %r169, 15;
	add.s32 	%r170, %r70, -1;
	setp.lt.u32 	%p51, %r170, 7;
	@%p51 bra 	$L__BB3_39;
	mul.wide.u32 	%rd42, %r254, 4;
	add.s64 	%rd43, %rd2, %rd42;
	mov.b32 	%r171, -8388609;
	st.local.u32 	[%rd43], %r171;
	st.local.u32 	[%rd43+4], %r171;
	st.local.u32 	[%rd43+8], %r171;
	st.local.u32 	[%rd43+12], %r171;
	st.local.u32 	[%rd43+16], %r171;
	st.local.u32 	[%rd43+20], %r171;
	st.local.u32 	[%rd43+24], %r171;
	st.local.u32 	[%rd43+28], %r171;
	add.s32 	%r254, %r254, 8;
$L__BB3_39:
	and.b32  	%r73, %r70, 7;
	setp.eq.s32 	%p52, %r73, 0;
	@%p52 bra 	$L__BB3_50;
	and.b32  	%r74, %r70, 3;
	setp.lt.u32 	%p53, %r73, 4;
	@%p53 bra 	$L__BB3_42;
	mul.wide.u32 	%rd44, %r254, 4;
	add.s64 	%rd45, %rd2, %rd44;
	mov.b32 	%r172, -8388609;
	st.local.u32 	[%rd45], %r172;
	st.local.u32 	[%rd45+4], %r172;
	st.local.u32 	[%rd45+8], %r172;
	st.local.u32 	[%rd45+12], %r172;
	add.s32 	%r254, %r254, 4;
$L__BB3_42:
	setp.eq.s32 	%p54, %r74, 0;
	@%p54 bra 	$L__BB3_50;
	mul.wide.u32 	%rd46, %r254, 4;
	add.s64 	%rd4, %rd2, %rd46;
	mov.b32 	%r173, -8388609;
	st.local.u32 	[%rd4], %r173;
	setp.eq.s32 	%p55, %r74, 1;
	@%p55 bra 	$L__BB3_50;
	mov.b32 	%r174, -8388609;
	st.local.u32 	[%rd4+4], %r174;
	setp.eq.s32 	%p56, %r74, 2;
	@%p56 bra 	$L__BB3_50;
	mov.b32 	%r175, -8388609;
	st.local.u32 	[%rd4+8], %r175;
	bra.uni 	$L__BB3_50;
$L__BB3_46:
	setp.gt.u32 	%p39, %r16, %r62;
	and.pred  	%p40, %p2, %p39;
	@%p40 bra 	$L__BB3_48;
	shl.b32 	%r145, %r3, 2;
	shl.b32 	%r146, %r254, 9;
	or.b32  	%r147, %r146, %r145;
	mov.u32 	%r148, _ZZ23flash_attn_sinks_kernelI6__halfLi112ELi8ELi32EEvPKT_S3_S3_PS1_PKffiiiiiE6k_smem;
	add.s32 	%r149, %r148, %r147;
	ld.shared.f32 	%f177, [%r149];
	fma.rn.f32 	%f178, %f359, %f177, 0f00000000;
	ld.shared.f32 	%f179, [%r149+128];
	fma.rn.f32 	%f180, %f360, %f179, %f178;
	ld.shared.f32 	%f181, [%r149+256];
	fma.rn.f32 	%f182, %f361, %f181, %f180;
	ld.shared.f32 	%f183, [%r149+384];
	fma.rn.f32 	%f184, %f362, %f183, %f182;
	mov.b32 	%r150, %f184;
	shfl.sync.bfly.b32	%r151|%p41, %r150, 16, 31, -1;
	mov.b32 	%f185, %r151;
	add.f32 	%f186, %f184, %f185;
	mov.b32 	%r152, %f186;
	shfl.sync.bfly.b32	%r153|%p42, %r152, 8, 31, -1;
	mov.b32 	%f187, %r153;
	add.f32 	%f188, %f186, %f187;
	mov.b32 	%r154, %f188;
	shfl.sync.bfly.b32	%r155|%p43, %r154, 4, 31, -1;
	mov.b32 	%f189, %r155;
	add.f32 	%f190, %f188, %f189;
	mov.b32 	%r156, %f190;
	shfl.sync.bfly.b32	%r157|%p44, %r156, 2, 31, -1;
	mov.b32 	%f191, %r157;
	add.f32 	%f192, %f190, %f191;
	mov.b32 	%r158, %f192;
	shfl.sync.bfly.b32	%r159|%p45, %r158, 1, 31, -1;
	mov.b32 	%f193, %r159;
	add.f32 	%f194, %f192, %f193;
	mul.wide.u32 	%rd36, %r254, 4;
	add.s64 	%rd37, %rd2, %rd36;
	st.local.f32 	[%rd37], %f194;
	max.f32 	%f379, %f379, %f194;
	bra.uni 	$L__BB3_49;
$L__BB3_48:
	mul.wide.u32 	%rd38, %r254, 4;
	add.s64 	%rd39, %rd2, %rd38;
	mov.b32 	%r160, -8388609;
	st.local.u32 	[%rd39], %r160;
$L__BB3_49:
	add.s32 	%r254, %r254, 1;
	setp.lt.s32 	%p46, %r254, %r23;
	add.s16 	%rs32, %rs32, 1;
	@%p46 bra 	$L__BB3_31;
$L__BB3_50:
	setp.leu.f32 	%p57, %f379, 0fFF7FFFFF;
	@%p57 bra 	$L__BB3_72;
	max.f32 	%f35, %f425, %f379;
	sub.f32 	%f195, %f425, %f35;
	fma.rn.f32 	%f196, %f195, 0f3BBB989D, 0f3F000000;
	cvt.sat.f32.f32 	%f197, %f196;
	mov.f32 	%f198, 0f4B400001;
	mov.f32 	%f199, 0f437C0000;
	fma.rm.f32 	%f200, %f197, %f199, %f198;
	add.f32 	%f201, %f200, 0fCB40007F;
	neg.f32 	%f202, %f201;
	fma.rn.f32 	%f203, %f195, 0f3FB8AA3B, %f202;
	fma.rn.f32 	%f204, %f195, 0f32A57060, %f203;
	mov.b32 	%r176, %f200;
	shl.b32 	%r177, %r176, 23;
	mov.b32 	%f205, %r177;
	ex2.approx.ftz.f32 	%f206, %f204;
	mul.f32 	%f207, %f206, %f205;
	mul.f32 	%f388, %f207, %f388;
	mul.f32 	%f387, %f207, %f387;
	mul.f32 	%f386, %f207, %f386;
	mul.f32 	%f385, %f207, %f385;
	mul.f32 	%f389, %f389, %f207;
	mov.f32 	%f425, %f35;
	@%p37 bra 	$L__BB3_72;
	sub.s32 	%r179, %r21, %r10;
	add.s32 	%r77, %r20, %r179;
	and.b32  	%r78, %r77, 3;
	add.s32 	%r180, %r20, %r21;
	sub.s32 	%r181, %r10, %r180;
	setp.gt.u32 	%p59, %r181, -4;
	mov.b32 	%r258, 0;
	@%p59 bra 	$L__BB3_63;
	and.b32  	%r258, %r77, -4;
	mov.b32 	%r257, 0;
$L__BB3_54:
	mul.wide.u32 	%rd47, %r257, 4;
	add.s64 	%rd5, %rd2, %rd47;
	ld.local.f32 	%f46, [%rd5];
	setp.le.f32 	%p60, %f46, 0fFF7FFFFF;
	@%p60 bra 	$L__BB3_56;
	sub.f32 	%f209, %f46, %f35;
	fma.rn.f32 	%f210, %f209, 0f3BBB989D, 0f3F000000;
	cvt.sat.f32.f32 	%f211, %f210;
	mov.f32 	%f212, 0f4B400001;
	mov.f32 	%f213, 0f437C0000;
	fma.rm.f32 	%f214, %f211, %f213, %f212;
	add.f32 	%f215, %f214, 0fCB40007F;
	neg.f32 	%f216, %f215;
	fma.rn.f32 	%f217, %f209, 0f3FB8AA3B, %f216;
	fma.rn.f32 	%f218, %f209, 0f32A57060, %f217;
	mov.b32 	%r183, %f214;
	shl.b32 	%r184, %r183, 23;
	mov.b32 	%f219, %r184;
	ex2.approx.ftz.f32 	%f220, %f218;
	mul.f32 	%f221, %f220, %f219;
	add.f32 	%f389, %f389, %f221;
	shl.b32 	%r185, %r3, 2;
	shl.b32 	%r186, %r257, 9;
	or.b32  	%r187, %r186, %r185;
	mov.u32 	%r188, _ZZ23flash_attn_sinks_kernelI6__halfLi112ELi8ELi32EEvPKT_S3_S3_PS1_PKffiiiiiE6v_smem;
	add.s32 	%r189, %r188, %r187;
	ld.shared.f32 	%f222, [%r189];
	fma.rn.f32 	%f388, %f221, %f222, %f388;
	ld.shared.f32 	%f223, [%r189+128];
	fma.rn.f32 	%f387, %f221, %f223, %f387;
	ld.shared.f32 	%f224, [%r189+256];
	fma.rn.f32 	%f386, %f221, %f224, %f386;
	ld.shared.f32 	%f225, [%r189+384];
	fma.rn.f32 	%f385, %f221, %f225, %f385;
$L__BB3_56:
	ld.local.f32 	%f57, [%rd5+4];
	setp.le.f32 	%p61, %f57, 0fFF7FFFFF;
	@%p61 bra 	$L__BB3_58;
	shl.b32 	%r190, %r257, 9;
	sub.f32 	%f226, %f57, %f35;
	fma.rn.f32 	%f227, %f226, 0f3BBB989D, 0f3F000000;
	cvt.sat.f32.f32 	%f228, %f227;
	mov.f32 	%f229, 0f4B400001;
	mov.f32 	%f230, 0f437C0000;
	fma.rm.f32 	%f231, %f228, %f230, %f229;
	add.f32 	%f232, %f231, 0fCB40007F;
	neg.f32 	%f233, %f232;
	fma.rn.f32 	%f234, %f226, 0f3FB8AA3B, %f233;
	fma.rn.f32 	%f235, %f226, 0f32A57060, %f234;
	mov.b32 	%r191, %f231;
	shl.b32 	%r192, %r191, 23;
	mov.b32 	%f236, %r192;
	ex2.approx.ftz.f32 	%f237, %f235;
	mul.f32 	%f238, %f237, %f236;
	add.f32 	%f389, %f389, %f238;
	shl.b32 	%r193, %r3, 2;
	or.b32  	%r194, %r190, %r193;
	mov.u32 	%r195, _ZZ23flash_attn_sinks_kernelI6__halfLi112ELi8ELi32EEvPKT_S3_S3_PS1_PKffiiiiiE6v_smem;
	add.s32 	%r196, %r194, %r195;
	ld.shared.f32 	%f239, [%r196+512];
	fma.rn.f32 	%f388, %f238, %f239, %f388;
	ld.shared.f32 	%f240, [%r196+640];
	fma.rn.f32 	%f387, %f238, %f240, %f387;
	ld.shared.f32 	%f241, [%r196+768];
	fma.rn.f32 	%f386, %f238, %f241, %f386;
	ld.shared.f32 	%f242, [%r196+896];
	fma.rn.f32 	%f385, %f238, %f242, %f385;
$L__BB3_58:
	ld.local.f32 	%f68, [%rd5+8];
	setp.le.f32 	%p62, %f68, 0fFF7FFFFF;
	@%p62 bra 	$L__BB3_60;
	shl.b32 	%r197, %r257, 9;
	sub.f32 	%f243, %f68, %f35;
	fma.rn.f32 	%f244, %f243, 0f3BBB989D, 0f3F000000;
	cvt.sat.f32.f32 	%f245, %f244;
	mov.f32 	%f246, 0f4B400001;
	mov.f32 	%f247, 0f437C0000;
	fma.rm.f32 	%f248, %f245, %f247, %f246;
	add.f32 	%f249, %f248, 0fCB40007F;
	neg.f32 	%f250, %f249;
	fma.rn.f32 	%f251, %f243, 0f3FB8AA3B, %f250;
	fma.rn.f32 	%f252, %f243, 0f32A57060, %f251;
	mov.b32 	%r198, %f248;
	shl.b32 	%r199, %r198, 23;
	mov.b32 	%f253, %r199;
	ex2.approx.ftz.f32 	%f254, %f252;
	mul.f32 	%f255, %f254, %f253;
	add.f32 	%f389, %f389, %f255;
	shl.b32 	%r200, %r3, 2;
	or.b32  	%r201, %r197, %r200;
	mov.u32 	%r202, _ZZ23flash_attn_sinks_kernelI6__halfLi112ELi8ELi32EEvPKT_S3_S3_PS1_PKffiiiiiE6v_smem;
	add.s32 	%r203, %r201, %r202;
	ld.shared.f32 	%f256, [%r203+1024];
	fma.rn.f32 	%f388, %f255, %f256, %f388;
	ld.shared.f32 	%f257, [%r203+1152];
	fma.rn.f32 	%f387, %f255, %f257, %f387;
	ld.shared.f32 	%f258, [%r203+1280];
	fma.rn.f32 	%f386, %f255, %f258, %f386;
	ld.shared.f32 	%f259, [%r203+1408];
	fma.rn.f32 	%f385, %f255, %f259, %f385;
$L__BB3_60:
	ld.local.f32 	%f79, [%rd5+12];
	setp.le.f32 	%p63, %f79, 0fFF7FFFFF;
	@%p63 bra 	$L__BB3_62;
	shl.b32 	%r204, %r257, 9;
	sub.f32 	%f260, %f79, %f35;
	fma.rn.f32 	%f261, %f260, 0f3BBB989D, 0f3F000000;
	cvt.sat.f32.f32 	%f262, %f261;
	mov.f32 	%f263, 0f4B400001;
	mov.f32 	%f264, 0f437C0000;
	fma.rm.f32 	%f265, %f262, %f264, %f263;
	add.f32 	%f266, %f265, 0fCB40007F;
	neg.f32 	%f267, %f266;
	fma.rn.f32 	%f268, %f260, 0f3FB8AA3B, %f267;
	fma.rn.f32 	%f269, %f260, 0f32A57060, %f268;
	mov.b32 	%r205, %f265;
	shl.b32 	%r206, %r205, 23;
	mov.b32 	%f270, %r206;
	ex2.approx.ftz.f32 	%f271, %f269;
	mul.f32 	%f272, %f271, %f270;
	add.f32 	%f389, %f389, %f272;
	shl.b32 	%r207, %r3, 2;
	or.b32  	%r208, %r204, %r207;
	mov.u32 	%r209, _ZZ23flash_attn_sinks_kernelI6__halfLi112ELi8ELi32EEvPKT_S3_S3_PS1_PKffiiiiiE6v_smem;
	add.s32 	%r210, %r208, %r209;
	ld.shared.f32 	%f273, [%r210+1536];
	fma.rn.f32 	%f388, %f272, %f273, %f388;
	ld.shared.f32 	%f274, [%r210+1664];
	fma.rn.f32 	%f387, %f272, %f274, %f387;
	ld.shared.f32 	%f275, [%r210+1792];
	fma.rn.f32 	%f386, %f272, %f275, %f386;
	ld.shared.f32 	%f276, [%r210+1920];
	fma.rn.f32 	%f385, %f272, %f276, %f385;
$L__BB3_62:
	add.s32 	%r257, %r257, 4;
	setp.ne.s32 	%p64, %r257, %r258;
	@%p64 bra 	$L__BB3_54;
$L__BB3_63:
	setp.eq.s32 	%p65, %r78, 0;
	mov.f32 	%f425, %f35;
	@%p65 bra 	$L__BB3_72;
	mul.wide.u32 	%rd48, %r258, 4;
	add.s64 	%rd6, %rd2, %rd48;
	ld.local.f32 	%f96, [%rd6];
	setp.le.f32 	%p66, %f96, 0fFF7FFFFF;
	@%p66 bra 	$L__BB3_66;
	sub.f32 	%f277, %f96, %f35;
	fma.rn.f32 	%f278, %f277, 0f3BBB989D, 0f3F000000;
	cvt.sat.f32.f32 	%f279, %f278;
	mov.f32 	%f280, 0f4B400001;
	mov.f32 	%f281, 0f437C0000;
	fma.rm.f32 	%f282, %f279, %f281, %f280;
	add.f32 	%f283, %f282, 0fCB40007F;
	neg.f32 	%f284, %f283;
	fma.rn.f32 	%f285, %f277, 0f3FB8AA3B, %f284;
	fma.rn.f32 	%f286, %f277, 0f32A57060, %f285;
	mov.b32 	%r211, %f282;
	shl.b32 	%r212, %r211, 23;
	mov.b32 	%f287, %r212;
	ex2.approx.ftz.f32 	%f288, %f286;
	mul.f32 	%f289, %f288, %f287;
	add.f32 	%f389, %f389, %f289;
	shl.b32 	%r213, %r3, 2;
	shl.b32 	%r214, %r258, 9;
	or.b32  	%r215, %r214, %r213;
	mov.u32 	%r216, _ZZ23flash_attn_sinks_kernelI6__halfLi112ELi8ELi32EEvPKT_S3_S3_PS1_PKffiiiiiE6v_smem;
	add.s32 	%r217, %r216, %r215;
	ld.shared.f32 	%f290, [%r217];
	fma.rn.f32 	%f388, %f289, %f290, %f388;
	ld.shared.f32 	%f291, [%r217+128];
	fma.rn.f32 	%f387, %f289, %f291, %f387;
	ld.shared.f32 	%f292, [%r217+256];
	fma.rn.f32 	%f386, %f289, %f292, %f386;
	ld.shared.f32 	%f293, [%r217+384];
	fma.rn.f32 	%f385, %f289, %f293, %f385;
$L__BB3_66:
	setp.eq.s32 	%p67, %r78, 1;
	mov.f32 	%f425, %f35;
	@%p67 bra 	$L__BB3_72;
	ld.local.f32 	%f107, [%rd6+4];
	setp.le.f32 	%p68, %f107, 0fFF7FFFFF;
	@%p68 bra 	$L__BB3_69;
	sub.f32 	%f294, %f107, %f35;
	fma.rn.f32 	%f295, %f294, 0f3BBB989D, 0f3F000000;
	cvt.sat.f32.f32 	%f296, %f295;
	mov.f32 	%f297, 0f4B400001;
	mov.f32 	%f298, 0f437C0000;
	fma.rm.f32 	%f299, %f296, %f298, %f297;
	add.f32 	%f300, %f299, 0fCB40007F;
	neg.f32 	%f301, %f300;
	fma.rn.f32 	%f302, %f294, 0f3FB8AA3B, %f301;
	fma.rn.f32 	%f303, %f294, 0f32A57060, %f302;
	mov.b32 	%r218, %f299;
	shl.b32 	%r219, %r218, 23;
	mov.b32 	%f304, %r219;
	ex2.approx.ftz.f32 	%f305, %f303;
	mul.f32 	%f306, %f305, %f304;
	add.f32 	%f389, %f389, %f306;
	shl.b32 	%r220, %r258, 9;
	shl.b32 	%r221, %r3, 2;
	or.b32  	%r222, %r220, %r221;
	mov.u32 	%r223, _ZZ23flash_attn_sinks_kernelI6__halfLi112ELi8ELi32EEvPKT_S3_S3_PS1_PKffiiiiiE6v_smem;
	add.s32 	%r224, %r222, %r223;
	ld.shared.f32 	%f307, [%r224+512];
	fma.rn.f32 	%f388, %f306, %f307, %f388;
	ld.shared.f32 	%f308, [%r224+640];
	fma.rn.f32 	%f387, %f306, %f308, %f387;
	ld.shared.f32 	%f309, [%r224+768];
	fma.rn.f32 	%f386, %f306, %f309, %f386;
	ld.shared.f32 	%f310, [%r224+896];
	fma.rn.f32 	%f385, %f306, %f310, %f385;
$L__BB3_69:
	setp.eq.s32 	%p69, %r78, 2;
	mov.f32 	%f425, %f35;
	@%p69 bra 	$L__BB3_72;
	ld.local.f32 	%f118, [%rd6+8];
	setp.le.f32 	%p70, %f118, 0fFF7FFFFF;
	mov.f32 	%f425, %f35;
	@%p70 bra 	$L__BB3_72;
	sub.f32 	%f311, %f118, %f35;
	fma.rn.f32 	%f312, %f311, 0f3BBB989D, 0f3F000000;
	cvt.sat.f32.f32 	%f313, %f312;
	mov.f32 	%f314, 0f4B400001;
	mov.f32 	%f315, 0f437C0000;
	fma.rm.f32 	%f316, %f313, %f315, %f314;
	add.f32 	%f317, %f316, 0fCB40007F;
	neg.f32 	%f318, %f317;
	fma.rn.f32 	%f319, %f311, 0f3FB8AA3B, %f318;
	fma.rn.f32 	%f320, %f311, 0f32A57060, %f319;
	mov.b32 	%r225, %f316;
	shl.b32 	%r226, %r225, 23;
	mov.b32 	%f321, %r226;
	ex2.approx.ftz.f32 	%f322, %f320;
	mul.f32 	%f323, %f322, %f321;
	add.f32 	%f389, %f389, %f323;
	shl.b32 	%r227, %r258, 9;
	shl.b32 	%r228, %r3, 2;
	or.b32  	%r229, %r227, %r228;
	mov.u32 	%r230, _ZZ23flash_attn_sinks_kernelI6__halfLi112ELi8ELi32EEvPKT_S3_S3_PS1_PKffiiiiiE6v_smem;
	add.s32 	%r231, %r229, %r230;
	ld.shared.f32 	%f324, [%r231+1024];
	fma.rn.f32 	%f388, %f323, %f324, %f388;
	ld.shared.f32 	%f325, [%r231+1152];
	fma.rn.f32 	%f387, %f323, %f325, %f387;
	ld.shared.f32 	%f326, [%r231+1280];
	fma.rn.f32 	%f386, %f323, %f326, %f386;
	ld.shared.f32 	%f327, [%r231+1408];
	fma.rn.f32 	%f385, %f323, %f327, %f385;
	mov.f32 	%f425, %f35;
$L__BB3_72:
	bar.sync 	0;
	setp.lt.s32 	%p71, %r238, %r11;
	add.s32 	%r237, %r237, 1;
	@%p71 bra 	$L__BB3_8;
$L__BB3_73:
	setp.ge.s32 	%p72, %r6, %r84;
	@%p72 bra 	$L__BB3_78;
	ld.param.u64 	%rd55, [_Z23flash_attn_sinks_kernelI6__halfLi112ELi8ELi32EEvPKT_S3_S3_PS1_PKffiiiii_param_4];
	setp.eq.s64 	%p73, %rd55, 0;
	@%p73 bra 	$L__BB3_76;
	ld.param.u64 	%rd56, [_Z23flash_attn_sinks_kernelI6__halfLi112ELi8ELi32EEvPKT_S3_S3_PS1_PKffiiiii_param_4];
	cvta.to.global.u64 	%rd49, %rd56;
	mul.wide.u32 	%rd50, %r4, 4;
	add.s64 	%rd51, %rd49, %rd50;
	ld.global.nc.f32 	%f328, [%rd51];
	max.f32 	%f329, %f425, %f328;
	sub.f32 	%f330, %f425, %f329;
	fma.rn.f32 	%f331, %f330, 0f3BBB989D, 0f3F000000;
	cvt.sat.f32.f32 	%f332, %f331;
	mov.f32 	%f333, 0f4B400001;
	mov.f32 	%f334, 0f437C0000;
	fma.rm.f32 	%f335, %f332, %f334, %f333;
	add.f32 	%f336, %f335, 0fCB40007F;
	neg.f32 	%f337, %f336;
	fma.rn.f32 	%f338, %f330, 0f3FB8AA3B, %f337;
	fma.rn.f32 	%f339, %f330, 0f32A57060, %f338;
	mov.b32 	%r232, %f335;
	shl.b32 	%r233, %r232, 23;
	mov.b32 	%f340, %r233;
	ex2.approx.ftz.f32 	%f341, %f339;
	mul.f32 	%f342, %f341, %f340;
	mul.f32 	%f388, %f342, %f388;
	mul.f32 	%f387, %f342, %f387;
	mul.f32 	%f386, %f342, %f386;
	mul.f32 	%f385, %f342, %f385;
	sub.f32 	%f343, %f328, %f329;
	fma.rn.f32 	%f344, %f343, 0f3BBB989D, 0f3F000000;
	cvt.sat.f32.f32 	%f345, %f344;
	fma.rm.f32 	%f346, %f345, %f334, %f333;
	add.f32 	%f347, %f346, 0fCB40007F;
	neg.f32 	%f348, %f347;
	fma.rn.f32 	%f349, %f343, 0f3FB8AA3B, %f348;
	fma.rn.f32 	%f350, %f343, 0f32A57060, %f349;
	mov.b32 	%r234, %f346;
	shl.b32 	%r235, %r234, 23;
	mov.b32 	%f351, %r235;
	ex2.approx.ftz.f32 	%f352, %f350;
	mul.f32 	%f353, %f352, %f351;
	fma.rn.f32 	%f389, %f389, %f342, %f353;
$L__BB3_76:
	ld.param.u64 	%rd54, [_Z23flash_attn_sinks_kernelI6__halfLi112ELi8ELi32EEvPKT_S3_S3_PS1_PKffiiiii_param_3];
	setp.gt.u32 	%p74, %r3, 15;
	setp.gt.f32 	%p75, %f389, 0f00000000;
	rcp.rn.f32 	%f357, %f389;
	selp.f32 	%f146, %f357, 0f00000000, %p75;
	mul.f32 	%f354, %f146, %f388;
	// begin inline asm
	{  cvt.rn.f16.f32 %rs28, %f354;}

	// end inline asm
	add.s32 	%r236, %r3, %r8;
	cvta.to.global.u64 	%rd52, %rd54;
	mul.wide.s32 	%rd53, %r236, 2;
	add.s64 	%rd7, %rd52, %rd53;
	st.global.u16 	[%rd7], %rs28;
	mul.f32 	%f355, %f146, %f387;
	// begin inline asm
	{  cvt.rn.f16.f32 %rs29, %f355;}

	// end inline asm
	st.global.u16 	[%rd7+64], %rs29;
	mul.f32 	%f356, %f146, %f386;
	// begin inline asm
	{  cvt.rn.f16.f32 %rs30, %f356;}

	// end inline asm
	st.global.u16 	[%rd7+128], %rs30;
	@%p74 bra 	$L__BB3_78;
	mul.f32 	%f358, %f146, %f385;
	// begin inline asm
	{  cvt.rn.f16.f32 %rs31, %f358;}

	// end inline asm
	st.global.u16 	[%rd7+192], %rs31;
$L__BB3_78:
	ret;

}
	// .globl	_Z23flash_attn_sinks_kernelI6__halfLi128ELi8ELi32EEvPKT_S3_S3_PS1_PKffiiiii
.visible .entry _Z23flash_attn_sinks_kernelI6__halfLi128ELi8ELi32EEvPKT_S3_S3_PS1_PKffiiiii(
	.param .u64 .ptr .align 1 _Z23flash_attn_sinks_kernelI6__halfLi128ELi8ELi32EEvPKT_S3_S3_PS1_PKffiiiii_param_0,
	.param .u64 .ptr .align 1 _Z23flash_attn_sinks_kernelI6__halfLi128ELi8ELi32EEvPKT_S3_S3_PS1_PKffiiiii_param_1,
	.param .u64 .ptr .align 1 _Z23flash_attn_sinks_kernelI6__halfLi128ELi8ELi32EEvPKT_S3_S3_PS1_PKffiiiii_param_2,
	.param .u64 .ptr .align 1 _Z23flash_attn_sinks_kernelI6__halfLi128ELi8ELi32EEvPKT_S3_S3_PS1_PKffiiiii_param_3,
	.param .u64 .ptr .align 1 _Z23flash_attn_sinks_kernelI6__halfLi128ELi8ELi32EEvPKT_S3_S3_PS1_PKffiiiii_param_4,
	.param .f32 _Z23flash_attn_sinks_kernelI6__halfLi128ELi8ELi32EEvPKT_S3_S3_PS1_PKffiiiii_param_5,
	.param .u32 _Z23flash_attn_sinks_kernelI6__halfLi128ELi8ELi32EEvPKT_S3_S3_PS1_PKffiiiii_param_6,
	.param .u32 _Z23flash_attn_sinks_kernelI6__halfLi128ELi8ELi32EEvPKT_S3_S3_PS1_PKffiiiii_param_7,
	.param .u32 _Z23flash_attn_sinks_kernelI6__halfLi128ELi8ELi32EEvPKT_S3_S3_PS1_PKffiiiii_param_8,
	.param .u32 _Z23flash_attn_sinks_kernelI6__halfLi128ELi8ELi32EEvPKT_S3_S3_PS1_PKffiiiii_param_9,
	.param .u32 _Z23flash_attn_sinks_kernelI6__halfLi128ELi8ELi32EEvPKT_S3_S3_PS1_PKffiiiii_param_10
)
.maxntid 256
{
	.local .align 16 .b8 	__local_depot4[128];
	.reg .b64 	%SP;
	.reg .b64 	%SPL;
	.reg .pred 	%p<57>;
	.reg .b16 	%rs<33>;
	.reg .b32 	%r<258>;
	.reg .b32 	%f<438>;
	.reg .b64 	%rd<52>;
	// demoted variable
	.shared .align 4 .b8 _ZZ23flash_attn_sinks_kernelI6__halfLi128ELi8ELi32EEvPKT_S3_S3_PS1_PKffiiiiiE6k_smem[16384];
	// demoted variable
	.shared .align 4 .b8 _ZZ23flash_attn_sinks_kernelI6__halfLi128ELi8ELi32EEvPKT_S3_S3_PS1_PKffiiiiiE6v_smem[16384];
	mov.u64 	%SPL, __local_depot4;
	ld.param.u64 	%rd10, [_Z23flash_attn_sinks_kernelI6__halfLi128ELi8ELi32EEvPKT_S3_S3_PS1_PKffiiiii_param_0];
	ld.param.u64 	%rd6, [_Z23flash_attn_sinks_kernelI6__halfLi128ELi8ELi32EEvPKT_S3_S3_PS1_PKffiiiii_param_1];
	ld.param.u64 	%rd7, [_Z23flash_attn_sinks_kernelI6__halfLi128ELi8ELi32EEvPKT_S3_S3_PS1_PKffiiiii_param_2];
	ld.param.f32 	%f146, [_Z23flash_attn_sinks_kernelI6__halfLi128ELi8ELi32EEvPKT_S3_S3_PS1_PKffiiiii_param_5];
	ld.param.u32 	%r83, [_Z23flash_attn_sinks_kernelI6__halfLi128ELi8ELi32EEvPKT_S3_S3_PS1_PKffiiiii_param_6];
	ld.param.u32 	%r84, [_Z23flash_attn_sinks_kernelI6__halfLi128ELi8ELi32EEvPKT_S3_S3_PS1_PKffiiiii_param_7];
	ld.param.u32 	%r86, [_Z23flash_attn_sinks_kernelI6__halfLi128ELi8ELi32EEvPKT_S3_S3_PS1_PKffiiiii_param_8];
	ld.param.u32 	%r87, [_Z23flash_attn_sinks_kernelI6__halfLi128ELi8ELi32EEvPKT_S3_S3_PS1_PKffiiiii_param_9];
	ld.param.u32 	%r85, [_Z23flash_attn_sinks_kernelI6__halfLi128ELi8ELi32EEvPKT_S3_S3_PS1_PKffiiiii_param_10];
	cvta.to.global.u64 	%rd11, %rd10;
	add.u64 	%rd1, %SPL, 0;
	mov.u32 	%r1, %tid.x;
	shr.u32 	%r2, %r1, 5;
	and.b32  	%r3, %r1, 31;
	mov.u32 	%r4, %ctaid.x;
	mov.u32 	%r88, %ctaid.y;
	mov.u32 	%r89, %ctaid.z;
	div.s32 	%r90, %r86, %r87;
	div.s32 	%r91, %r4, %r90;
	shl.b32 	%r5, %r89, 3;
	or.b32  	%r6, %r5, %r2;
	sub.s32 	%r7, %r84, %r83;
	mad.lo.s32 	%r92, %r86, %r88, %r4;
	mad.lo.s32 	%r93, %r92, %r83, %r6;
	shl.b32 	%r94, %r93, 7;
	mad.lo.s32 	%r8, %r87, %r88, %r91;
	setp.ge.s32 	%p3, %r6, %r83;
	or.b32  	%r9, %r3, %r94;
	mul.wide.s32 	%rd13, %r9, 2;
	add.s64 	%rd2, %rd11, %rd13;
	mov.f32 	%f359, 0f00000000;
	mov.f32 	%f360, %f359;
	@%p3 bra 	$L__BB4_2;
	ld.global.nc.u16 	%rs3, [%rd2];
	// begin inline asm
	{  cvt.f32.f16 %f148, %rs3;}

	// end inline asm
	mul.f32 	%f359, %f146, %f148;
	ld.global.nc.u16 	%rs4, [%rd2+64];
	// begin inline asm
	{  cvt.f32.f16 %f149, %rs4;}

	// end inline asm
	mul.f32 	%f360, %f146, %f149;
$L__BB4_2:
	setp.ge.s32 	%p4, %r6, %r83;
	mov.f32 	%f361, 0f00000000;
	@%p4 bra 	$L__BB4_4;
	ld.global.nc.u16 	%rs5, [%rd2+128];
	// begin inline asm
	{  cvt.f32.f16 %f151, %rs5;}

	// end inline asm
	mul.f32 	%f361, %f146, %f151;
$L__BB4_4:
	setp.ge.s32 	%p5, %r6, %r83;
	mov.f32 	%f362, 0f00000000;
	@%p5 bra 	$L__BB4_6;
	ld.global.nc.u16 	%rs6, [%rd2+192];
	// begin inline asm
	{  cvt.f32.f16 %f153, %rs6;}

	// end inline asm
	mul.f32 	%f362, %f146, %f153;
$L__BB4_6:
	add.s32 	%r95, %r5, 8;
	min.s32 	%r96, %r95, %r83;
	setp.gt.s32 	%p1, %r85, 0;
	add.s32 	%r97, %r7, %r5;
	sub.s32 	%r98, %r97, %r85;
	max.s32 	%r99, %r98, -1;
	add.s32 	%r100, %r99, 1;
	selp.b32 	%r10, %r100, 0, %p1;
	add.s32 	%r101, %r7, %r96;
	min.s32 	%r11, %r84, %r101;
	add.s32 	%r12, %r97, %r2;
	sub.s32 	%r102, %r12, %r85;
	max.s32 	%r13, %r102, -1;
	setp.ge.s32 	%p6, %r10, %r11;
	mov.f32 	%f425, 0fFF7FFFFF;
	mov.f32 	%f385, 0f00000000;
	mov.f32 	%f386, %f385;
	mov.f32 	%f387, %f385;
	mov.f32 	%f388, %f385;
	mov.f32 	%f389, %f385;
	@%p6 bra 	$L__BB4_73;
	and.b32  	%r104, %r1, 127;
	mul.lo.s32 	%r105, %r84, %r8;
	shl.b32 	%r106, %r105, 7;
	or.b32  	%r14, %r104, %r106;
	add.s32 	%r15, %r13, 1;
	setp.lt.s32 	%p7, %r6, %r83;
	and.pred  	%p2, %p1, %p7;
	mov.f32 	%f425, 0fFF7FFFFF;
	mov.b32 	%r236, 0;
	mov.f32 	%f385, 0f00000000;
	cvt.u16.u32 	%rs24, %r10;
	mov.u32 	%r237, %r10;
$L__BB4_8:
	mov.u32 	%r17, %r237;
	shl.b32 	%r108, %r1, 2;
	mov.u32 	%r109, _ZZ23flash_attn_sinks_kernelI6__halfLi128ELi8ELi32EEvPKT_S3_S3_PS1_PKffiiiiiE6k_smem;
	add.s32 	%r110, %r108, %r109;
	add.s32 	%r241, %r110, 2048;
	shl.b32 	%r111, %r236, 5;
	add.s32 	%r112, %r10, %r111;
	add.s32 	%r113, %r112, 32;
	min.s32 	%r19, %r11, %r113;
	neg.s32 	%r20, %r111;
	add.s32 	%r237, %r17, 32;
	min.s32 	%r114, %r237, %r11;
	sub.s32 	%r22, %r114, %r17;
	or.b32  	%r115, %r1, 768;
	shr.u32 	%r246, %r115, 7;
	add.s32 	%r116, %r246, %r17;
	shl.b32 	%r117, %r116, 7;
	add.s32 	%r247, %r14, %r117;
	or.b32  	%r118, %r1, 512;
	shr.u32 	%r244, %r118, 7;
	add.s32 	%r119, %r244, %r17;
	shl.b32 	%r120, %r119, 7;
	add.s32 	%r245, %r14, %r120;
	or.b32  	%r121, %r1, 256;
	shr.u32 	%r242, %r121, 7;
	add.s32 	%r122, %r242, %r17;
	shl.b32 	%r123, %r122, 7;
	add.s32 	%r243, %r14, %r123;
	shr.u32 	%r239, %r1, 7;
	add.s32 	%r124, %r239, %r17;
	shl.b32 	%r125, %r124, 7;
	add.s32 	%r240, %r14, %r125;
	mov.b32 	%r238, 2048;
$L__BB4_9:
	.pragma "nounroll";
	setp.ge.s32 	%p8, %r239, %r22;
	mov.f32 	%f369, 0f00000000;
	@%p8 bra 	$L__BB4_11;
	mul.wide.s32 	%rd15, %r240, 2;
	add.s64 	%rd14, %rd6, %rd15;
	// begin inline asm
	ld.global.nc.b16 %rs7, [%rd14];
	// end inline asm
	// begin inline asm
	{  cvt.f32.f16 %f369, %rs7;}

	// end inline asm
$L__BB4_11:
	st.shared.f32 	[%r241+-2048], %f369;
	setp.ge.s32 	%p9, %r242, %r22;
	mov.f32 	%f370, 0f00000000;
	@%p9 bra 	$L__BB4_13;
	mul.wide.s32 	%rd17, %r243, 2;
	add.s64 	%rd16, %rd6, %rd17;
	// begin inline asm
	ld.global.nc.b16 %rs9, [%rd16];
	// end inline asm
	// begin inline asm
	{  cvt.f32.f16 %f370, %rs9;}

	// end inline asm
$L__BB4_13:
	st.shared.f32 	[%r241+-1024], %f370;
	setp.ge.s32 	%p10, %r244, %r22;
	mov.f32 	%f371, 0f00000000;
	@%p10 bra 	$L__BB4_15;
	mul.wide.s32 	%rd19, %r245, 2;
	add.s64 	%rd18, %rd6, %rd19;
	// begin inline asm
	ld.global.nc.b16 %rs11, [%rd18];
	// end inline asm
	// begin inline asm
	{  cvt.f32.f16 %f371, %rs11;}

	// end inline asm
$L__BB4_15:
	st.shared.f32 	[%r241], %f371;
	setp.ge.s32 	%p11, %r246, %r22;
	mov.f32 	%f372, 0f00000000;
	@%p11 bra 	$L__BB4_17;
	mul.wide.s32 	%rd21, %r247, 2;
	add.s64 	%rd20, %rd6, %rd21;
	// begin inline asm
	ld.global.nc.b16 %rs13, [%rd20];
	// end inline asm
	// begin inline asm
	{  cvt.f32.f16 %f372, %rs13;}

	// end inline asm
$L__BB4_17:
	st.shared.f32 	[%r241+1024], %f372;
	add.s32 	%r247, %r247, 1024;
	add.s32 	%r246, %r246, 8;
	add.s32 	%r245, %r245, 1024;
	add.s32 	%r244, %r244, 8;
	add.s32 	%r243, %r243, 1024;
	add.s32 	%r242, %r242, 8;
	add.s32 	%r241, %r241, 4096;
	add.s32 	%r240, %r240, 1024;
	add.s32 	%r239, %r239, 8;
	add.s32 	%r238, %r238, 4096;
	setp.ne.s32 	%p12, %r238, 18432;
	@%p12 bra 	$L__BB4_9;
	mov.b32 	%r249, 0;
	mov.u32 	%r248, %r1;
$L__BB4_19:
	.pragma "nounroll";
	shr.u32 	%r53, %r248, 7;
	setp.ge.s32 	%p13, %r53, %r22;
	mov.f32 	%f373, 0f00000000;
	@%p13 bra 	$L__BB4_21;
	add.s32 	%r127, %r53, %r17;
	shl.b32 	%r128, %r127, 7;
	add.s32 	%r129, %r14, %r128;
	mul.wide.s32 	%rd23, %r129, 2;
	add.s64 	%rd22, %rd7, %rd23;
	// begin inline asm
	ld.global.nc.b16 %rs15, [%rd22];
	// end inline asm
	// begin inline asm
	{  cvt.f32.f16 %f373, %rs15;}

	// end inline asm
$L__BB4_21:
	shl.b32 	%r130, %r248, 2;
	mov.u32 	%r131, _ZZ23flash_attn_sinks_kernelI6__halfLi128ELi8ELi32EEvPKT_S3_S3_PS1_PKffiiiiiE6v_smem;
	add.s32 	%r54, %r131, %r130;
	st.shared.f32 	[%r54], %f373;
	add.s32 	%r132, %r248, 256;
	shr.u32 	%r55, %r132, 7;
	setp.ge.s32 	%p14, %r55, %r22;
	mov.f32 	%f374, 0f00000000;
	@%p14 bra 	$L__BB4_23;
	add.s32 	%r133, %r55, %r17;
	shl.b32 	%r134, %r133, 7;
	add.s32 	%r135, %r14, %r134;
	mul.wide.s32 	%rd25, %r135, 2;
	add.s64 	%rd24, %rd7, %rd25;
	// begin inline asm
	ld.global.nc.b16 %rs17, [%rd24];
	// end inline asm
	// begin inline asm
	{  cvt.f32.f16 %f374, %rs17;}

	// end inline asm
$L__BB4_23:
	st.shared.f32 	[%r54+1024], %f374;
	add.s32 	%r136, %r248, 512;
	shr.u32 	%r56, %r136, 7;
	setp.ge.s32 	%p15, %r56, %r22;
	mov.f32 	%f375, 0f00000000;
	@%p15 bra 	$L__BB4_25;
	add.s32 	%r137, %r56, %r17;
	shl.b32 	%r138, %r137, 7;
	add.s32 	%r139, %r14, %r138;
	mul.wide.s32 	%rd27, %r139, 2;
	add.s64 	%rd26, %rd7, %rd27;
	// begin inline asm
	ld.global.nc.b16 %rs19, [%rd26];
	// end inline asm
	// begin inline asm
	{  cvt.f32.f16 %f375, %rs19;}

	// end inline asm
$L__BB4_25:
	st.shared.f32 	[%r54+2048], %f375;
	add.s32 	%r140, %r248, 768;
	shr.u32 	%r57, %r140, 7;
	setp.ge.s32 	%p16, %r57, %r22;
	mov.f32 	%f376, 0f00000000;
	@%p16 bra 	$L__BB4_27;
	add.s32 	%r141, %r57, %r17;
	shl.b32 	%r142, %r141, 7;
	add.s32 	%r143, %r14, %r142;
	mul.wide.s32 	%rd29, %r143, 2;
	add.s64 	%rd28, %rd7, %rd29;
	// begin inline asm
	ld.global.nc.b16 %rs21, [%rd28];
	// end inline asm
	// begin inline asm
	{  cvt.f32.f16 %f376, %rs21;}

	// end inline asm
$L__BB4_27:
	st.shared.f32 	[%r54+3072], %f376;
	add.s32 	%r248, %r248, 1024;
	add.s32 	%r249, %r249, 4;
	setp.ne.s32 	%p17, %r249, 16;
	@%p17 bra 	$L__BB4_19;
	setp.ge.s32 	%p18, %r6, %r83;
	bar.sync 	0;
	@%p18 bra 	$L__BB4_72;
	setp.lt.s32 	%p19, %r22, 1;
	mov.f32 	%f379, 0fFF7FFFFF;
	@%p19 bra 	$L__BB4_50;
	mov.f32 	%f379, 0fFF7FFFFF;
	mov.b32 	%r253, 0;
	mov.b16 	%rs32, 0;
$L__BB4_31:
	add.s32 	%r61, %r253, %r17;
	setp.ge.s32 	%p20, %r12, %r61;
	@%p20 bra 	$L__BB4_46;
	setp.ge.s32 	%p29, %r253, %r22;
	@%p29 bra 	$L__BB4_50;
	add.s32 	%r161, %r19, %r20;
	add.s32 	%r162, %r10, %r253;
	sub.s32 	%r62, %r161, %r162;
	sub.s32 	%r163, %r10, %r161;
	add.s32 	%r164, %r163, %r253;
	setp.gt.u32 	%p30, %r164, -16;
	@%p30 bra 	$L__BB4_36;
	mov.b32 	%r252, 0;
$L__BB4_35:
	.pragma "nounroll";
	mul.wide.u32 	%rd34, %r253, 4;
	add.s64 	%rd35, %rd1, %rd34;
	mov.b32 	%r166, -8388609;
	st.local.u32 	[%rd35], %r166;
	st.local.u32 	[%rd35+4], %r166;
	st.local.u32 	[%rd35+8], %r166;
	st.local.u32 	[%rd35+12], %r166;
	st.local.u32 	[%rd35+16], %r166;
	st.local.u32 	[%rd35+20], %r166;
	st.local.u32 	[%rd35+24], %r166;
	st.local.u32 	[%rd35+28], %r166;
	st.local.u32 	[%rd35+32], %r166;
	st.local.u32 	[%rd35+36], %r166;
	st.local.u32 	[%rd35+40], %r166;
	st.local.u32 	[%rd35+44], %r166;
	st.local.u32 	[%rd35+48], %r166;
	st.local.u32 	[%rd35+52], %r166;
	st.local.u32 	[%rd35+56], %r166;
	st.local.u32 	[%rd35+60], %r166;
	add.s32 	%r253, %r253, 16;
	add.s32 	%r252, %r252, 16;
	and.b32  	%r167, %r62, -16;
	setp.eq.s32 	%p31, %r252, %r167;
	@%p31 bra 	$L__BB4_36;
	bra.uni 	$L__BB4_35;
$L__BB4_36:
	and.b32  	%r168, %r62, 15;
	setp.eq.s32 	%p32, %r168, 0;
	@%p32 bra 	$L__BB4_50;
	add.s16 	%rs25, %rs32, %rs24;
	cvt.u16.u32 	%rs26, %r19;
	sub.s16 	%rs27, %rs26, %rs25;
	cvt.u32.u16 	%r169, %rs27;
	and.b32  	%r69, %r169, 15;
	add.s32 	%r170, %r69, -1;
	and.b32  	%r70, %r169, 7;
	setp.lt.u32 	%p33, %r170, 7;
	@%p33 bra 	$L__BB4_39;
	mul.wide.u32 	%rd36, %r253, 4;
	add.s64 	%rd37, %rd1, %rd36;
	mov.b32 	%r171, -8388609;
	st.local.u32 	[%rd37], %r171;
	st.local.u32 	[%rd37+4], %r171;
	st.local.u32 	[%rd37+8], %r171;
	st.local.u32 	[%rd37+12], %r171;
	st.local.u32 	[%rd37+16], %r171;
	st.local.u32 	[%rd37+20], %r171;
	st.local.u32 	[%rd37+24], %r171;
	st.local.u32 	[%rd37+28], %r171;
	add.s32 	%r253, %r253, 8;
$L__BB4_39:
	setp.eq.s32 	%p34, %r70, 0;
	@%p34 bra 	$L__BB4_50;
	and.b32  	%r73, %r69, 3;
	setp.lt.u32 	%p35, %r70, 4;
	@%p35 bra 	$L__BB4_42;
	mul.wide.u32 	%rd38, %r253, 4;
	add.s64 	%rd39, %rd1, %rd38;
	mov.b32 	%r172, -8388609;
	st.local.u32 	[%rd39], %r172;
	st.local.u32 	[%rd39+4], %r172;
	st.local.u32 	[%rd39+8], %r172;
	st.local.u32 	[%rd39+12], %r172;
	add.s32 	%r253, %r253, 4;
$L__BB4_42:
	setp.eq.s32 	%p36, %r73, 0;
	@%p36 bra 	$L__BB4_50;
	mul.wide.u32 	%rd40, %r253, 4;
	add.s64 	%rd3, %rd1, %rd40;
	mov.b32 	%r173, -8388609;
	st.local.u32 	[%rd3], %r173;
	setp.eq.s32 	%p37, %r73, 1;
	@%p37 bra 	$L__BB4_50;
	mov.b32 	%r174, -8388609;
	st.local.u32 	[%rd3+4], %r174;
	setp.eq.s32 	%p38, %r73, 2;
	@%p38 bra 	$L__BB4_50;
	mov.b32 	%r175, -8388609;
	st.local.u32 	[%rd3+8], %r175;
	bra.uni 	$L__BB4_50;
$L__BB4_46:
	setp.gt.u32 	%p21, %r15, %r61;
	and.pred  	%p22, %p2, %p21;
	@%p22 bra 	$L__BB4_48;
	shl.b32 	%r145, %r3, 2;
	shl.b32 	%r146, %r253, 9;
	or.b32  	%r147, %r146, %r145;
	mov.u32 	%r148, _ZZ23flash_attn_sinks_kernelI6__halfLi128ELi8ELi32EEvPKT_S3_S3_PS1_PKffiiiiiE6k_smem;
	add.s32 	%r149, %r148, %r147;
	ld.shared.f32 	%f176, [%r149];
	fma.rn.f32 	%f177, %f359, %f176, 0f00000000;
	ld.shared.f32 	%f178, [%r149+128];
	fma.rn.f32 	%f179, %f360, %f178, %f177;
	ld.shared.f32 	%f180, [%r149+256];
	fma.rn.f32 	%f181, %f361, %f180, %f179;
	ld.shared.f32 	%f182, [%r149+384];
	fma.rn.f32 	%f183, %f362, %f182, %f181;
	mov.b32 	%r150, %f183;
	shfl.sync.bfly.b32	%r151|%p23, %r150, 16, 31, -1;
	mov.b32 	%f184, %r151;
	add.f32 	%f185, %f183, %f184;
	mov.b32 	%r152, %f185;
	shfl.sync.bfly.b32	%r153|%p24, %r152, 8, 31, -1;
	mov.b32 	%f186, %r153;
	add.f32 	%f187, %f185, %f186;
	mov.b32 	%r154, %f187;
	shfl.sync.bfly.b32	%r155|%p25, %r154, 4, 31, -1;
	mov.b32 	%f188, %r155;
	add.f32 	%f189, %f187, %f188;
	mov.b32 	%r156, %f189;
	shfl.sync.bfly.b32	%r157|%p26, %r156, 2, 31, -1;
	mov.b32 	%f190, %r157;
	add.f32 	%f191, %f189, %f190;
	mov.b32 	%r158, %f191;
	shfl.sync.bfly.b32	%r159|%p27, %r158, 1, 31, -1;
	mov.b32 	%f192, %r159;
	add.f32 	%f193, %f191, %f192;
	mul.wide.u32 	%rd30, %r253, 4;
	add.s64 	%rd31, %rd1, %rd30;
	st.local.f32 	[%rd31], %f193;
	max.f32 	%f379, %f379, %f193;
	bra.uni 	$L__BB4_49;
$L__BB4_48:
	mul.wide.u32 	%rd32, %r253, 4;
	add.s64 	%rd33, %rd1, %rd32;
	mov.b32 	%r160, -8388609;
	st.local.u32 	[%rd33], %r160;
$L__BB4_49:
	add.s32 	%r253, %r253, 1;
	setp.lt.s32 	%p28, %r253, %r22;
	add.s16 	%rs32, %rs32, 1;
	@%p28 bra 	$L__BB4_31;
$L__BB4_50:
	setp.leu.f32 	%p39, %f379, 0fFF7FFFFF;
	@%p39 bra 	$L__BB4_72;
	max.f32 	%f35, %f425, %f379;
	sub.f32 	%f194, %f425, %f35;
	fma.rn.f32 	%f195, %f194, 0f3BBB989D, 0f3F000000;
	cvt.sat.f32.f32 	%f196, %f195;
	mov.f32 	%f197, 0f4B400001;
	mov.f32 	%f198, 0f437C0000;
	fma.rm.f32 	%f199, %f196, %f198, %f197;
	add.f32 	%f200, %f199, 0fCB40007F;
	neg.f32 	%f201, %f200;
	fma.rn.f32 	%f202, %f194, 0f3FB8AA3B, %f201;
	fma.rn.f32 	%f203, %f194, 0f32A57060, %f202;
	mov.b32 	%r176, %f199;
	shl.b32 	%r177, %r176, 23;
	mov.b32 	%f204, %r177;
	ex2.approx.ftz.f32 	%f205, %f203;
	mul.f32 	%f206, %f205, %f204;
	mul.f32 	%f388, %f206, %f388;
	mul.f32 	%f387, %f206, %f387;
	mul.f32 	%f386, %f206, %f386;
	mul.f32 	%f385, %f206, %f385;
	mul.f32 	%f389, %f389, %f206;
	mov.f32 	%f425, %f35;
	@%p19 bra 	$L__BB4_72;
	sub.s32 	%r179, %r20, %r10;
	add.s32 	%r76, %r19, %r179;
	and.b32  	%r77, %r76, 3;
	add.s32 	%r180, %r19, %r20;
	sub.s32 	%r181, %r10, %r180;
	setp.gt.u32 	%p41, %r181, -4;
	mov.b32 	%r257, 0;
	@%p41 bra 	$L__BB4_63;
	and.b32  	%r257, %r76, -4;
	mov.b32 	%r256, 0;
$L__BB4_54:
	mul.wide.u32 	%rd41, %r256, 4;
	add.s64 	%rd4, %rd1, %rd41;
	ld.local.f32 	%f46, [%rd4];
	setp.le.f32 	%p42, %f46, 0fFF7FFFFF;
	@%p42 bra 	$L__BB4_56;
	sub.f32 	%f208, %f46, %f35;
	fma.rn.f32 	%f209, %f208, 0f3BBB989D, 0f3F000000;
	cvt.sat.f32.f32 	%f210, %f209;
	mov.f32 	%f211, 0f4B400001;
	mov.f32 	%f212, 0f437C0000;
	fma.rm.f32 	%f213, %f210, %f212, %f211;
	add.f32 	%f214, %f213, 0fCB40007F;
	neg.f32 	%f215, %f214;
	fma.rn.f32 	%f216, %f208, 0f3FB8AA3B, %f215;
	fma.rn.f32 	%f217, %f208, 0f32A57060, %f216;
	mov.b32 	%r183, %f213;
	shl.b32 	%r184, %r183, 23;
	mov.b32 	%f218, %r184;
	ex2.approx.ftz.f32 	%f219, %f217;
	mul.f32 	%f220, %f219, %f218;
	add.f32 	%f389, %f389, %f220;
	shl.b32 	%r185, %r3, 2;
	shl.b32 	%r186, %r256, 9;
	or.b32  	%r187, %r186, %r185;
	mov.u32 	%r188, _ZZ23flash_attn_sinks_kernelI6__halfLi128ELi8ELi32EEvPKT_S3_S3_PS1_PKffiiiiiE6v_smem;
	add.s32 	%r189, %r188, %r187;
	ld.shared.f32 	%f221, [%r189];
	fma.rn.f32 	%f388, %f220, %f221, %f388;
	ld.shared.f32 	%f222, [%r189+128];
	fma.rn.f32 	%f387, %f220, %f222, %f387;
	ld.shared.f32 	%f223, [%r189+256];
	fma.rn.f32 	%f386, %f220, %f223, %f386;
	ld.shared.f32 	%f224, [%r189+384];
	fma.rn.f32 	%f385, %f220, %f224, %f385;
$L__BB4_56:
	ld.local.f32 	%f57, [%rd4+4];
	setp.le.f32 	%p43, %f57, 0fFF7FFFFF;
	@%p43 bra 	$L__BB4_58;
	shl.b32 	%r190, %r256, 9;
	sub.f32 	%f225, %f57, %f35;
	fma.rn.f32 	%f226, %f225, 0f3BBB989D, 0f3F000000;
	cvt.sat.f32.f32 	%f227, %f226;
	mov.f32 	%f228, 0f4B400001;
	mov.f32 	%f229, 0f437C0000;
	fma.rm.f32 	%f230, %f227, %f229, %f228;
	add.f32 	%f231, %f230, 0fCB40007F;
	neg.f32 	%f232, %f231;
	fma.rn.f32 	%f233, %f225, 0f3FB8AA3B, %f232;
	fma.rn.f32 	%f234, %f225, 0f32A57060, %f233;
	mov.b32 	%r191, %f230;
	shl.b32 	%r192, %r191, 23;
	mov.b32 	%f235, %r192;
	ex2.approx.ftz.f32 	%f236, %f234;
	mul.f32 	%f237, %f236, %f235;
	add.f32 	%f389, %f389, %f237;
	shl.b32 	%r193, %r3, 2;
	or.b32  	%r194, %r190, %r193;
	mov.u32 	%r195, _ZZ23flash_attn_sinks_kernelI6__halfLi128ELi8ELi32EEvPKT_S3_S3_PS1_PKffiiiiiE6v_smem;
	add.s32 	%r196, %r194, %r195;
	ld.shared.f32 	%f238, [%r196+512];
	fma.rn.f32 	%f388, %f237, %f238, %f388;
	ld.shared.f32 	%f239, [%r196+640];
	fma.rn.f32 	%f387, %f237, %f239, %f387;
	ld.shared.f32 	%f240, [%r196+768];
	fma.rn.f32 	%f386, %f237, %f240, %f386;
	ld.shared.f32 	%f241, [%r196+896];
	fma.rn.f32 	%f385, %f237, %f241, %f385;
$L__BB4_58:
	ld.local.f32 	%f68, [%rd4+8];
	setp.le.f32 	%p44, %f68, 0fFF7FFFFF;
	@%p44 bra 	$L__BB4_60;
	shl.b32 	%r197, %r256, 9;
	sub.f32 	%f242, %f68, %f35;
	fma.rn.f32 	%f243, %f242, 0f3BBB989D, 0f3F000000;
	cvt.sat.f32.f32 	%f244, %f243;
	mov.f32 	%f245, 0f4B400001;
	mov.f32 	%f246, 0f437C0000;
	fma.rm.f32 	%f247, %f244, %f246, %f245;
	add.f32 	%f248, %f247, 0fCB40007F;
	neg.f32 	%f249, %f248;
	fma.rn.f32 	%f250, %f242, 0f3FB8AA3B, %f249;
	fma.rn.f32 	%f251, %f242, 0f32A57060, %f250;
	mov.b32 	%r198, %f247;
	shl.b32 	%r199, %r198, 23;
	mov.b32 	%f252, %r199;
	ex2.approx.ftz.f32 	%f253, %f251;
	mul.f32 	%f254, %f253, %f252;
	add.f32 	%f389, %f389, %f254;
	shl.b32 	%r200, %r3, 2;
	or.b32  	%r201, %r197, %r200;
	mov.u32 	%r202, _ZZ23flash_attn_sinks_kernelI6__halfLi128ELi8ELi32EEvPKT_S3_S3_PS1_PKffiiiiiE6v_smem;
	add.s32 	%r203, %r201, %r202;
	ld.shared.f32 	%f255, [%r203+1024];
	fma.rn.f32 	%f388, %f254, %f255, %f388;
	ld.shared.f32 	%f256, [%r203+1152];
	fma.rn.f32 	%f387, %f254, %f256, %f387;
	ld.shared.f32 	%f257, [%r203+1280];
	fma.rn.f32 	%f386, %f254, %f257, %f386;
	ld.shared.f32 	%f258, [%r203+1408];
	fma.rn.f32 	%f385, %f254, %f258, %f385;
$L__BB4_60:
	ld.local.f32 	%f79, [%rd4+12];
	setp.le.f32 	%p45, %f79, 0fFF7FFFFF;
	@%p45 bra 	$L__BB4_62;
	shl.b32 	%r204, %r256, 9;
	sub.f32 	%f259, %f79, %f35;
	fma.rn.f32 	%f260, %f259, 0f3BBB989D, 0f3F000000;
	cvt.sat.f32.f32 	%f261, %f260;
	mov.f32 	%f262, 0f4B400001;
	mov.f32 	%f263, 0f437C0000;
	fma.rm.f32 	%f264, %f261, %f263, %f262;
	add.f32 	%f265, %f264, 0fCB40007F;
	neg.f32 	%f266, %f265;
	fma.rn.f32 	%f267, %f259, 0f3FB8AA3B, %f266;
	fma.rn.f32 	%f268, %f259, 0f32A57060, %f267;
	mov.b32 	%r205, %f264;
	shl.b32 	%r206, %r205, 23;
	mov.b32 	%f269, %r206;
	ex2.approx.ftz.f32 	%f270, %f268;
	mul.f32 	%f271, %f270, %f269;
	add.f32 	%f389, %f389, %f271;
	shl.b32 	%r207, %r3, 2;
	or.b32  	%r208, %r204, %r207;
	mov.u32 	%r209, _ZZ23flash_attn_sinks_kernelI6__halfLi128ELi8ELi32EEvPKT_S3_S3_PS1_PKffiiiiiE6v_smem;
	add.s32 	%r210, %r208, %r209;
	ld.shared.f32 	%f272, [%r210+1536];
	fma.rn.f32 	%f388, %f271, %f272, %f388;
	ld.shared.f32 	%f273, [%r210+1664];
	fma.rn.f32 	%f387, %f271, %f273, %f387;
	ld.shared.f32 	%f274, [%r210+1792];
	fma.rn.f32 	%f386, %f271, %f274, %f386;
	ld.shared.f32 	%f275, [%r210+1920];
	fma.rn.f32 	%f385, %f271, %f275, %f385;
$L__BB4_62:
	add.s32 	%r256, %r256, 4;
	setp.ne.s32 	%p46, %r256, %r257;
	@%p46 bra 	$L__BB4_54;
$L__BB4_63:
	setp.eq.s32 	%p47, %r77, 0;
	mov.f32 	%f425, %f35;
	@%p47 bra 	$L__BB4_72;
	mul.wide.u32 	%rd42, %r257, 4;
	add.s64 	%rd5, %rd1, %rd42;
	ld.local.f32 	%f96, [%rd5];
	setp.le.f32 	%p48, %f96, 0fFF7FFFFF;
	@%p48 bra 	$L__BB4_66;
	sub.f32 	%f276, %f96, %f35;
	fma.rn.f32 	%f277, %f276, 0f3BBB989D, 0f3F000000;
	cvt.sat.f32.f32 	%f278, %f277;
	mov.f32 	%f279, 0f4B400001;
	mov.f32 	%f280, 0f437C0000;
	fma.rm.f32 	%f281, %f278, %f280, %f279;
	add.f32 	%f282, %f281, 0fCB40007F;
	neg.f32 	%f283, %f282;
	fma.rn.f32 	%f284, %f276, 0f3FB8AA3B, %f283;
	fma.rn.f32 	%f285, %f276, 0f32A57060, %f284;
	mov.b32 	%r211, %f281;
	shl.b32 	%r212, %r211, 23;
	mov.b32 	%f286, %r212;
	ex2.approx.ftz.f32 	%f287, %f285;
	mul.f32 	%f288, %f287, %f286;
	add.f32 	%f389, %f389, %f288;
	shl.b32 	%r213, %r3, 2;
	shl.b32 	%r214, %r257, 9;
	or.b32  	%r215, %r214, %r213;
	mov.u32 	%r216, _ZZ23flash_attn_sinks_kernelI6__halfLi128ELi8ELi32EEvPKT_S3_S3_PS1_PKffiiiiiE6v_smem;
	add.s32 	%r217, %r216, %r215;
	ld.shared.f32 	%f289, [%r217];
	fma.rn.f32 	%f388, %f288, %f289, %f388;
	ld.shared.f32 	%f290, [%r217+128];
	fma.rn.f32 	%f387, %f288, %f290, %f387;
	ld.shared.f32 	%f291, [%r217+256];
	fma.rn.f32 	%f386, %f288, %f291, %f386;
	ld.shared.f32 	%f292, [%r217+384];
	fma.rn.f32 	%f385, %f288, %f292, %f385;
$L__BB4_66:
	setp.eq.s32 	%p49, %r77, 1;
	mov.f32 	%f425, %f35;
	@%p49 bra 	$L__BB4_72;
	ld.local.f32 	%f107, [%rd5+4];
	setp.le.f32 	%p50, %f107, 0fFF7FFFFF;
	@%p50 bra 	$L__BB4_69;
	sub.f32 	%f293, %f107, %f35;
	fma.rn.f32 	%f294, %f293, 0f3BBB989D, 0f3F000000;
	cvt.sat.f32.f32 	%f295, %f294;
	mov.f32 	%f296, 0f4B400001;
	mov.f32 	%f297, 0f437C0000;
	fma.rm.f32 	%f298, %f295, %f297, %f296;
	add.f32 	%f299, %f298, 0fCB40007F;
	neg.f32 	%f300, %f299;
	fma.rn.f32 	%f301, %f293, 0f3FB8AA3B, %f300;
	fma.rn.f32 	%f302, %f293, 0f32A57060, %f301;
	mov.b32 	%r218, %f298;
	shl.b32 	%r219, %r218, 23;
	mov.b32 	%f303, %r219;
	ex2.approx.ftz.f32 	%f304, %f302;
	mul.f32 	%f305, %f304, %f303;
	add.f32 	%f389, %f389, %f305;
	shl.b32 	%r220, %r257, 9;
	shl.b32 	%r221, %r3, 2;
	or.b32  	%r222, %r220, %r221;
	mov.u32 	%r223, _ZZ23flash_attn_sinks_kernelI6__halfLi128ELi8ELi32EEvPKT_S3_S3_PS1_PKffiiiiiE6v_smem;
	add.s32 	%r224, %r222, %r223;
	ld.shared.f32 	%f306, [%r224+512];
	fma.rn.f32 	%f388, %f305, %f306, %f388;
	ld.shared.f32 	%f307, [%r224+640];
	fma.rn.f32 	%f387, %f305, %f307, %f387;
	ld.shared.f32 	%f308, [%r224+768];
	fma.rn.f32 	%f386, %f305, %f308, %f386;
	ld.shared.f32 	%f309, [%r224+896];
	fma.rn.f32 	%f385, %f305, %f309, %f385;
$L__BB4_69:
	setp.eq.s32 	%p51, %r77, 2;
	mov.f32 	%f425, %f35;
	@%p51 bra 	$L__BB4_72;
	ld.local.f32 	%f118, [%rd5+8];
	setp.le.f32 	%p52, %f118, 0fFF7FFFFF;
	mov.f32 	%f425, %f35;
	@%p52 bra 	$L__BB4_72;
	sub.f32 	%f310, %f118, %f35;
	fma.rn.f32 	%f311, %f310, 0f3BBB989D, 0f3F000000;
	cvt.sat.f32.f32 	%f312, %f311;
	mov.f32 	%f313, 0f4B400001;
	mov.f32 	%f314, 0f437C0000;
	fma.rm.f32 	%f315, %f312, %f314, %f313;
	add.f32 	%f316, %f315, 0fCB40007F;
	neg.f32 	%f317, %f316;
	fma.rn.f32 	%f318, %f310, 0f3FB8AA3B, %f317;
	fma.rn.f32 	%f319, %f310, 0f32A57060, %f318;
	mov.b32 	%r225, %f315;
	shl.b32 	%r226, %r225, 23;
	mov.b32 	%f320, %r226;
	ex2.approx.ftz.f32 	%f321, %f319;
	mul.f32 	%f322, %f321, %f320;
	add.f32 	%f389, %f389, %f322;
	shl.b32 	%r227, %r257, 9;
	shl.b32 	%r228, %r3, 2;
	or.b32  	%r229, %r227, %r228;
	mov.u32 	%r230, _ZZ23flash_attn_sinks_kernelI6__halfLi128ELi8ELi32EEvPKT_S3_S3_PS1_PKffiiiiiE6v_smem;
	add.s32 	%r231, %r229, %r230;
	ld.shared.f32 	%f323, [%r231+1024];
	fma.rn.f32 	%f388, %f322, %f323, %f388;
	ld.shared.f32 	%f324, [%r231+1152];
	fma.rn.f32 	%f387, %f322, %f324, %f387;
	ld.shared.f32 	%f325, [%r231+1280];
	fma.rn.f32 	%f386, %f322, %f325, %f386;
	ld.shared.f32 	%f326, [%r231+1408];
	fma.rn.f32 	%f385, %f322, %f326, %f385;
	mov.f32 	%f425, %f35;
$L__BB4_72:
	bar.sync 	0;
	setp.lt.s32 	%p53, %r237, %r11;
	add.s32 	%r236, %r236, 1;
	@%p53 bra 	$L__BB4_8;
$L__BB4_73:
	setp.ge.s32 	%p54, %r6, %r83;
	@%p54 bra 	$L__BB4_77;
	ld.param.u64 	%rd50, [_Z23flash_attn_sinks_kernelI6__halfLi128ELi8ELi32EEvPKT_S3_S3_PS1_PKffiiiii_param_4];
	setp.eq.s64 	%p55, %rd50, 0;
	@%p55 bra 	$L__BB4_76;
	ld.param.u64 	%rd51, [_Z23flash_attn_sinks_kernelI6__halfLi128ELi8ELi32EEvPKT_S3_S3_PS1_PKffiiiii_param_4];
	cvta.to.global.u64 	%rd43, %rd51;
	mul.wide.u32 	%rd44, %r4, 4;
	add.s64 	%rd45, %rd43, %rd44;
	ld.global.nc.f32 	%f327, [%rd45];
	max.f32 	%f328, %f425, %f327;
	sub.f32 	%f329, %f425, %f328;
	fma.rn.f32 	%f330, %f329, 0f3BBB989D, 0f3F000000;
	cvt.sat.f32.f32 	%f331, %f330;
	mov.f32 	%f332, 0f4B400001;
	mov.f32 	%f333, 0f437C0000;
	fma.rm.f32 	%f334, %f331, %f333, %f332;
	add.f32 	%f335, %f334, 0fCB40007F;
	neg.f32 	%f336, %f335;
	fma.rn.f32 	%f337, %f329, 0f3FB8AA3B, %f336;
	fma.rn.f32 	%f338, %f329, 0f32A57060, %f337;
	mov.b32 	%r232, %f334;
	shl.b32 	%r233, %r232, 23;
	mov.b32 	%f339, %r233;
	ex2.approx.ftz.f32 	%f340, %f338;
	mul.f32 	%f341, %f340, %f339;
	mul.f32 	%f388, %f341, %f388;
	mul.f32 	%f387, %f341, %f387;
	mul.f32 	%f386, %f341, %f386;
	mul.f32 	%f385, %f341, %f385;
	sub.f32 	%f342, %f327, %f328;
	fma.rn.f32 	%f343, %f342, 0f3BBB989D, 0f3F000000;
	cvt.sat.f32.f32 	%f344, %f343;
	fma.rm.f32 	%f345, %f344, %f333, %f332;
	add.f32 	%f346, %f345, 0fCB40007F;
	neg.f32 	%f347, %f346;
	fma.rn.f32 	%f348, %f342, 0f3FB8AA3B, %f347;
	fma.rn.f32 	%f349, %f342, 0f32A57060, %f348;
	mov.b32 	%r234, %f345;
	shl.b32 	%r235, %r234, 23;
	mov.b32 	%f350, %r235;
	ex2.approx.ftz.f32 	%f351, %f349;
	mul.f32 	%f352, %f351, %f350;
	fma.rn.f32 	%f389, %f389, %f341, %f352;
$L__BB4_76:
	ld.param.u64 	%rd49, [_Z23flash_attn_sinks_kernelI6__halfLi128ELi8ELi32EEvPKT_S3_S3_PS1_PKffiiiii_param_3];
	setp.gt.f32 	%p56, %f389, 0f00000000;
	rcp.rn.f32 	%f357, %f389;
	selp.f32 	%f358, %f357, 0f00000000, %p56;
	mul.f32 	%f353, %f358, %f388;
	// begin inline asm
	{  cvt.rn.f16.f32 %rs28, %f353;}

	// end inline asm
	cvta.to.global.u64 	%rd46, %rd49;
	mul.wide.s32 	%rd47, %r9, 2;
	add.s64 	%rd48, %rd46, %rd47;
	st.global.u16 	[%rd48], %rs28;
	mul.f32 	%f354, %f358, %f387;
	// begin inline asm
	{  cvt.rn.f16.f32 %rs29, %f354;}

	// end inline asm
	st.global.u16 	[%rd48+64], %rs29;
	mul.f32 	%f355, %f358, %f386;
	// begin inline asm
	{  cvt.rn.f16.f32 %rs30, %f355;}

	// end inline asm
	st.global.u16 	[%rd48+128], %rs30;
	mul.f32 	%f356, %f358, %f385;
	// begin inline asm
	{  cvt.rn.f16.f32 %rs31, %f356;}

	// end inline asm
	st.global.u16 	[%rd48+192], %rs31;
$L__BB4_77:
	ret;

}
	// .globl	_Z23flash_attn_sinks_kernelI6__halfLi192ELi8ELi16EEvPKT_S3_S3_PS1_PKffiiiii
.visible .entry _Z23flash_attn_sinks_kernelI6__halfLi192ELi8ELi16EEvPKT_S3_S3_PS1_PKffiiiii(
	.param .u64 .ptr .align 1 _Z23flash_attn_sinks_kernelI6__halfLi192ELi8ELi16EEvPKT_S3_S3_PS1_PKffiiiii_param_0,
	.param .u64 .ptr .align 1 _Z23flash_attn_sinks_kernelI6__halfLi192ELi8ELi16EEvPKT_S3_S3_PS1_PKffiiiii_param_1,
	.param .u64 .ptr .align 1 _Z23flash_attn_sinks_kernelI6__halfLi192ELi8ELi16EEvPKT_S3_S3_PS1_PKffiiiii_param_2,
	.param .u64 .ptr .align 1 _Z23flash_attn_sinks_kernelI6__halfLi192ELi8ELi16EEvPKT_S3_S3_PS1_PKffiiiii_param_3,
	.param .u64 .ptr .align 1 _Z23flash_attn_sinks_kernelI6__halfLi192ELi8ELi16EEvPKT_S3_S3_PS1_PKffiiiii_param_4,
	.param .f32 _Z23flash_attn_sinks_kernelI6__halfLi192ELi8ELi16EEvPKT_S3_S3_PS1_PKffiiiii_param_5,
	.param .u32 _Z23flash_attn_sinks_kernelI6__halfLi192ELi8ELi16EEvPKT_S3_S3_PS1_PKffiiiii_param_6,
	.param .u32 _Z23flash_attn_sinks_kernelI6__halfLi192ELi8ELi16EEvPKT_S3_S3_PS1_PKffiiiii_param_7,
	.param .u32 _Z23flash_attn_sinks_kernelI6__halfLi192ELi8ELi16EEvPKT_S3_S3_PS1_PKffiiiii_param_8,
	.param .u32 _Z23flash_attn_sinks_kernelI6__halfLi192ELi8ELi16EEvPKT_S3_S3_PS1_PKffiiiii_param_9,
	.param .u32 _Z23flash_attn_sinks_kernelI6__halfLi192ELi8ELi16EEvPKT_S3_S3_PS1_PKffiiiii_param_10
)
.maxntid 256
{
	.local .align 16 .b8 	__local_depot5[64];
	.reg .b64 	%SP;
	.reg .b64 	%SPL;
	.reg .pred 	%p<54>;
	.reg .b16 	%rs<67>;
	.reg .b32 	%r<179>;
	.reg .b32 	%f<370>;
	.reg .b64 	%rd<46>;
	// demoted variable
	.shared .align 4 .b8 _ZZ23flash_attn_sinks_kernelI6__halfLi192ELi8ELi16EEvPKT_S3_S3_PS1_PKffiiiiiE6k_smem[12288];
	// demoted variable
	.shared .align 4 .b8 _ZZ23flash_attn_sinks_kernelI6__halfLi192ELi8ELi16EEvPKT_S3_S3_PS1_PKffiiiiiE6v_smem[12288];
	mov.u64 	%SPL, __local_depot5;
	ld.param.u64 	%rd11, [_Z23flash_attn_sinks_kernelI6__halfLi192ELi8ELi16EEvPKT_S3_S3_PS1_PKffiiiii_param_0];
	ld.param.u64 	%rd7, [_Z23flash_attn_sinks_kernelI6__halfLi192ELi8ELi16EEvPKT_S3_S3_PS1_PKffiiiii_param_1];
	ld.param.u64 	%rd8, [_Z23flash_attn_sinks_kernelI6__halfLi192ELi8ELi16EEvPKT_S3_S3_PS1_PKffiiiii_param_2];
	ld.param.u64 	%rd10, [_Z23flash_attn_sinks_kernelI6__halfLi192ELi8ELi16EEvPKT_S3_S3_PS1_PKffiiiii_param_4];
	ld.param.f32 	%f132, [_Z23flash_attn_sinks_kernelI6__halfLi192ELi8ELi16EEvPKT_S3_S3_PS1_PKffiiiii_param_5];
	ld.param.u32 	%r52, [_Z23flash_attn_sinks_kernelI6__halfLi192ELi8ELi16EEvPKT_S3_S3_PS1_PKffiiiii_param_6];
	ld.param.u32 	%r53, [_Z23flash_attn_sinks_kernelI6__halfLi192ELi8ELi16EEvPKT_S3_S3_PS1_PKffiiiii_param_7];
	ld.param.u32 	%r55, [_Z23flash_attn_sinks_kernelI6__halfLi192ELi8ELi16EEvPKT_S3_S3_PS1_PKffiiiii_param_8];
	ld.param.u32 	%r56, [_Z23flash_attn_sinks_kernelI6__halfLi192ELi8ELi16EEvPKT_S3_S3_PS1_PKffiiiii_param_9];
	ld.param.u32 	%r54, [_Z23flash_attn_sinks_kernelI6__halfLi192ELi8ELi16EEvPKT_S3_S3_PS1_PKffiiiii_param_10];
	cvta.to.global.u64 	%rd12, %rd11;
	add.u64 	%rd1, %SPL, 0;
	mov.u32 	%r1, %tid.x;
	shr.u32 	%r2, %r1, 5;
	and.b32  	%r3, %r1, 31;
	mov.u32 	%r4, %ctaid.x;
	mov.u32 	%r57, %ctaid.y;
	mov.u32 	%r58, %ctaid.z;
	div.s32 	%r59, %r55, %r56;
	div.s32 	%r60, %r4, %r59;
	shl.b32 	%r5, %r58, 3;
	or.b32  	%r6, %r5, %r2;
	mad.lo.s32 	%r61, %r55, %r57, %r4;
	mad.lo.s32 	%r62, %r61, %r52, %r6;
	mul.lo.s32 	%r63, %r62, 192;
	mad.lo.s32 	%r64, %r56, %r57, %r60;
	mul.lo.s32 	%r65, %r53, %r64;
	mul.lo.s32 	%r7, %r65, 192;
	setp.ge.s32 	%p3, %r6, %r52;
	or.b32  	%r8, %r63, %r3;
	mul.wide.s32 	%rd14, %r8, 2;
	add.s64 	%rd2, %rd12, %rd14;
	mov.f32 	%f293, 0f00000000;
	mov.f32 	%f294, %f293;
	@%p3 bra 	$L__BB5_2;
	ld.global.nc.u16 	%rs7, [%rd2];
	// begin inline asm
	{  cvt.f32.f16 %f134, %rs7;}

	// end inline asm
	mul.f32 	%f293, %f132, %f134;
	ld.global.nc.u16 	%rs8, [%rd2+64];
	// begin inline asm
	{  cvt.f32.f16 %f135, %rs8;}

	// end inline asm
	mul.f32 	%f294, %f132, %f135;
$L__BB5_2:
	setp.ge.s32 	%p4, %r6, %r52;
	mov.f32 	%f295, 0f00000000;
	@%p4 bra 	$L__BB5_4;
	ld.global.nc.u16 	%rs9, [%rd2+128];
	// begin inline asm
	{  cvt.f32.f16 %f137, %rs9;}

	// end inline asm
	mul.f32 	%f295, %f132, %f137;
$L__BB5_4:
	setp.ge.s32 	%p5, %r6, %r52;
	mov.f32 	%f296, 0f00000000;
	@%p5 bra 	$L__BB5_6;
	ld.global.nc.u16 	%rs10, [%rd2+192];
	// begin inline asm
	{  cvt.f32.f16 %f139, %rs10;}

	// end inline asm
	mul.f32 	%f296, %f132, %f139;
$L__BB5_6:
	setp.ge.s32 	%p6, %r6, %r52;
	mov.f32 	%f297, 0f00000000;
	@%p6 bra 	$L__BB5_8;
	ld.global.nc.u16 	%rs11, [%rd2+256];
	// begin inline asm
	{  cvt.f32.f16 %f141, %rs11;}

	// end inline asm
	mul.f32 	%f297, %f132, %f141;
$L__BB5_8:
	setp.ge.s32 	%p7, %r6, %r52;
	mov.f32 	%f298, 0f00000000;
	@%p7 bra 	$L__BB5_10;
	ld.global.nc.u16 	%rs12, [%rd2+320];
	// begin inline asm
	{  cvt.f32.f16 %f143, %rs12;}

	// end inline asm
	mul.f32 	%f298, %f132, %f143;
$L__BB5_10:
	sub.s32 	%r66, %r53, %r52;
	add.s32 	%r67, %r5, 8;
	min.s32 	%r68, %r67, %r52;
	setp.gt.s32 	%p1, %r54, 0;
	add.s32 	%r69, %r66, %r5;
	sub.s32 	%r70, %r69, %r54;
	max.s32 	%r71, %r70, -1;
	add.s32 	%r72, %r71, 1;
	selp.b32 	%r9, %r72, 0, %p1;
	add.s32 	%r73, %r66, %r68;
	min.s32 	%r10, %r53, %r73;
	add.s32 	%r11, %r69, %r2;
	sub.s32 	%r74, %r11, %r54;
	max.s32 	%r12, %r74, -1;
	setp.ge.s32 	%p8, %r9, %r10;
	mov.f32 	%f353, 0fFF7FFFFF;
	mov.f32 	%f347, 0f00000000;
	mov.f32 	%f348, %f347;
	mov.f32 	%f349, %f347;
	mov.f32 	%f350, %f347;
	mov.f32 	%f351, %f347;
	mov.f32 	%f352, %f347;
	mov.f32 	%f354, %f347;
	@%p8 bra 	$L__BB5_67;
	add.s32 	%r13, %r12, 1;
	setp.lt.s32 	%p9, %r6, %r52;
	and.pred  	%p2, %p1, %p9;
	mov.f32 	%f353, 0fFF7FFFFF;
	mov.b32 	%r165, 0;
	mov.f32 	%f347, 0f00000000;
	cvt.u16.u32 	%rs13, %r1;
	or.b16  	%rs1, %rs13, 768;
	mov.u32 	%r166, %r9;
$L__BB5_12:
	mov.u32 	%r15, %r166;
	shl.b32 	%r76, %r1, 2;
	mov.u32 	%r77, _ZZ23flash_attn_sinks_kernelI6__halfLi192ELi8ELi16EEvPKT_S3_S3_PS1_PKffiiiiiE6k_smem;
	add.s32 	%r78, %r76, %r77;
	add.s32 	%r167, %r78, 2048;
	shl.b32 	%r79, %r165, 4;
	add.s32 	%r80, %r9, %r79;
	add.s32 	%r81, %r80, 16;
	min.s32 	%r17, %r10, %r81;
	neg.s32 	%r18, %r79;
	add.s32 	%r166, %r15, 16;
	min.s32 	%r82, %r166, %r10;
	sub.s32 	%r20, %r82, %r15;
	add.s32 	%r83, %r1, %r7;
	mad.lo.s32 	%r168, %r15, 192, %r83;
	mov.u16 	%rs65, %rs1;
	mov.u32 	%r169, %r1;
$L__BB5_13:
	mul.wide.s32 	%rd15, %r168, 2;
	add.s64 	%rd3, %rd7, %rd15;
	add.s16 	%rs14, %rs65, -768;
	mul.hi.u16 	%rs15, %rs14, -21845;
	shr.u16 	%rs16, %rs15, 7;
	cvt.u32.u16 	%r84, %rs16;
	setp.le.s32 	%p10, %r20, %r84;
	mov.f32 	%f307, 0f00000000;
	@%p10 bra 	$L__BB5_15;
	// begin inline asm
	ld.global.nc.b16 %rs17, [%rd3];
	// end inline asm
	// begin inline asm
	{  cvt.f32.f16 %f307, %rs17;}

	// end inline asm
$L__BB5_15:
	st.shared.f32 	[%r167+-2048], %f307;
	add.s16 	%rs19, %rs65, -512;
	mul.hi.u16 	%rs20, %rs19, -21845;
	shr.u16 	%rs21, %rs20, 7;
	cvt.u32.u16 	%r85, %rs21;
	setp.le.s32 	%p11, %r20, %r85;
	mov.f32 	%f308, 0f00000000;
	@%p11 bra 	$L__BB5_17;
	add.s64 	%rd17, %rd3, 512;
	// begin inline asm
	ld.global.nc.b16 %rs22, [%rd17];
	// end inline asm
	// begin inline asm
	{  cvt.f32.f16 %f308, %rs22;}

	// end inline asm
$L__BB5_17:
	st.shared.f32 	[%r167+-1024], %f308;
	add.s16 	%rs24, %rs65, -256;
	mul.hi.u16 	%rs25, %rs24, -21845;
	shr.u16 	%rs26, %rs25, 7;
	cvt.u32.u16 	%r86, %rs26;
	setp.le.s32 	%p12, %r20, %r86;
	mov.f32 	%f309, 0f00000000;
	@%p12 bra 	$L__BB5_19;
	add.s64 	%rd18, %rd3, 1024;
	// begin inline asm
	ld.global.nc.b16 %rs27, [%rd18];
	// end inline asm
	// begin inline asm
	{  cvt.f32.f16 %f309, %rs27;}

	// end inline asm
$L__BB5_19:
	st.shared.f32 	[%r167], %f309;
	mul.hi.u16 	%rs29, %rs65, -21845;
	shr.u16 	%rs30, %rs29, 7;
	cvt.u32.u16 	%r87, %rs30;
	setp.le.s32 	%p13, %r20, %r87;
	mov.f32 	%f310, 0f00000000;
	@%p13 bra 	$L__BB5_21;
	add.s64 	%rd19, %rd3, 1536;
	// begin inline asm
	ld.global.nc.b16 %rs31, [%rd19];
	// end inline asm
	// begin inline asm
	{  cvt.f32.f16 %f310, %rs31;}

	// end inline asm
$L__BB5_21:
	st.shared.f32 	[%r167+1024], %f310;
	add.s32 	%r25, %r169, 1024;
	add.s16 	%rs65, %rs65, 1024;
	add.s32 	%r168, %r168, 1024;
	add.s32 	%r167, %r167, 4096;
	setp.lt.u32 	%p14, %r169, 2048;
	mov.u32 	%r169, %r25;
	@%p14 bra 	$L__BB5_13;
	mov.u32 	%r170, %r1;
$L__BB5_23:
	cvt.u16.u32 	%rs4, %r170;
	mul.hi.u16 	%rs33, %rs4, -21845;
	shr.u16 	%rs34, %rs33, 7;
	cvt.u32.u16 	%r88, %rs34;
	setp.le.s32 	%p15, %r20, %r88;
	mul.lo.s16 	%rs35, %rs34, 192;
	sub.s16 	%rs36, %rs4, %rs35;
	add.s32 	%r89, %r15, %r88;
	cvt.u32.u16 	%r90, %rs36;
	add.s32 	%r91, %r7, %r90;
	mad.lo.s32 	%r92, %r89, 192, %r91;
	mul.wide.s32 	%rd20, %r92, 2;
	add.s64 	%rd4, %rd8, %rd20;
	mov.f32 	%f311, 0f00000000;
	@%p15 bra 	$L__BB5_25;
	// begin inline asm
	ld.global.nc.b16 %rs37, [%rd4];
	// end inline asm
	// begin inline asm
	{  cvt.f32.f16 %f311, %rs37;}

	// end inline asm
$L__BB5_25:
	shl.b32 	%r93, %r170, 2;
	mov.u32 	%r94, _ZZ23flash_attn_sinks_kernelI6__halfLi192ELi8ELi16EEvPKT_S3_S3_PS1_PKffiiiiiE6v_smem;
	add.s32 	%r29, %r94, %r93;
	st.shared.f32 	[%r29], %f311;
	add.s16 	%rs39, %rs4, 256;
	mul.hi.u16 	%rs40, %rs39, -21845;
	shr.u16 	%rs41, %rs40, 7;
	cvt.u32.u16 	%r95, %rs41;
	setp.le.s32 	%p16, %r20, %r95;
	mov.f32 	%f312, 0f00000000;
	@%p16 bra 	$L__BB5_27;
	add.s64 	%rd22, %rd4, 512;
	// begin inline asm
	ld.global.nc.b16 %rs42, [%rd22];
	// end inline asm
	// begin inline asm
	{  cvt.f32.f16 %f312, %rs42;}

	// end inline asm
$L__BB5_27:
	st.shared.f32 	[%r29+1024], %f312;
	add.s16 	%rs44, %rs4, 512;
	mul.hi.u16 	%rs45, %rs44, -21845;
	shr.u16 	%rs46, %rs45, 7;
	cvt.u32.u16 	%r96, %rs46;
	setp.le.s32 	%p17, %r20, %r96;
	mov.f32 	%f313, 0f00000000;
	@%p17 bra 	$L__BB5_29;
	add.s64 	%rd23, %rd4, 1024;
	// begin inline asm
	ld.global.nc.b16 %rs47, [%rd23];
	// end inline asm
	// begin inline asm
	{  cvt.f32.f16 %f313, %rs47;}

	// end inline asm
$L__BB5_29:
	st.shared.f32 	[%r29+2048], %f313;
	add.s16 	%rs49, %rs4, 768;
	mul.hi.u16 	%rs50, %rs49, -21845;
	shr.u16 	%rs51, %rs50, 7;
	cvt.u32.u16 	%r97, %rs51;
	setp.le.s32 	%p18, %r20, %r97;
	mov.f32 	%f314, 0f00000000;
	@%p18 bra 	$L__BB5_31;
	add.s64 	%rd24, %rd4, 1536;
	// begin inline asm
	ld.global.nc.b16 %rs52, [%rd24];
	// end inline asm
	// begin inline asm
	{  cvt.f32.f16 %f314, %rs52;}

	// end inline asm
$L__BB5_31:
	st.shared.f32 	[%r29+3072], %f314;
	add.s32 	%r30, %r170, 1024;
	setp.lt.u32 	%p19, %r170, 2048;
	mov.u32 	%r170, %r30;
	@%p19 bra 	$L__BB5_23;
	setp.ge.s32 	%p20, %r6, %r52;
	bar.sync 	0;
	@%p20 bra 	$L__BB5_66;
	setp.lt.s32 	%p21, %r20, 1;
	mov.f32 	%f317, 0fFF7FFFFF;
	@%p21 bra 	$L__BB5_54;
	mov.f32 	%f317, 0fFF7FFFFF;
	mov.b32 	%r174, 0;
	mov.b16 	%rs66, 0;
$L__BB5_35:
	add.s32 	%r32, %r174, %r15;
	setp.ge.s32 	%p22, %r11, %r32;
	@%p22 bra 	$L__BB5_50;
	setp.ge.s32 	%p31, %r174, %r20;
	@%p31 bra 	$L__BB5_54;
	add.s32 	%r115, %r17, %r18;
	add.s32 	%r116, %r9, %r174;
	sub.s32 	%r33, %r115, %r116;
	sub.s32 	%r117, %r9, %r115;
	add.s32 	%r118, %r117, %r174;
	setp.gt.u32 	%p32, %r118, -16;
	@%p32 bra 	$L__BB5_40;
	mov.b32 	%r173, 0;
$L__BB5_39:
	.pragma "nounroll";
	mul.wide.u32 	%rd29, %r174, 4;
	add.s64 	%rd30, %rd1, %rd29;
	mov.b32 	%r120, -8388609;
	st.local.u32 	[%rd30], %r120;
	st.local.u32 	[%rd30+4], %r120;
	st.local.u32 	[%rd30+8], %r120;
	st.local.u32 	[%rd30+12], %r120;
	st.local.u32 	[%rd30+16], %r120;
	st.local.u32 	[%rd30+20], %r120;
	st.local.u32 	[%rd30+24], %r120;
	st.local.u32 	[%rd30+28], %r120;
	st.local.u32 	[%rd30+32], %r120;
	st.local.u32 	[%rd30+36], %r120;
	st.local.u32 	[%rd30+40], %r120;
	st.local.u32 	[%rd30+44], %r120;
	st.local.u32 	[%rd30+48], %r120;
	st.local.u32 	[%rd30+52], %r120;
	st.local.u32 	[%rd30+56], %r120;
	st.local.u32 	[%rd30+60], %r120;
	add.s32 	%r174, %r174, 16;
	add.s32 	%r173, %r173, 16;
	and.b32  	%r121, %r33, -16;
	setp.eq.s32 	%p33, %r173, %r121;
	@%p33 bra 	$L__BB5_40;
	bra.uni 	$L__BB5_39;
$L__BB5_40:
	and.b32  	%r122, %r33, 15;
	setp.eq.s32 	%p34, %r122, 0;
	@%p34 bra 	$L__BB5_54;
	cvt.u16.u32 	%rs55, %r9;
	add.s16 	%rs56, %rs66, %rs55;
	cvt.u16.u32 	%rs57, %r17;
	sub.s16 	%rs58, %rs57, %rs56;
	cvt.u32.u16 	%r123, %rs58;
	and.b32  	%r40, %r123, 15;
	add.s32 	%r124, %r40, -1;
	setp.lt.u32 	%p35, %r124, 7;
	@%p35 bra 	$L__BB5_43;
	mul.wide.u32 	%rd31, %r174, 4;
	add.s64 	%rd32, %rd1, %rd31;
	mov.b32 	%r125, -8388609;
	st.local.u32 	[%rd32], %r125;
	st.local.u32 	[%rd32+4], %r125;
	st.local.u32 	[%rd32+8], %r125;
	st.local.u32 	[%rd32+12], %r125;
	st.local.u32 	[%rd32+16], %r125;
	st.local.u32 	[%rd32+20], %r125;
	st.local.u32 	[%rd32+24], %r125;
	st.local.u32 	[%rd32+28], %r125;
	add.s32 	%r174, %r174, 8;
$L__BB5_43:
	and.b32  	%r126, %r40, 7;
	setp.eq.s32 	%p36, %r126, 0;
	@%p36 bra 	$L__BB5_54;
	and.b32  	%r43, %r40, 3;
	and.b32  	%r127, %r40, 7;
	setp.lt.u32 	%p37, %r127, 4;
	@%p37 bra 	$L__BB5_46;
	mul.wide.u32 	%rd33, %r174, 4;
	add.s64 	%rd34, %rd1, %rd33;
	mov.b32 	%r128, -8388609;
	st.local.u32 	[%rd34], %r128;
	st.local.u32 	[%rd34+4], %r128;
	st.local.u32 	[%rd34+8], %r128;
	st.local.u32 	[%rd34+12], %r128;
	add.s32 	%r174, %r174, 4;
$L__BB5_46:
	setp.eq.s32 	%p38, %r43, 0;
	@%p38 bra 	$L__BB5_54;
	mul.wide.u32 	%rd35, %r174, 4;
	add.s64 	%rd5, %rd1, %rd35;
	mov.b32 	%r129, -8388609;
	st.local.u32 	[%rd5], %r129;
	setp.eq.s32 	%p39, %r43, 1;
	@%p39 bra 	$L__BB5_54;
	mov.b32 	%r130, -8388609;
	st.local.u32 	[%rd5+4], %r130;
	setp.eq.s32 	%p40, %r43, 2;
	@%p40 bra 	$L__BB5_54;
	mov.b32 	%r131, -8388609;
	st.local.u32 	[%rd5+8], %r131;
	bra.uni 	$L__BB5_54;
$L__BB5_50:
	setp.gt.u32 	%p23, %r13, %r32;
	and.pred  	%p24, %p2, %p23;
	@%p24 bra 	$L__BB5_52;
	mul.lo.s32 	%r99, %r174, 192;
	or.b32  	%r100, %r99, %r3;
	shl.b32 	%r101, %r100, 2;
	mov.u32 	%r102, _ZZ23flash_attn_sinks_kernelI6__halfLi192ELi8ELi16EEvPKT_S3_S3_PS1_PKffiiiiiE6k_smem;
	add.s32 	%r103, %r102, %r101;
	ld.shared.f32 	%f166, [%r103];
	fma.rn.f32 	%f167, %f293, %f166, 0f00000000;
	ld.shared.f32 	%f168, [%r103+128];
	fma.rn.f32 	%f169, %f294, %f168, %f167;
	ld.shared.f32 	%f170, [%r103+256];
	fma.rn.f32 	%f171, %f295, %f170, %f169;
	ld.shared.f32 	%f172, [%r103+384];
	fma.rn.f32 	%f173, %f296, %f172, %f171;
	ld.shared.f32 	%f174, [%r103+512];
	fma.rn.f32 	%f175, %f297, %f174, %f173;
	ld.shared.f32 	%f176, [%r103+640];
	fma.rn.f32 	%f177, %f298, %f176, %f175;
	mov.b32 	%r104, %f177;
	shfl.sync.bfly.b32	%r105|%p25, %r104, 16, 31, -1;
	mov.b32 	%f178, %r105;
	add.f32 	%f179, %f177, %f178;
	mov.b32 	%r106, %f179;
	shfl.sync.bfly.b32	%r107|%p26, %r106, 8, 31, -1;
	mov.b32 	%f180, %r107;
	add.f32 	%f181, %f179, %f180;
	mov.b32 	%r108, %f181;
	shfl.sync.bfly.b32	%r109|%p27, %r108, 4, 31, -1;
	mov.b32 	%f182, %r109;
	add.f32 	%f183, %f181, %f182;
	mov.b32 	%r110, %f183;
	shfl.sync.bfly.b32	%r111|%p28, %r110, 2, 31, -1;
	mov.b32 	%f184, %r111;
	add.f32 	%f185, %f183, %f184;
	mov.b32 	%r112, %f185;
	shfl.sync.bfly.b32	%r113|%p29, %r112, 1, 31, -1;
	mov.b32 	%f186, %r113;
	add.f32 	%f187, %f185, %f186;
	mul.wide.u32 	%rd25, %r174, 4;
	add.s64 	%rd26, %rd1, %rd25;
	st.local.f32 	[%rd26], %f187;
	max.f32 	%f317, %f317, %f187;
	bra.uni 	$L__BB5_53;
$L__BB5_52:
	mul.wide.u32 	%rd27, %r174, 4;
	add.s64 	%rd28, %rd1, %rd27;
	mov.b32 	%r114, -8388609;
	st.local.u32 	[%rd28], %r114;
$L__BB5_53:
	add.s32 	%r174, %r174, 1;
	setp.lt.s32 	%p30, %r174, %r20;
	add.s16 	%rs66, %rs66, 1;
	@%p30 bra 	$L__BB5_35;
$L__BB5_54:
	setp.leu.f32 	%p41, %f317, 0fFF7FFFFF;
	@%p41 bra 	$L__BB5_66;
	max.f32 	%f41, %f353, %f317;
	sub.f32 	%f188, %f353, %f41;
	fma.rn.f32 	%f189, %f188, 0f3BBB989D, 0f3F000000;
	cvt.sat.f32.f32 	%f190, %f189;
	mov.f32 	%f191, 0f4B400001;
	mov.f32 	%f192, 0f437C0000;
	fma.rm.f32 	%f193, %f190, %f192, %f191;
	add.f32 	%f194, %f193, 0fCB40007F;
	neg.f32 	%f195, %f194;
	fma.rn.f32 	%f196, %f188, 0f3FB8AA3B, %f195;
	fma.rn.f32 	%f197, %f188, 0f32A57060, %f196;
	mov.b32 	%r132, %f193;
	shl.b32 	%r133, %r132, 23;
	mov.b32 	%f198, %r133;
	ex2.approx.ftz.f32 	%f199, %f197;
	mul.f32 	%f200, %f199, %f198;
	mul.f32 	%f352, %f200, %f352;
	mul.f32 	%f351, %f200, %f351;
	mul.f32 	%f350, %f200, %f350;
	mul.f32 	%f349, %f200, %f349;
	mul.f32 	%f348, %f200, %f348;
	mul.f32 	%f347, %f200, %f347;
	mul.f32 	%f354, %f354, %f200;
	mov.f32 	%f353, %f41;
	@%p21 bra 	$L__BB5_66;
	sub.s32 	%r135, %r18, %r9;
	add.s32 	%r46, %r17, %r135;
	sub.s32 	%r136, %r9, %r18;
	add.s32 	%r137, %r136, 1;
	setp.eq.s32 	%p43, %r17, %r137;
	mov.b32 	%r178, 0;
	@%p43 bra 	$L__BB5_63;
	mov.b32 	%r177, 0;
$L__BB5_58:
	mul.wide.u32 	%rd36, %r177, 4;
	add.s64 	%rd6, %rd1, %rd36;
	ld.local.f32 	%f56, [%rd6];
	setp.le.f32 	%p44, %f56, 0fFF7FFFFF;
	@%p44 bra 	$L__BB5_60;
	sub.f32 	%f202, %f56, %f41;
	fma.rn.f32 	%f203, %f202, 0f3BBB989D, 0f3F000000;
	cvt.sat.f32.f32 	%f204, %f203;
	mov.f32 	%f205, 0f4B400001;
	mov.f32 	%f206, 0f437C0000;
	fma.rm.f32 	%f207, %f204, %f206, %f205;
	add.f32 	%f208, %f207, 0fCB40007F;
	neg.f32 	%f209, %f208;
	fma.rn.f32 	%f210, %f202, 0f3FB8AA3B, %f209;
	fma.rn.f32 	%f211, %f202, 0f32A57060, %f210;
	mov.b32 	%r139, %f207;
	shl.b32 	%r140, %r139, 23;
	mov.b32 	%f212, %r140;
	ex2.approx.ftz.f32 	%f213, %f211;
	mul.f32 	%f214, %f213, %f212;
	add.f32 	%f354, %f354, %f214;
	mul.lo.s32 	%r141, %r177, 192;
	or.b32  	%r142, %r141, %r3;
	shl.b32 	%r143, %r142, 2;
	mov.u32 	%r144, _ZZ23flash_attn_sinks_kernelI6__halfLi192ELi8ELi16EEvPKT_S3_S3_PS1_PKffiiiiiE6v_smem;
	add.s32 	%r145, %r144, %r143;
	ld.shared.f32 	%f215, [%r145];
	fma.rn.f32 	%f352, %f214, %f215, %f352;
	ld.shared.f32 	%f216, [%r145+128];
	fma.rn.f32 	%f351, %f214, %f216, %f351;
	ld.shared.f32 	%f217, [%r145+256];
	fma.rn.f32 	%f350, %f214, %f217, %f350;
	ld.shared.f32 	%f218, [%r145+384];
	fma.rn.f32 	%f349, %f214, %f218, %f349;
	ld.shared.f32 	%f219, [%r145+512];
	fma.rn.f32 	%f348, %f214, %f219, %f348;
	ld.shared.f32 	%f220, [%r145+640];
	fma.rn.f32 	%f347, %f214, %f220, %f347;
$L__BB5_60:
	ld.local.f32 	%f71, [%rd6+4];
	setp.le.f32 	%p45, %f71, 0fFF7FFFFF;
	@%p45 bra 	$L__BB5_62;
	sub.f32 	%f221, %f71, %f41;
	fma.rn.f32 	%f222, %f221, 0f3BBB989D, 0f3F000000;
	cvt.sat.f32.f32 	%f223, %f222;
	mov.f32 	%f224, 0f4B400001;
	mov.f32 	%f225, 0f437C0000;
	fma.rm.f32 	%f226, %f223, %f225, %f224;
	add.f32 	%f227, %f226, 0fCB40007F;
	neg.f32 	%f228, %f227;
	fma.rn.f32 	%f229, %f221, 0f3FB8AA3B, %f228;
	fma.rn.f32 	%f230, %f221, 0f32A57060, %f229;
	mov.b32 	%r146, %f226;
	shl.b32 	%r147, %r146, 23;
	mov.b32 	%f231, %r147;
	ex2.approx.ftz.f32 	%f232, %f230;
	mul.f32 	%f233, %f232, %f231;
	add.f32 	%f354, %f354, %f233;
	mul.lo.s32 	%r148, %r177, 192;
	or.b32  	%r149, %r148, %r3;
	shl.b32 	%r150, %r149, 2;
	mov.u32 	%r151, _ZZ23flash_attn_sinks_kernelI6__halfLi192ELi8ELi16EEvPKT_S3_S3_PS1_PKffiiiiiE6v_smem;
	add.s32 	%r152, %r150, %r151;
	ld.shared.f32 	%f234, [%r152+768];
	fma.rn.f32 	%f352, %f233, %f234, %f352;
	ld.shared.f32 	%f235, [%r152+896];
	fma.rn.f32 	%f351, %f233, %f235, %f351;
	ld.shared.f32 	%f236, [%r152+1024];
	fma.rn.f32 	%f350, %f233, %f236, %f350;
	ld.shared.f32 	%f237, [%r152+1152];
	fma.rn.f32 	%f349, %f233, %f237, %f349;
	ld.shared.f32 	%f238, [%r152+1280];
	fma.rn.f32 	%f348, %f233, %f238, %f348;
	ld.shared.f32 	%f239, [%r152+1408];
	fma.rn.f32 	%f347, %f233, %f239, %f347;
$L__BB5_62:
	add.s32 	%r177, %r177, 2;
	and.b32  	%r178, %r46, -2;
	setp.ne.s32 	%p46, %r177, %r178;
	@%p46 bra 	$L__BB5_58;
$L__BB5_63:
	and.b32  	%r153, %r46, 1;
	setp.eq.b32 	%p47, %r153, 1;
	not.pred 	%p48, %p47;
	mov.f32 	%f353, %f41;
	@%p48 bra 	$L__BB5_66;
	mul.wide.u32 	%rd37, %r178, 4;
	add.s64 	%rd38, %rd1, %rd37;
	ld.local.f32 	%f94, [%rd38];
	setp.le.f32 	%p49, %f94, 0fFF7FFFFF;
	mov.f32 	%f353, %f41;
	@%p49 bra 	$L__BB5_66;
	sub.f32 	%f240, %f94, %f41;
	fma.rn.f32 	%f241, %f240, 0f3BBB989D, 0f3F000000;
	cvt.sat.f32.f32 	%f242, %f241;
	mov.f32 	%f243, 0f4B400001;
	mov.f32 	%f244, 0f437C0000;
	fma.rm.f32 	%f245, %f242, %f244, %f243;
	add.f32 	%f246, %f245, 0fCB40007F;
	neg.f32 	%f247, %f246;
	fma.rn.f32 	%f248, %f240, 0f3FB8AA3B, %f247;
	fma.rn.f32 	%f249, %f240, 0f32A57060, %f248;
	mov.b32 	%r154, %f245;
	shl.b32 	%r155, %r154, 23;
	mov.b32 	%f250, %r155;
	ex2.approx.ftz.f32 	%f251, %f249;
	mul.f32 	%f252, %f251, %f250;
	add.f32 	%f354, %f354, %f252;
	mul.lo.s32 	%r156, %r178, 192;
	or.b32  	%r157, %r156, %r3;
	shl.b32 	%r158, %r157, 2;
	mov.u32 	%r159, _ZZ23flash_attn_sinks_kernelI6__halfLi192ELi8ELi16EEvPKT_S3_S3_PS1_PKffiiiiiE6v_smem;
	add.s32 	%r160, %r159, %r158;
	ld.shared.f32 	%f253, [%r160];
	fma.rn.f32 	%f352, %f252, %f253, %f352;
	ld.shared.f32 	%f254, [%r160+128];
	fma.rn.f32 	%f351, %f252, %f254, %f351;
	ld.shared.f32 	%f255, [%r160+256];
	fma.rn.f32 	%f350, %f252, %f255, %f350;
	ld.shared.f32 	%f256, [%r160+384];
	fma.rn.f32 	%f349, %f252, %f256, %f349;
	ld.shared.f32 	%f257, [%r160+512];
	fma.rn.f32 	%f348, %f252, %f257, %f348;
	ld.shared.f32 	%f258, [%r160+640];
	fma.rn.f32 	%f347, %f252, %f258, %f347;
	mov.f32 	%f353, %f41;
$L__BB5_66:
	bar.sync 	0;
	setp.lt.s32 	%p50, %r166, %r10;
	add.s32 	%r165, %r165, 1;
	@%p50 bra 	$L__BB5_12;
$L__BB5_67:
	setp.ge.s32 	%p51, %r6, %r52;
	@%p51 bra 	$L__BB5_71;
	setp.eq.s64 	%p52, %rd10, 0;
	@%p52 bra 	$L__BB5_70;
	cvta.to.global.u64 	%rd39, %rd10;
	mul.wide.u32 	%rd40, %r4, 4;
	add.s64 	%rd41, %rd39, %rd40;
	ld.global.nc.f32 	%f259, [%rd41];
	max.f32 	%f260, %f353, %f259;
	sub.f32 	%f261, %f353, %f260;
	fma.rn.f32 	%f262, %f261, 0f3BBB989D, 0f3F000000;
	cvt.sat.f32.f32 	%f263, %f262;
	mov.f32 	%f264, 0f4B400001;
	mov.f32 	%f265, 0f437C0000;
	fma.rm.f32 	%f266, %f263, %f265, %f264;
	add.f32 	%f267, %f266, 0fCB40007F;
	neg.f32 	%f268, %f267;
	fma.rn.f32 	%f269, %f261, 0f3FB8AA3B, %f268;
	fma.rn.f32 	%f270, %f261, 0f32A57060, %f269;
	mov.b32 	%r161, %f266;
	shl.b32 	%r162, %r161, 23;
	mov.b32 	%f271, %r162;
	ex2.approx.ftz.f32 	%f272, %f270;
	mul.f32 	%f273, %f272, %f271;
	mul.f32 	%f352, %f273, %f352;
	mul.f32 	%f351, %f273, %f351;
	mul.f32 	%f350, %f273, %f350;
	mul.f32 	%f349, %f273, %f349;
	mul.f32 	%f348, %f273, %f348;
	mul.f32 	%f347, %f273, %f347;
	sub.f32 	%f274, %f259, %f260;
	fma.rn.f32 	%f275, %f274, 0f3BBB989D, 0f3F000000;
	cvt.sat.f32.f32 	%f276, %f275;
	fma.rm.f32 	%f277, %f276, %f265, %f264;
	add.f32 	%f278, %f277, 0fCB40007F;
	neg.f32 	%f279, %f278;
	fma.rn.f32 	%f280, %f274, 0f3FB8AA3B, %f279;
	fma.rn.f32 	%f281, %f274, 0f32A57060, %f280;
	mov.b32 	%r163, %f277;
	shl.b32 	%r164, %r163, 23;
	mov.b32 	%f282, %r164;
	ex2.approx.ftz.f32 	%f283, %f281;
	mul.f32 	%f284, %f283, %f282;
	fma.rn.f32 	%f354, %f354, %f273, %f284;
$L__BB5_70:
	ld.param.u64 	%rd45, [_Z23flash_attn_sinks_kernelI6__halfLi192ELi8ELi16EEvPKT_S3_S3_PS1_PKffiiiii_param_3];
	setp.gt.f32 	%p53, %f354, 0f00000000;
	rcp.rn.f32 	%f291, %f354;
	selp.f32 	%f292, %f291, 0f00000000, %p53;
	mul.f32 	%f285, %f292, %f352;
	// begin inline asm
	{  cvt.rn.f16.f32 %rs59, %f285;}

	// end inline asm
	cvta.to.global.u64 	%rd42, %rd45;
	mul.wide.s32 	%rd43, %r8, 2;
	add.s64 	%rd44, %rd42, %rd43;
	st.global.u16 	[%rd44], %rs59;
	mul.f32 	%f286, %f292, %f351;
	// begin inline asm
	{  cvt.rn.f16.f32 %rs60, %f286;}

	// end inline asm
	st.global.u16 	[%rd44+64], %rs60;
	mul.f32 	%f287, %f292, %f350;
	// begin inline asm
	{  cvt.rn.f16.f32 %rs61, %f287;}

	// end inline asm
	st.global.u16 	[%rd44+128], %rs61;
	mul.f32 	%f288, %f292, %f349;
	// begin inline asm
	{  cvt.rn.f16.f32 %rs62, %f288;}

	// end inline asm
	st.global.u16 	[%rd44+192], %rs62;
	mul.f32 	%f289, %f292, %f348;
	// begin inline asm
	{  cvt.rn.f16.f32 %rs63, %f289;}

	// end inline asm
	st.global.u16 	[%rd44+256], %rs63;
	mul.f32 	%f290, %f292, %f347;
	// begin inline asm
	{  cvt.rn.f16.f32 %rs64, %f290;}

	// end inline asm
	st.global.u16 	[%rd44+320], %rs64;
$L__BB5_71:
	ret;

}
	// .globl	_Z23flash_attn_sinks_kernelI6__halfLi256ELi8ELi16EEvPKT_S3_S3_PS1_PKffiiiii
.visible .entry _Z23flash_attn_sinks_kernelI6__halfLi256ELi8ELi16EEvPKT_S3_S3_PS1_PKffiiiii(
	.param .u64 .ptr .align 1 _Z23flash_attn_sinks_kernelI6__halfLi256ELi8ELi16EEvPKT_S3_S3_PS1_PKffiiiii_param_0,
	.param .u64 .ptr .align 1 _Z23flash_attn_sinks_kernelI6__halfLi256ELi8ELi16EEvPKT_S3_S3_PS1_PKffiiiii_param_1,
	.param .u64 .ptr .align 1 _Z23flash_attn_sinks_kernelI6__halfLi256ELi8ELi16EEvPKT_S3_S3_PS1_PKffiiiii_param_2,
	.param .u64 .ptr .align 1 _Z23flash_attn_sinks_kernelI6__halfLi256ELi8ELi16EEvPKT_S3_S3_PS1_PKffiiiii_param_3,
	.param .u64 .ptr .align 1 _Z23flash_attn_sinks_kernelI6__halfLi256ELi8ELi16EEvPKT_S3_S3_PS1_PKffiiiii_param_4,
	.param .f32 _Z23flash_attn_sinks_kernelI6__halfLi256ELi8ELi16EEvPKT_S3_S3_PS1_PKffiiiii_param_5,
	.param .u32 _Z23flash_attn_sinks_kernelI6__halfLi256ELi8ELi16EEvPKT_S3_S3_PS1_PKffiiiii_param_6,
	.param .u32 _Z23flash_attn_sinks_kernelI6__halfLi256ELi8ELi16EEvPKT_S3_S3_PS1_PKffiiiii_param_7,
	.param .u32 _Z23flash_attn_sinks_kernelI6__halfLi256ELi8ELi16EEvPKT_S3_S3_PS1_PKffiiiii_param_8,
	.param .u32 _Z23flash_attn_sinks_kernelI6__halfLi256ELi8ELi16EEvPKT_S3_S3_PS1_PKffiiiii_param_9,
	.param .u32 _Z23flash_attn_sinks_kernelI6__halfLi256ELi8ELi16EEvPKT_S3_S3_PS1_PKffiiiii_param_10
)
.maxntid 256
{
	.local .align 16 .b8 	__local_depot6[64];
	.reg .b64 	%SP;
	.reg .b64 	%SPL;
	.reg .pred 	%p<56>;
	.reg .b16 	%rs<41>;
	.reg .b32 	%r<225>;
	.reg .b32 	%f<434>;
	.reg .b64 	%rd<49>;
	// demoted variable
	.shared .align 4 .b8 _ZZ23flash_attn_sinks_kernelI6__halfLi256ELi8ELi16EEvPKT_S3_S3_PS1_PKffiiiiiE6k_smem[16384];
	// demoted variable
	.shared .align 4 .b8 _ZZ23flash_attn_sinks_kernelI6__halfLi256ELi8ELi16EEvPKT_S3_S3_PS1_PKffiiiiiE6v_smem[16384];
	mov.u64 	%SPL, __local_depot6;
	ld.param.u64 	%rd9, [_Z23flash_attn_sinks_kernelI6__halfLi256ELi8ELi16EEvPKT_S3_S3_PS1_PKffiiiii_param_0];
	ld.param.u64 	%rd5, [_Z23flash_attn_sinks_kernelI6__halfLi256ELi8ELi16EEvPKT_S3_S3_PS1_PKffiiiii_param_1];
	ld.param.u64 	%rd6, [_Z23flash_attn_sinks_kernelI6__halfLi256ELi8ELi16EEvPKT_S3_S3_PS1_PKffiiiii_param_2];
	ld.param.u64 	%rd7, [_Z23flash_attn_sinks_kernelI6__halfLi256ELi8ELi16EEvPKT_S3_S3_PS1_PKffiiiii_param_3];
	ld.param.u64 	%rd8, [_Z23flash_attn_sinks_kernelI6__halfLi256ELi8ELi16EEvPKT_S3_S3_PS1_PKffiiiii_param_4];
	ld.param.f32 	%f162, [_Z23flash_attn_sinks_kernelI6__halfLi256ELi8ELi16EEvPKT_S3_S3_PS1_PKffiiiii_param_5];
	ld.param.u32 	%r83, [_Z23flash_attn_sinks_kernelI6__halfLi256ELi8ELi16EEvPKT_S3_S3_PS1_PKffiiiii_param_6];
	ld.param.u32 	%r84, [_Z23flash_attn_sinks_kernelI6__halfLi256ELi8ELi16EEvPKT_S3_S3_PS1_PKffiiiii_param_7];
	ld.param.u32 	%r86, [_Z23flash_attn_sinks_kernelI6__halfLi256ELi8ELi16EEvPKT_S3_S3_PS1_PKffiiiii_param_8];
	ld.param.u32 	%r87, [_Z23flash_attn_sinks_kernelI6__halfLi256ELi8ELi16EEvPKT_S3_S3_PS1_PKffiiiii_param_9];
	ld.param.u32 	%r85, [_Z23flash_attn_sinks_kernelI6__halfLi256ELi8ELi16EEvPKT_S3_S3_PS1_PKffiiiii_param_10];
	cvta.to.global.u64 	%rd10, %rd9;
	add.u64 	%rd1, %SPL, 0;
	mov.u32 	%r1, %tid.x;
	shr.u32 	%r2, %r1, 5;
	and.b32  	%r3, %r1, 31;
	mov.u32 	%r4, %ctaid.x;
	mov.u32 	%r88, %ctaid.y;
	mov.u32 	%r89, %ctaid.z;
	div.s32 	%r90, %r86, %r87;
	div.s32 	%r91, %r4, %r90;
	shl.b32 	%r5, %r89, 3;
	or.b32  	%r6, %r5, %r2;
	sub.s32 	%r7, %r84, %r83;
	mad.lo.s32 	%r92, %r86, %r88, %r4;
	mad.lo.s32 	%r93, %r92, %r83, %r6;
	shl.b32 	%r94, %r93, 8;
	mad.lo.s32 	%r8, %r87, %r88, %r91;
	setp.ge.s32 	%p3, %r6, %r83;
	or.b32  	%r9, %r3, %r94;
	mul.wide.s32 	%rd12, %r9, 2;
	add.s64 	%rd2, %rd10, %rd12;
	mov.f32 	%f339, 0f00000000;
	mov.f32 	%f340, %f339;
	@%p3 bra 	$L__BB6_2;
	ld.global.nc.u16 	%rs3, [%rd2];
	// begin inline asm
	{  cvt.f32.f16 %f164, %rs3;}

	// end inline asm
	mul.f32 	%f339, %f162, %f164;
	ld.global.nc.u16 	%rs4, [%rd2+64];
	// begin inline asm
	{  cvt.f32.f16 %f165, %rs4;}

	// end inline asm
	mul.f32 	%f340, %f162, %f165;
$L__BB6_2:
	setp.ge.s32 	%p4, %r6, %r83;
	mov.f32 	%f341, 0f00000000;
	@%p4 bra 	$L__BB6_4;
	ld.global.nc.u16 	%rs5, [%rd2+128];
	// begin inline asm
	{  cvt.f32.f16 %f167, %rs5;}

	// end inline asm
	mul.f32 	%f341, %f162, %f167;
$L__BB6_4:
	setp.ge.s32 	%p5, %r6, %r83;
	mov.f32 	%f342, 0f00000000;
	@%p5 bra 	$L__BB6_6;
	ld.global.nc.u16 	%rs6, [%rd2+192];
	// begin inline asm
	{  cvt.f32.f16 %f169, %rs6;}

	// end inline asm
	mul.f32 	%f342, %f162, %f169;
$L__BB6_6:
	setp.ge.s32 	%p6, %r6, %r83;
	mov.f32 	%f343, 0f00000000;
	@%p6 bra 	$L__BB6_8;
	ld.global.nc.u16 	%rs7, [%rd2+256];
	// begin inline asm
	{  cvt.f32.f16 %f171, %rs7;}

	// end inline asm
	mul.f32 	%f343, %f162, %f171;
$L__BB6_8:
	setp.ge.s32 	%p7, %r6, %r83;
	mov.f32 	%f344, 0f00000000;
	@%p7 bra 	$L__BB6_10;
	ld.global.nc.u16 	%rs8, [%rd2+320];
	// begin inline asm
	{  cvt.f32.f16 %f173, %rs8;}

	// end inline asm
	mul.f32 	%f344, %f162, %f173;
$L__BB6_10:
	setp.ge.s32 	%p8, %r6, %r83;
	mov.f32 	%f345, 0f00000000;
	@%p8 bra 	$L__BB6_12;
	ld.global.nc.u16 	%rs9, [%rd2+384];
	// begin inline asm
	{  cvt.f32.f16 %f175, %rs9;}

	// end inline asm
	mul.f32 	%f345, %f162, %f175;
$L__BB6_12:
	setp.ge.s32 	%p9, %r6, %r83;
	mov.f32 	%f346, 0f00000000;
	@%p9 bra 	$L__BB6_14;
	ld.global.nc.u16 	%rs10, [%rd2+448];
	// begin inline asm
	{  cvt.f32.f16 %f177, %rs10;}

	// end inline asm
	mul.f32 	%f346, %f162, %f177;
$L__BB6_14:
	add.s32 	%r95, %r5, 8;
	min.s32 	%r96, %r95, %r83;
	setp.gt.s32 	%p1, %r85, 0;
	add.s32 	%r97, %r7, %r5;
	sub.s32 	%r98, %r97, %r85;
	max.s32 	%r99, %r98, -1;
	add.s32 	%r100, %r99, 1;
	selp.b32 	%r10, %r100, 0, %p1;
	add.s32 	%r101, %r7, %r96;
	min.s32 	%r11, %r84, %r101;
	add.s32 	%r12, %r97, %r2;
	sub.s32 	%r102, %r12, %r85;
	max.s32 	%r13, %r102, -1;
	setp.ge.s32 	%p10, %r10, %r11;
	mov.f32 	%f413, 0fFF7FFFFF;
	mov.f32 	%f405, 0f00000000;
	mov.f32 	%f406, %f405;
	mov.f32 	%f407, %f405;
	mov.f32 	%f408, %f405;
	mov.f32 	%f409, %f405;
	mov.f32 	%f410, %f405;
	mov.f32 	%f411, %f405;
	mov.f32 	%f412, %f405;
	mov.f32 	%f414, %f405;
	@%p10 bra 	$L__BB6_71;
	mul.lo.s32 	%r104, %r84, %r8;
	shl.b32 	%r105, %r104, 8;
	or.b32  	%r14, %r1, %r105;
	mov.b32 	%r15, 3;
	mov.b32 	%r16, 2;
	mov.b32 	%r17, 1;
	shl.b32 	%r106, %r1, 2;
	mov.u32 	%r107, _ZZ23flash_attn_sinks_kernelI6__halfLi256ELi8ELi16EEvPKT_S3_S3_PS1_PKffiiiiiE6k_smem;
	add.s32 	%r108, %r106, %r107;
	add.s32 	%r18, %r108, 2048;
	add.s32 	%r19, %r13, 1;
	setp.lt.s32 	%p11, %r6, %r83;
	and.pred  	%p2, %p1, %p11;
	mov.f32 	%f413, 0fFF7FFFFF;
	mov.b32 	%r203, 0;
	mov.f32 	%f405, 0f00000000;
	cvt.u16.u32 	%rs28, %r10;
	mov.u32 	%r204, %r10;
$L__BB6_16:
	mov.u32 	%r21, %r204;
	shl.b32 	%r110, %r203, 4;
	add.s32 	%r111, %r10, %r110;
	add.s32 	%r112, %r111, 16;
	min.s32 	%r22, %r11, %r112;
	neg.s32 	%r23, %r110;
	sub.s32 	%r113, %r23, %r10;
	add.s32 	%r24, %r22, %r113;
	add.s32 	%r204, %r21, 16;
	min.s32 	%r114, %r204, %r11;
	sub.s32 	%r26, %r114, %r21;
	add.s32 	%r115, %r15, %r21;
	shl.b32 	%r116, %r115, 8;
	add.s32 	%r214, %r14, %r116;
	add.s32 	%r117, %r16, %r21;
	shl.b32 	%r118, %r117, 8;
	add.s32 	%r212, %r14, %r118;
	add.s32 	%r119, %r17, %r21;
	shl.b32 	%r120, %r119, 8;
	add.s32 	%r210, %r14, %r120;
	mov.b32 	%r206, 0;
	shl.b32 	%r121, %r21, 8;
	add.s32 	%r207, %r14, %r121;
	mov.b32 	%r205, 2048;
	mov.u32 	%r208, %r18;
	mov.u32 	%r209, %r17;
	mov.u32 	%r211, %r16;
	mov.u32 	%r213, %r15;
$L__BB6_17:
	.pragma "nounroll";
	setp.ge.s32 	%p12, %r206, %r26;
	mov.f32 	%f357, 0f00000000;
	@%p12 bra 	$L__BB6_19;
	mul.wide.s32 	%rd14, %r207, 2;
	add.s64 	%rd13, %rd5, %rd14;
	// begin inline asm
	ld.global.nc.b16 %rs11, [%rd13];
	// end inline asm
	// begin inline asm
	{  cvt.f32.f16 %f357, %rs11;}

	// end inline asm
$L__BB6_19:
	st.shared.f32 	[%r208+-2048], %f357;
	setp.ge.s32 	%p13, %r209, %r26;
	mov.f32 	%f358, 0f00000000;
	@%p13 bra 	$L__BB6_21;
	mul.wide.s32 	%rd16, %r210, 2;
	add.s64 	%rd15, %rd5, %rd16;
	// begin inline asm
	ld.global.nc.b16 %rs13, [%rd15];
	// end inline asm
	// begin inline asm
	{  cvt.f32.f16 %f358, %rs13;}

	// end inline asm
$L__BB6_21:
	st.shared.f32 	[%r208+-1024], %f358;
	setp.ge.s32 	%p14, %r211, %r26;
	mov.f32 	%f359, 0f00000000;
	@%p14 bra 	$L__BB6_23;
	mul.wide.s32 	%rd18, %r212, 2;
	add.s64 	%rd17, %rd5, %rd18;
	// begin inline asm
	ld.global.nc.b16 %rs15, [%rd17];
	// end inline asm
	// begin inline asm
	{  cvt.f32.f16 %f359, %rs15;}

	// end inline asm
$L__BB6_23:
	st.shared.f32 	[%r208], %f359;
	setp.ge.s32 	%p15, %r213, %r26;
	mov.f32 	%f360, 0f00000000;
	@%p15 bra 	$L__BB6_25;
	mul.wide.s32 	%rd20, %r214, 2;
	add.s64 	%rd19, %rd5, %rd20;
	// begin inline asm
	ld.global.nc.b16 %rs17, [%rd19];
	// end inline asm
	// begin inline asm
	{  cvt.f32.f16 %f360, %rs17;}

	// end inline asm
$L__BB6_25:
	st.shared.f32 	[%r208+1024], %f360;
	add.s32 	%r214, %r214, 1024;
	add.s32 	%r213, %r213, 4;
	add.s32 	%r212, %r212, 1024;
	add.s32 	%r211, %r211, 4;
	add.s32 	%r210, %r210, 1024;
	add.s32 	%r209, %r209, 4;
	add.s32 	%r208, %r208, 4096;
	add.s32 	%r207, %r207, 1024;
	add.s32 	%r206, %r206, 4;
	add.s32 	%r205, %r205, 4096;
	setp.ne.s32 	%p16, %r205, 18432;
	@%p16 bra 	$L__BB6_17;
	mov.b32 	%r216, 0;
	mov.u32 	%r215, %r1;
$L__BB6_27:
	.pragma "nounroll";
	shr.u32 	%r54, %r215, 8;
	setp.ge.s32 	%p17, %r54, %r26;
	mov.f32 	%f361, 0f00000000;
	@%p17 bra 	$L__BB6_29;
	add.s32 	%r123, %r54, %r21;
	shl.b32 	%r124, %r123, 8;
	add.s32 	%r125, %r14, %r124;
	mul.wide.s32 	%rd22, %r125, 2;
	add.s64 	%rd21, %rd6, %rd22;
	// begin inline asm
	ld.global.nc.b16 %rs19, [%rd21];
	// end inline asm
	// begin inline asm
	{  cvt.f32.f16 %f361, %rs19;}

	// end inline asm
$L__BB6_29:
	shl.b32 	%r126, %r215, 2;
	mov.u32 	%r127, _ZZ23flash_attn_sinks_kernelI6__halfLi256ELi8ELi16EEvPKT_S3_S3_PS1_PKffiiiiiE6v_smem;
	add.s32 	%r55, %r127, %r126;
	st.shared.f32 	[%r55], %f361;
	add.s32 	%r128, %r215, 256;
	shr.u32 	%r56, %r128, 8;
	setp.ge.s32 	%p18, %r56, %r26;
	mov.f32 	%f362, 0f00000000;
	@%p18 bra 	$L__BB6_31;
	add.s32 	%r129, %r56, %r21;
	shl.b32 	%r130, %r129, 8;
	add.s32 	%r131, %r14, %r130;
	mul.wide.s32 	%rd24, %r131, 2;
	add.s64 	%rd23, %rd6, %rd24;
	// begin inline asm
	ld.global.nc.b16 %rs21, [%rd23];
	// end inline asm
	// begin inline asm
	{  cvt.f32.f16 %f362, %rs21;}

	// end inline asm
$L__BB6_31:
	st.shared.f32 	[%r55+1024], %f362;
	add.s32 	%r132, %r215, 512;
	shr.u32 	%r57, %r132, 8;
	setp.ge.s32 	%p19, %r57, %r26;
	mov.f32 	%f363, 0f00000000;
	@%p19 bra 	$L__BB6_33;
	add.s32 	%r133, %r57, %r21;
	shl.b32 	%r134, %r133, 8;
	add.s32 	%r135, %r14, %r134;
	mul.wide.s32 	%rd26, %r135, 2;
	add.s64 	%rd25, %rd6, %rd26;
	// begin inline asm
	ld.global.nc.b16 %rs23, [%rd25];
	// end inline asm
	// begin inline asm
	{  cvt.f32.f16 %f363, %rs23;}

	// end inline asm
$L__BB6_33:
	st.shared.f32 	[%r55+2048], %f363;
	add.s32 	%r136, %r215, 768;
	shr.u32 	%r58, %r136, 8;
	setp.ge.s32 	%p20, %r58, %r26;
	mov.f32 	%f364, 0f00000000;
	@%p20 bra 	$L__BB6_35;
	add.s32 	%r137, %r58, %r21;
	shl.b32 	%r138, %r137, 8;
	add.s32 	%r139, %r14, %r138;
	mul.wide.s32 	%rd28, %r139, 2;
	add.s64 	%rd27, %rd6, %rd28;
	// begin inline asm
	ld.global.nc.b16 %rs25, [%rd27];
	// end inline asm
	// begin inline asm
	{  cvt.f32.f16 %f364, %rs25;}

	// end inline asm
$L__BB6_35:
	st.shared.f32 	[%r55+3072], %f364;
	add.s32 	%r215, %r215, 1024;
	add.s32 	%r216, %r216, 4;
	setp.ne.s32 	%p21, %r216, 16;
	@%p21 bra 	$L__BB6_27;
	setp.ge.s32 	%p22, %r6, %r83;
	bar.sync 	0;
	@%p22 bra 	$L__BB6_70;
	setp.lt.s32 	%p23, %r26, 1;
	mov.f32 	%f367, 0fFF7FFFFF;
	@%p23 bra 	$L__BB6_58;
	mov.f32 	%f367, 0fFF7FFFFF;
	mov.b32 	%r220, 0;
	mov.b16 	%rs40, 0;
$L__BB6_39:
	add.s32 	%r62, %r220, %r21;
	setp.ge.s32 	%p24, %r12, %r62;
	@%p24 bra 	$L__BB6_54;
	setp.ge.s32 	%p33, %r220, %r26;
	@%p33 bra 	$L__BB6_58;
	add.s32 	%r157, %r22, %r23;
	add.s32 	%r158, %r10, %r220;
	sub.s32 	%r63, %r157, %r158;
	sub.s32 	%r159, %r10, %r157;
	add.s32 	%r160, %r159, %r220;
	setp.gt.u32 	%p34, %r160, -16;
	@%p34 bra 	$L__BB6_44;
	and.b32  	%r64, %r63, -16;
	mov.b32 	%r219, 0;
$L__BB6_43:
	.pragma "nounroll";
	mul.wide.u32 	%rd33, %r220, 4;
	add.s64 	%rd34, %rd1, %rd33;
	mov.b32 	%r162, -8388609;
	st.local.u32 	[%rd34], %r162;
	st.local.u32 	[%rd34+4], %r162;
	st.local.u32 	[%rd34+8], %r162;
	st.local.u32 	[%rd34+12], %r162;
	st.local.u32 	[%rd34+16], %r162;
	st.local.u32 	[%rd34+20], %r162;
	st.local.u32 	[%rd34+24], %r162;
	st.local.u32 	[%rd34+28], %r162;
	st.local.u32 	[%rd34+32], %r162;
	st.local.u32 	[%rd34+36], %r162;
	st.local.u32 	[%rd34+40], %r162;
	st.local.u32 	[%rd34+44], %r162;
	st.local.u32 	[%rd34+48], %r162;
	st.local.u32 	[%rd34+52], %r162;
	st.local.u32 	[%rd34+56], %r162;
	st.local.u32 	[%rd34+60], %r162;
	add.s32 	%r220, %r220, 16;
	add.s32 	%r219, %r219, 16;
	setp.eq.s32 	%p35, %r219, %r64;
	@%p35 bra 	$L__BB6_44;
	bra.uni 	$L__BB6_43;
$L__BB6_44:
	and.b32  	%r163, %r63, 15;
	setp.eq.s32 	%p36, %r163, 0;
	@%p36 bra 	$L__BB6_58;
	add.s16 	%rs29, %rs40, %rs28;
	cvt.u16.u32 	%rs30, %r22;
	sub.s16 	%rs31, %rs30, %rs29;
	cvt.u32.u16 	%r164, %rs31;
	and.b32  	%r71, %r164, 15;
	add.s32 	%r165, %r71, -1;
	and.b32  	%r72, %r164, 7;
	setp.lt.u32 	%p37, %r165, 7;
	@%p37 bra 	$L__BB6_47;
	mul.wide.u32 	%rd35, %r220, 4;
	add.s64 	%rd36, %rd1, %rd35;
	mov.b32 	%r166, -8388609;
	st.local.u32 	[%rd36], %r166;
	st.local.u32 	[%rd36+4], %r166;
	st.local.u32 	[%rd36+8], %r166;
	st.local.u32 	[%rd36+12], %r166;
	st.local.u32 	[%rd36+16], %r166;
	st.local.u32 	[%rd36+20], %r166;
	st.local.u32 	[%rd36+24], %r166;
	st.local.u32 	[%rd36+28], %r166;
	add.s32 	%r220, %r220, 8;
$L__BB6_47:
	setp.eq.s32 	%p38, %r72, 0;
	@%p38 bra 	$L__BB6_58;
	and.b32  	%r75, %r71, 3;
	setp.lt.u32 	%p39, %r72, 4;
	@%p39 bra 	$L__BB6_50;
	mul.wide.u32 	%rd37, %r220, 4;
	add.s64 	%rd38, %rd1, %rd37;
	mov.b32 	%r167, -8388609;
	st.local.u32 	[%rd38], %r167;
	st.local.u32 	[%rd38+4], %r167;
	st.local.u32 	[%rd38+8], %r167;
	st.local.u32 	[%rd38+12], %r167;
	add.s32 	%r220, %r220, 4;
$L__BB6_50:
	setp.eq.s32 	%p40, %r75, 0;
	@%p40 bra 	$L__BB6_58;
	mul.wide.u32 	%rd39, %r220, 4;
	add.s64 	%rd3, %rd1, %rd39;
	mov.b32 	%r168, -8388609;
	st.local.u32 	[%rd3], %r168;
	setp.eq.s32 	%p41, %r75, 1;
	@%p41 bra 	$L__BB6_58;
	mov.b32 	%r169, -8388609;
	st.local.u32 	[%rd3+4], %r169;
	setp.eq.s32 	%p42, %r75, 2;
	@%p42 bra 	$L__BB6_58;
	mov.b32 	%r170, -8388609;
	st.local.u32 	[%rd3+8], %r170;
	bra.uni 	$L__BB6_58;
$L__BB6_54:
	setp.gt.u32 	%p25, %r19, %r62;
	and.pred  	%p26, %p2, %p25;
	@%p26 bra 	$L__BB6_56;
	shl.b32 	%r141, %r3, 2;
	shl.b32 	%r142, %r220, 10;
	or.b32  	%r143, %r142, %r141;
	mov.u32 	%r144, _ZZ23flash_attn_sinks_kernelI6__halfLi256ELi8ELi16EEvPKT_S3_S3_PS1_PKffiiiiiE6k_smem;
	add.s32 	%r145, %r144, %r143;
	ld.shared.f32 	%f200, [%r145];
	fma.rn.f32 	%f201, %f339, %f200, 0f00000000;
	ld.shared.f32 	%f202, [%r145+128];
	fma.rn.f32 	%f203, %f340, %f202, %f201;
	ld.shared.f32 	%f204, [%r145+256];
	fma.rn.f32 	%f205, %f341, %f204, %f203;
	ld.shared.f32 	%f206, [%r145+384];
	fma.rn.f32 	%f207, %f342, %f206, %f205;
	ld.shared.f32 	%f208, [%r145+512];
	fma.rn.f32 	%f209, %f343, %f208, %f207;
	ld.shared.f32 	%f210, [%r145+640];
	fma.rn.f32 	%f211, %f344, %f210, %f209;
	ld.shared.f32 	%f212, [%r145+768];
	fma.rn.f32 	%f213, %f345, %f212, %f211;
	ld.shared.f32 	%f214, [%r145+896];
	fma.rn.f32 	%f215, %f346, %f214, %f213;
	mov.b32 	%r146, %f215;
	shfl.sync.bfly.b32	%r147|%p27, %r146, 16, 31, -1;
	mov.b32 	%f216, %r147;
	add.f32 	%f217, %f215, %f216;
	mov.b32 	%r148, %f217;
	shfl.sync.bfly.b32	%r149|%p28, %r148, 8, 31, -1;
	mov.b32 	%f218, %r149;
	add.f32 	%f219, %f217, %f218;
	mov.b32 	%r150, %f219;
	shfl.sync.bfly.b32	%r151|%p29, %r150, 4, 31, -1;
	mov.b32 	%f220, %r151;
	add.f32 	%f221, %f219, %f220;
	mov.b32 	%r152, %f221;
	shfl.sync.bfly.b32	%r153|%p30, %r152, 2, 31, -1;
	mov.b32 	%f222, %r153;
	add.f32 	%f223, %f221, %f222;
	mov.b32 	%r154, %f223;
	shfl.sync.bfly.b32	%r155|%p31, %r154, 1, 31, -1;
	mov.b32 	%f224, %r155;
	add.f32 	%f225, %f223, %f224;
	mul.wide.u32 	%rd29, %r220, 4;
	add.s64 	%rd30, %rd1, %rd29;
	st.local.f32 	[%rd30], %f225;
	max.f32 	%f367, %f367, %f225;
	bra.uni 	$L__BB6_57;
$L__BB6_56:
	mul.wide.u32 	%rd31, %r220, 4;
	add.s64 	%rd32, %rd1, %rd31;
	mov.b32 	%r156, -8388609;
	st.local.u32 	[%rd32], %r156;
$L__BB6_57:
	add.s32 	%r220, %r220, 1;
	setp.lt.s32 	%p32, %r220, %r26;
	add.s16 	%rs40, %rs40, 1;
	@%p32 bra 	$L__BB6_39;
$L__BB6_58:
	setp.leu.f32 	%p43, %f367, 0fFF7FFFFF;
	@%p43 bra 	$L__BB6_70;
	max.f32 	%f47, %f413, %f367;
	sub.f32 	%f226, %f413, %f47;
	fma.rn.f32 	%f227, %f226, 0f3BBB989D, 0f3F000000;
	cvt.sat.f32.f32 	%f228, %f227;
	mov.f32 	%f229, 0f4B400001;
	mov.f32 	%f230, 0f437C0000;
	fma.rm.f32 	%f231, %f228, %f230, %f229;
	add.f32 	%f232, %f231, 0fCB40007F;
	neg.f32 	%f233, %f232;
	fma.rn.f32 	%f234, %f226, 0f3FB8AA3B, %f233;
	fma.rn.f32 	%f235, %f226, 0f32A57060, %f234;
	mov.b32 	%r171, %f231;
	shl.b32 	%r172, %r171, 23;
	mov.b32 	%f236, %r172;
	ex2.approx.ftz.f32 	%f237, %f235;
	mul.f32 	%f238, %f237, %f236;
	mul.f32 	%f412, %f238, %f412;
	mul.f32 	%f411, %f238, %f411;
	mul.f32 	%f410, %f238, %f410;
	mul.f32 	%f409, %f238, %f409;
	mul.f32 	%f408, %f238, %f408;
	mul.f32 	%f407, %f238, %f407;
	mul.f32 	%f406, %f238, %f406;
	mul.f32 	%f405, %f238, %f405;
	mul.f32 	%f414, %f414, %f238;
	mov.f32 	%f413, %f47;
	@%p23 bra 	$L__BB6_70;
	sub.s32 	%r174, %r10, %r23;
	add.s32 	%r175, %r174, 1;
	setp.eq.s32 	%p45, %r22, %r175;
	mov.b32 	%r224, 0;
	@%p45 bra 	$L__BB6_67;
	and.b32  	%r224, %r24, -2;
	mov.b32 	%r223, 0;
$L__BB6_62:
	mul.wide.u32 	%rd40, %r223, 4;
	add.s64 	%rd4, %rd1, %rd40;
	ld.local.f32 	%f66, [%rd4];
	setp.le.f32 	%p46, %f66, 0fFF7FFFFF;
	@%p46 bra 	$L__BB6_64;
	sub.f32 	%f240, %f66, %f47;
	fma.rn.f32 	%f241, %f240, 0f3BBB989D, 0f3F000000;
	cvt.sat.f32.f32 	%f242, %f241;
	mov.f32 	%f243, 0f4B400001;
	mov.f32 	%f244, 0f437C0000;
	fma.rm.f32 	%f245, %f242, %f244, %f243;
	add.f32 	%f246, %f245, 0fCB40007F;
	neg.f32 	%f247, %f246;
	fma.rn.f32 	%f248, %f240, 0f3FB8AA3B, %f247;
	fma.rn.f32 	%f249, %f240, 0f32A57060, %f248;
	mov.b32 	%r177, %f245;
	shl.b32 	%r178, %r177, 23;
	mov.b32 	%f250, %r178;
	ex2.approx.ftz.f32 	%f251, %f249;
	mul.f32 	%f252, %f251, %f250;
	add.f32 	%f414, %f414, %f252;
	shl.b32 	%r179, %r3, 2;
	shl.b32 	%r180, %r223, 10;
	or.b32  	%r181, %r180, %r179;
	mov.u32 	%r182, _ZZ23flash_attn_sinks_kernelI6__halfLi256ELi8ELi16EEvPKT_S3_S3_PS1_PKffiiiiiE6v_smem;
	add.s32 	%r183, %r182, %r181;
	ld.shared.f32 	%f253, [%r183];
	fma.rn.f32 	%f412, %f252, %f253, %f412;
	ld.shared.f32 	%f254, [%r183+128];
	fma.rn.f32 	%f411, %f252, %f254, %f411;
	ld.shared.f32 	%f255, [%r183+256];
	fma.rn.f32 	%f410, %f252, %f255, %f410;
	ld.shared.f32 	%f256, [%r183+384];
	fma.rn.f32 	%f409, %f252, %f256, %f409;
	ld.shared.f32 	%f257, [%r183+512];
	fma.rn.f32 	%f408, %f252, %f257, %f408;
	ld.shared.f32 	%f258, [%r183+640];
	fma.rn.f32 	%f407, %f252, %f258, %f407;
	ld.shared.f32 	%f259, [%r183+768];
	fma.rn.f32 	%f406, %f252, %f259, %f406;
	ld.shared.f32 	%f260, [%r183+896];
	fma.rn.f32 	%f405, %f252, %f260, %f405;
$L__BB6_64:
	ld.local.f32 	%f85, [%rd4+4];
	setp.le.f32 	%p47, %f85, 0fFF7FFFFF;
	@%p47 bra 	$L__BB6_66;
	shl.b32 	%r184, %r223, 10;
	sub.f32 	%f261, %f85, %f47;
	fma.rn.f32 	%f262, %f261, 0f3BBB989D, 0f3F000000;
	cvt.sat.f32.f32 	%f263, %f262;
	mov.f32 	%f264, 0f4B400001;
	mov.f32 	%f265, 0f437C0000;
	fma.rm.f32 	%f266, %f263, %f265, %f264;
	add.f32 	%f267, %f266, 0fCB40007F;
	neg.f32 	%f268, %f267;
	fma.rn.f32 	%f269, %f261, 0f3FB8AA3B, %f268;
	fma.rn.f32 	%f270, %f261, 0f32A57060, %f269;
	mov.b32 	%r185, %f266;
	shl.b32 	%r186, %r185, 23;
	mov.b32 	%f271, %r186;
	ex2.approx.ftz.f32 	%f272, %f270;
	mul.f32 	%f273, %f272, %f271;
	add.f32 	%f414, %f414, %f273;
	shl.b32 	%r187, %r3, 2;
	or.b32  	%r188, %r184, %r187;
	mov.u32 	%r189, _ZZ23flash_attn_sinks_kernelI6__halfLi256ELi8ELi16EEvPKT_S3_S3_PS1_PKffiiiiiE6v_smem;
	add.s32 	%r190, %r188, %r189;
	ld.shared.f32 	%f274, [%r190+1024];
	fma.rn.f32 	%f412, %f273, %f274, %f412;
	ld.shared.f32 	%f275, [%r190+1152];
	fma.rn.f32 	%f411, %f273, %f275, %f411;
	ld.shared.f32 	%f276, [%r190+1280];
	fma.rn.f32 	%f410, %f273, %f276, %f410;
	ld.shared.f32 	%f277, [%r190+1408];
	fma.rn.f32 	%f409, %f273, %f277, %f409;
	ld.shared.f32 	%f278, [%r190+1536];
	fma.rn.f32 	%f408, %f273, %f278, %f408;
	ld.shared.f32 	%f279, [%r190+1664];
	fma.rn.f32 	%f407, %f273, %f279, %f407;
	ld.shared.f32 	%f280, [%r190+1792];
	fma.rn.f32 	%f406, %f273, %f280, %f406;
	ld.shared.f32 	%f281, [%r190+1920];
	fma.rn.f32 	%f405, %f273, %f281, %f405;
$L__BB6_66:
	add.s32 	%r223, %r223, 2;
	setp.ne.s32 	%p48, %r223, %r224;
	@%p48 bra 	$L__BB6_62;
$L__BB6_67:
	and.b32  	%r191, %r24, 1;
	setp.eq.b32 	%p49, %r191, 1;
	not.pred 	%p50, %p49;
	mov.f32 	%f413, %f47;
	@%p50 bra 	$L__BB6_70;
	mul.wide.u32 	%rd41, %r224, 4;
	add.s64 	%rd42, %rd1, %rd41;
	ld.local.f32 	%f114, [%rd42];
	setp.le.f32 	%p51, %f114, 0fFF7FFFFF;
	mov.f32 	%f413, %f47;
	@%p51 bra 	$L__BB6_70;
	sub.f32 	%f282, %f114, %f47;
	fma.rn.f32 	%f283, %f282, 0f3BBB989D, 0f3F000000;
	cvt.sat.f32.f32 	%f284, %f283;
	mov.f32 	%f285, 0f4B400001;
	mov.f32 	%f286, 0f437C0000;
	fma.rm.f32 	%f287, %f284, %f286, %f285;
	add.f32 	%f288, %f287, 0fCB40007F;
	neg.f32 	%f289, %f288;
	fma.rn.f32 	%f290, %f282, 0f3FB8AA3B, %f289;
	fma.rn.f32 	%f291, %f282, 0f32A57060, %f290;
	mov.b32 	%r192, %f287;
	shl.b32 	%r193, %r192, 23;
	mov.b32 	%f292, %r193;
	ex2.approx.ftz.f32 	%f293, %f291;
	mul.f32 	%f294, %f293, %f292;
	add.f32 	%f414, %f414, %f294;
	shl.b32 	%r194, %r3, 2;
	shl.b32 	%r195, %r224, 10;
	or.b32  	%r196, %r195, %r194;
	mov.u32 	%r197, _ZZ23flash_attn_sinks_kernelI6__halfLi256ELi8ELi16EEvPKT_S3_S3_PS1_PKffiiiiiE6v_smem;
	add.s32 	%r198, %r197, %r196;
	ld.shared.f32 	%f295, [%r198];
	fma.rn.f32 	%f412, %f294, %f295, %f412;
	ld.shared.f32 	%f296, [%r198+128];
	fma.rn.f32 	%f411, %f294, %f296, %f411;
	ld.shared.f32 	%f297, [%r198+256];
	fma.rn.f32 	%f410, %f294, %f297, %f410;
	ld.shared.f32 	%f298, [%r198+384];
	fma.rn.f32 	%f409, %f294, %f298, %f409;
	ld.shared.f32 	%f299, [%r198+512];
	fma.rn.f32 	%f408, %f294, %f299, %f408;
	ld.shared.f32 	%f300, [%r198+640];
	fma.rn.f32 	%f407, %f294, %f300, %f407;
	ld.shared.f32 	%f301, [%r198+768];
	fma.rn.f32 	%f406, %f294, %f301, %f406;
	ld.shared.f32 	%f302, [%r198+896];
	fma.rn.f32 	%f405, %f294, %f302, %f405;
	mov.f32 	%f413, %f47;
$L__BB6_70:
	bar.sync 	0;
	setp.lt.s32 	%p52, %r204, %r11;
	add.s32 	%r203, %r203, 1;
	@%p52 bra 	$L__BB6_16;
$L__BB6_71:
	setp.ge.s32 	%p53, %r6, %r83;
	@%p53 bra 	$L__BB6_75;
	setp.eq.s64 	%p54, %rd8, 0;
	@%p54 bra 	$L__BB6_74;
	cvta.to.global.u64 	%rd43, %rd8;
	mul.wide.u32 	%rd44, %r4, 4;
	add.s64 	%rd45, %rd43, %rd44;
	ld.global.nc.f32 	%f303, [%rd45];
	max.f32 	%f304, %f413, %f303;
	sub.f32 	%f305, %f413, %f304;
	fma.rn.f32 	%f306, %f305, 0f3BBB989D, 0f3F000000;
	cvt.sat.f32.f32 	%f307, %f306;
	mov.f32 	%f308, 0f4B400001;
	mov.f32 	%f309, 0f437C0000;
	fma.rm.f32 	%f310, %f307, %f309, %f308;
	add.f32 	%f311, %f310, 0fCB40007F;
	neg.f32 	%f312, %f311;
	fma.rn.f32 	%f313, %f305, 0f3FB8AA3B, %f312;
	fma.rn.f32 	%f314, %f305, 0f32A57060, %f313;
	mov.b32 	%r199, %f310;
	shl.b32 	%r200, %r199, 23;
	mov.b32 	%f315, %r200;
	ex2.approx.ftz.f32 	%f316, %f314;
	mul.f32 	%f317, %f316, %f315;
	mul.f32 	%f412, %f317, %f412;
	mul.f32 	%f411, %f317, %f411;
	mul.f32 	%f410, %f317, %f410;
	mul.f32 	%f409, %f317, %f409;
	mul.f32 	%f408, %f317, %f408;
	mul.f32 	%f407, %f317, %f407;
	mul.f32 	%f406, %f317, %f406;
	mul.f32 	%f405, %f317, %f405;
	sub.f32 	%f318, %f303, %f304;
	fma.rn.f32 	%f319, %f318, 0f3BBB989D, 0f3F000000;
	cvt.sat.f32.f32 	%f320, %f319;
	fma.rm.f32 	%f321, %f320, %f309, %f308;
	add.f32 	%f322, %f321, 0fCB40007F;
	neg.f32 	%f323, %f322;
	fma.rn.f32 	%f324, %f318, 0f3FB8AA3B, %f323;
	fma.rn.f32 	%f325, %f318, 0f32A57060, %f324;
	mov.b32 	%r201, %f321;
	shl.b32 	%r202, %r201, 23;
	mov.b32 	%f326, %r202;
	ex2.approx.ftz.f32 	%f327, %f325;
	mul.f32 	%f328, %f327, %f326;
	fma.rn.f32 	%f414, %f414, %f317, %f328;
$L__BB6_74:
	setp.gt.f32 	%p55, %f414, 0f00000000;
	rcp.rn.f32 	%f337, %f414;
	selp.f32 	%f338, %f337, 0f00000000, %p55;
	mul.f32 	%f329, %f338, %f412;
	// begin inline asm
	{  cvt.rn.f16.f32 %rs32, %f329;}

	// end inline asm
	cvta.to.global.u64 	%rd46, %rd7;
	mul.wide.s32 	%rd47, %r9, 2;
	add.s64 	%rd48, %rd46, %rd47;
	st.global.u16 	[%rd48], %rs32;
	mul.f32 	%f330, %f338, %f411;
	// begin inline asm
	{  cvt.rn.f16.f32 %rs33, %f330;}

	// end inline asm
	st.global.u16 	[%rd48+64], %rs33;
	mul.f32 	%f331, %f338, %f410;
	// begin inline asm
	{  cvt.rn.f16.f32 %rs34, %f331;}

	// end inline asm
	st.global.u16 	[%rd48+128], %rs34;
	mul.f32 	%f332, %f338, %f409;
	// begin inline asm
	{  cvt.rn.f16.f32 %rs35, %f332;}

	// end inline asm
	st.global.u16 	[%rd48+192], %rs35;
	mul.f32 	%f333, %f338, %f408;
	// begin inline asm
	{  cvt.rn.f16.f32 %rs36, %f333;}

	// end inline asm
	st.global.u16 	[%rd48+256], %rs36;
	mul.f32 	%f334, %f338, %f407;
	// begin inline asm
	{  cvt.rn.f16.f32 %rs37, %f334;}

	// end inline asm
	st.global.u16 	[%rd48+320], %rs37;
	mul.f32 	%f335, %f338, %f406;
	// begin inline asm
	{  cvt.rn.f16.f32 %rs38, %f335;}

	// end inline asm
	st.global.u16 	[%rd48+384], %rs38;
	mul.f32 	%f336, %f338, %f405;
	// begin inline asm
	{  cvt.rn.f16.f32 %rs39, %f336;}

	// end inline asm
	st.global.u16 	[%rd48+448], %rs39;
$L__BB6_75:
	ret;

}
	// .globl	_Z23flash_attn_sinks_kernelI13__nv_bfloat16Li64ELi8ELi64EEvPKT_S3_S3_PS1_PKffiiiii
.visible .entry _Z23flash_attn_sinks_kernelI13__nv_bfloat16Li64ELi8ELi64EEvPKT_S3_S3_PS1_PKffiiiii(
	.param .u64 .ptr .align 1 _Z23flash_attn_sinks_kernelI13__nv_bfloat16Li64ELi8ELi64EEvPKT_S3_S3_PS1_PKffiiiii_param_0,
	.param .u64 .ptr .align 1 _Z23flash_attn_sinks_kernelI13__nv_bfloat16Li64ELi8ELi64EEvPKT_S3_S3_PS1_PKffiiiii_param_1,
	.param .u64 .ptr .align 1 _Z23flash_attn_sinks_kernelI13__nv_bfloat16Li64ELi8ELi64EEvPKT_S3_S3_PS1_PKffiiiii_param_2,
	.param .u64 .ptr .align 1 _Z23flash_attn_sinks_kernelI13__nv_bfloat16Li64ELi8ELi64EEvPKT_S3_S3_PS1_PKffiiiii_param_3,
	.param .u64 .ptr .align 1 _Z23flash_attn_sinks_kernelI13__nv_bfloat16Li64ELi8ELi64EEvPKT_S3_S3_PS1_PKffiiiii_param_4,
	.param .f32 _Z23flash_attn_sinks_kernelI13__nv_bfloat16Li64ELi8ELi64EEvPKT_S3_S3_PS1_PKffiiiii_param_5,
	.param .u32 _Z23flash_attn_sinks_kernelI13__nv_bfloat16Li64ELi8ELi64EEvPKT_S3_S3_PS1_PKffiiiii_param_6,
	.param .u32 _Z23flash_attn_sinks_kernelI13__nv_bfloat16Li64ELi8ELi64EEvPKT_S3_S3_PS1_PKffiiiii_param_7,
	.param .u32 _Z23flash_attn_sinks_kernelI13__nv_bfloat16Li64ELi8ELi64EEvPKT_S3_S3_PS1_PKffiiiii_param_8,
	.param .u32 _Z23flash_attn_sinks_kernelI13__nv_bfloat16Li64ELi8ELi64EEvPKT_S3_S3_PS1_PKffiiiii_param_9,
	.param .u32 _Z23flash_attn_sinks_kernelI13__nv_bfloat16Li64ELi8ELi64EEvPKT_S3_S3_PS1_PKffiiiii_param_10
)
.maxntid 256
{
	.local .align 16 .b8 	__local_depot7[256];
	.reg .b64 	%SP;
	.reg .b64 	%SPL;
	.reg .pred 	%p<55>;
	.reg .b16 	%rs<29>;
	.reg .b32 	%r<258>;
	.reg .b32 	%f<342>;
	.reg .b64 	%rd<49>;
	// demoted variable
	.shared .align 4 .b8 _ZZ23flash_attn_sinks_kernelI13__nv_bfloat16Li64ELi8ELi64EEvPKT_S3_S3_PS1_PKffiiiiiE6k_smem[16384];
	// demoted variable
	.shared .align 4 .b8 _ZZ23flash_attn_sinks_kernelI13__nv_bfloat16Li64ELi8ELi64EEvPKT_S3_S3_PS1_PKffiiiiiE6v_smem[16384];
	mov.u64 	%SPL, __local_depot7;
	ld.param.u64 	%rd5, [_Z23flash_attn_sinks_kernelI13__nv_bfloat16Li64ELi8ELi64EEvPKT_S3_S3_PS1_PKffiiiii_param_0];
	ld.param.u64 	%rd6, [_Z23flash_attn_sinks_kernelI13__nv_bfloat16Li64ELi8ELi64EEvPKT_S3_S3_PS1_PKffiiiii_param_1];
	ld.param.u64 	%rd7, [_Z23flash_attn_sinks_kernelI13__nv_bfloat16Li64ELi8ELi64EEvPKT_S3_S3_PS1_PKffiiiii_param_2];
	ld.param.u64 	%rd8, [_Z23flash_attn_sinks_kernelI13__nv_bfloat16Li64ELi8ELi64EEvPKT_S3_S3_PS1_PKffiiiii_param_3];
	ld.param.u64 	%rd9, [_Z23flash_attn_sinks_kernelI13__nv_bfloat16Li64ELi8ELi64EEvPKT_S3_S3_PS1_PKffiiiii_param_4];
	ld.param.f32 	%f100, [_Z23flash_attn_sinks_kernelI13__nv_bfloat16Li64ELi8ELi64EEvPKT_S3_S3_PS1_PKffiiiii_param_5];
	ld.param.u32 	%r83, [_Z23flash_attn_sinks_kernelI13__nv_bfloat16Li64ELi8ELi64EEvPKT_S3_S3_PS1_PKffiiiii_param_6];
	ld.param.u32 	%r84, [_Z23flash_attn_sinks_kernelI13__nv_bfloat16Li64ELi8ELi64EEvPKT_S3_S3_PS1_PKffiiiii_param_7];
	ld.param.u32 	%r86, [_Z23flash_attn_sinks_kernelI13__nv_bfloat16Li64ELi8ELi64EEvPKT_S3_S3_PS1_PKffiiiii_param_8];
	ld.param.u32 	%r87, [_Z23flash_attn_sinks_kernelI13__nv_bfloat16Li64ELi8ELi64EEvPKT_S3_S3_PS1_PKffiiiii_param_9];
	ld.param.u32 	%r85, [_Z23flash_attn_sinks_kernelI13__nv_bfloat16Li64ELi8ELi64EEvPKT_S3_S3_PS1_PKffiiiii_param_10];
	add.u64 	%rd1, %SPL, 0;
	mov.u32 	%r1, %tid.x;
	shr.u32 	%r2, %r1, 5;
	and.b32  	%r3, %r1, 31;
	mov.u32 	%r4, %ctaid.x;
	mov.u32 	%r88, %ctaid.y;
	mov.u32 	%r89, %ctaid.z;
	div.s32 	%r90, %r86, %r87;
	div.s32 	%r91, %r4, %r90;
	shl.b32 	%r5, %r89, 3;
	or.b32  	%r6, %r5, %r2;
	sub.s32 	%r7, %r84, %r83;
	mad.lo.s32 	%r92, %r86, %r88, %r4;
	mad.lo.s32 	%r93, %r92, %r83, %r6;
	shl.b32 	%r94, %r93, 6;
	mad.lo.s32 	%r8, %r87, %r88, %r91;
	setp.ge.s32 	%p3, %r6, %r83;
	or.b32  	%r9, %r3, %r94;
	mov.f32 	%f289, 0f00000000;
	mov.f32 	%f290, %f289;
	@%p3 bra 	$L__BB7_2;
	cvta.to.global.u64 	%rd11, %rd5;
	mul.wide.s32 	%rd12, %r9, 2;
	add.s64 	%rd13, %rd11, %rd12;
	ld.global.nc.u16 	%rs3, [%rd13];
	// begin inline asm
	{ cvt.f32.bf16 %f102, %rs3;}

	// end inline asm
	mul.f32 	%f289, %f100, %f102;
	ld.global.nc.u16 	%rs4, [%rd13+64];
	// begin inline asm
	{ cvt.f32.bf16 %f103, %rs4;}

	// end inline asm
	mul.f32 	%f290, %f100, %f103;
$L__BB7_2:
	add.s32 	%r95, %r5, 8;
	min.s32 	%r96, %r95, %r83;
	setp.gt.s32 	%p1, %r85, 0;
	add.s32 	%r97, %r7, %r5;
	sub.s32 	%r98, %r97, %r85;
	max.s32 	%r99, %r98, -1;
	add.s32 	%r100, %r99, 1;
	selp.b32 	%r10, %r100, 0, %p1;
	add.s32 	%r101, %r7, %r96;
	min.s32 	%r11, %r84, %r101;
	add.s32 	%r12, %r97, %r2;
	sub.s32 	%r102, %r12, %r85;
	max.s32 	%r13, %r102, -1;
	setp.ge.s32 	%p4, %r10, %r11;
	mov.f32 	%f333, 0fFF7FFFFF;
	mov.f32 	%f309, 0f00000000;
	mov.f32 	%f310, %f309;
	mov.f32 	%f311, %f309;
	@%p4 bra 	$L__BB7_69;
	and.b32  	%r104, %r1, 63;
	mul.lo.s32 	%r105, %r84, %r8;
	shl.b32 	%r106, %r105, 6;
	or.b32  	%r14, %r104, %r106;
	add.s32 	%r15, %r13, 1;
	setp.lt.s32 	%p5, %r6, %r83;
	and.pred  	%p2, %p1, %p5;
	mov.f32 	%f333, 0fFF7FFFFF;
	mov.b32 	%r236, 0;
	mov.f32 	%f309, 0f00000000;
	cvt.u16.u32 	%rs22, %r10;
	mov.u32 	%r237, %r10;
$L__BB7_4:
	mov.u32 	%r17, %r237;
	shl.b32 	%r108, %r1, 2;
	mov.u32 	%r109, _ZZ23flash_attn_sinks_kernelI13__nv_bfloat16Li64ELi8ELi64EEvPKT_S3_S3_PS1_PKffiiiiiE6k_smem;
	add.s32 	%r110, %r108, %r109;
	add.s32 	%r241, %r110, 2048;
	shl.b32 	%r111, %r236, 6;
	add.s32 	%r112, %r10, %r111;
	add.s32 	%r113, %r112, 64;
	min.s32 	%r19, %r11, %r113;
	neg.s32 	%r20, %r111;
	sub.s32 	%r114, %r20, %r10;
	add.s32 	%r21, %r19, %r114;
	add.s32 	%r237, %r17, 64;
	min.s32 	%r115, %r237, %r11;
	sub.s32 	%r23, %r115, %r17;
	or.b32  	%r116, %r1, 768;
	shr.u32 	%r246, %r116, 6;
	add.s32 	%r117, %r246, %r17;
	shl.b32 	%r118, %r117, 6;
	add.s32 	%r247, %r14, %r118;
	or.b32  	%r119, %r1, 512;
	shr.u32 	%r244, %r119, 6;
	add.s32 	%r120, %r244, %r17;
	shl.b32 	%r121, %r120, 6;
	add.s32 	%r245, %r14, %r121;
	or.b32  	%r122, %r1, 256;
	shr.u32 	%r242, %r122, 6;
	add.s32 	%r123, %r242, %r17;
	shl.b32 	%r124, %r123, 6;
	add.s32 	%r243, %r14, %r124;
	shr.u32 	%r239, %r1, 6;
	add.s32 	%r125, %r239, %r17;
	shl.b32 	%r126, %r125, 6;
	add.s32 	%r240, %r14, %r126;
	mov.b32 	%r238, 2048;
$L__BB7_5:
	.pragma "nounroll";
	setp.ge.s32 	%p6, %r239, %r23;
	mov.f32 	%f295, 0f00000000;
	@%p6 bra 	$L__BB7_7;
	mul.wide.s32 	%rd15, %r240, 2;
	add.s64 	%rd14, %rd6, %rd15;
	// begin inline asm
	ld.global.nc.b16 %rs5, [%rd14];
	// end inline asm
	// begin inline asm
	{ cvt.f32.bf16 %f295, %rs5;}

	// end inline asm
$L__BB7_7:
	st.shared.f32 	[%r241+-2048], %f295;
	setp.ge.s32 	%p7, %r242, %r23;
	mov.f32 	%f296, 0f00000000;
	@%p7 bra 	$L__BB7_9;
	mul.wide.s32 	%rd17, %r243, 2;
	add.s64 	%rd16, %rd6, %rd17;
	// begin inline asm
	ld.global.nc.b16 %rs7, [%rd16];
	// end inline asm
	// begin inline asm
	{ cvt.f32.bf16 %f296, %rs7;}

	// end inline asm
$L__BB7_9:
	st.shared.f32 	[%r241+-1024], %f296;
	setp.ge.s32 	%p8, %r244, %r23;
	mov.f32 	%f297, 0f00000000;
	@%p8 bra 	$L__BB7_11;
	mul.wide.s32 	%rd19, %r245, 2;
	add.s64 	%rd18, %rd6, %rd19;
	// begin inline asm
	ld.global.nc.b16 %rs9, [%rd18];
	// end inline asm
	// begin inline asm
	{ cvt.f32.bf16 %f297, %rs9;}

	// end inline asm
$L__BB7_11:
	st.shared.f32 	[%r241], %f297;
	setp.ge.s32 	%p9, %r246, %r23;
	mov.f32 	%f298, 0f00000000;
	@%p9 bra 	$L__BB7_13;
	mul.wide.s32 	%rd21, %r247, 2;
	add.s64 	%rd20, %rd6, %rd21;
	// begin inline asm
	ld.global.nc.b16 %rs11, [%rd20];
	// end inline asm
	// begin inline asm
	{ cvt.f32.bf16 %f298, %rs11;}

	// end inline asm
$L__BB7_13:
	st.shared.f32 	[%r241+1024], %f298;
	add.s32 	%r247, %r247, 1024;
	add.s32 	%r246, %r246, 16;
	add.s32 	%r245, %r245, 1024;
	add.s32 	%r244, %r244, 16;
	add.s32 	%r243, %r243, 1024;
	add.s32 	%r242, %r242, 16;
	add.s32 	%r241, %r241, 4096;
	add.s32 	%r240, %r240, 1024;
	add.s32 	%r239, %r239, 16;
	add.s32 	%r238, %r238, 4096;
	setp.ne.s32 	%p10, %r238, 18432;
	@%p10 bra 	$L__BB7_5;
	mov.b32 	%r249, 0;
	mov.u32 	%r248, %r1;
$L__BB7_15:
	.pragma "nounroll";
	shr.u32 	%r54, %r248, 6;
	setp.ge.s32 	%p11, %r54, %r23;
	mov.f32 	%f299, 0f00000000;
	@%p11 bra 	$L__BB7_17;
	add.s32 	%r128, %r54, %r17;
	shl.b32 	%r129, %r128, 6;
	add.s32 	%r130, %r14, %r129;
	mul.wide.s32 	%rd23, %r130, 2;
	add.s64 	%rd22, %rd7, %rd23;
	// begin inline asm
	ld.global.nc.b16 %rs13, [%rd22];
	// end inline asm
	// begin inline asm
	{ cvt.f32.bf16 %f299, %rs13;}

	// end inline asm
$L__BB7_17:
	shl.b32 	%r131, %r248, 2;
	mov.u32 	%r132, _ZZ23flash_attn_sinks_kernelI13__nv_bfloat16Li64ELi8ELi64EEvPKT_S3_S3_PS1_PKffiiiiiE6v_smem;
	add.s32 	%r55, %r132, %r131;
	st.shared.f32 	[%r55], %f299;
	add.s32 	%r133, %r248, 256;
	shr.u32 	%r56, %r133, 6;
	setp.ge.s32 	%p12, %r56, %r23;
	mov.f32 	%f300, 0f00000000;
	@%p12 bra 	$L__BB7_19;
	add.s32 	%r134, %r56, %r17;
	shl.b32 	%r135, %r134, 6;
	add.s32 	%r136, %r14, %r135;
	mul.wide.s32 	%rd25, %r136, 2;
	add.s64 	%rd24, %rd7, %rd25;
	// begin inline asm
	ld.global.nc.b16 %rs15, [%rd24];
	// end inline asm
	// begin inline asm
	{ cvt.f32.bf16 %f300, %rs15;}

	// end inline asm
$L__BB7_19:
	st.shared.f32 	[%r55+1024], %f300;
	add.s32 	%r137, %r248, 512;
	shr.u32 	%r57, %r137, 6;
	setp.ge.s32 	%p13, %r57, %r23;
	mov.f32 	%f301, 0f00000000;
	@%p13 bra 	$L__BB7_21;
	add.s32 	%r138, %r57, %r17;
	shl.b32 	%r139, %r138, 6;
	add.s32 	%r140, %r14, %r139;
	mul.wide.s32 	%rd27, %r140, 2;
	add.s64 	%rd26, %rd7, %rd27;
	// begin inline asm
	ld.global.nc.b16 %rs17, [%rd26];
	// end inline asm
	// begin inline asm
	{ cvt.f32.bf16 %f301, %rs17;}

	// end inline asm
$L__BB7_21:
	st.shared.f32 	[%r55+2048], %f301;
	add.s32 	%r141, %r248, 768;
	shr.u32 	%r58, %r141, 6;
	setp.ge.s32 	%p14, %r58, %r23;
	mov.f32 	%f302, 0f00000000;
	@%p14 bra 	$L__BB7_23;
	add.s32 	%r142, %r58, %r17;
	shl.b32 	%r143, %r142, 6;
	add.s32 	%r144, %r14, %r143;
	mul.wide.s32 	%rd29, %r144, 2;
	add.s64 	%rd28, %rd7, %rd29;
	// begin inline asm
	ld.global.nc.b16 %rs19, [%rd28];
	// end inline asm
	// begin inline asm
	{ cvt.f32.bf16 %f302, %rs19;}

	// end inline asm
$L__BB7_23:
	st.shared.f32 	[%r55+3072], %f302;
	add.s32 	%r248, %r248, 1024;
	add.s32 	%r249, %r249, 4;
	setp.ne.s32 	%p15, %r249, 16;
	@%p15 bra 	$L__BB7_15;
	setp.ge.s32 	%p16, %r6, %r83;
	bar.sync 	0;
	@%p16 bra 	$L__BB7_68;
	setp.lt.s32 	%p17, %r23, 1;
	mov.f32 	%f305, 0fFF7FFFFF;
	@%p17 bra 	$L__BB7_46;
	mov.f32 	%f305, 0fFF7FFFFF;
	mov.b32 	%r253, 0;
	mov.b16 	%rs28, 0;
$L__BB7_27:
	add.s32 	%r62, %r253, %r17;
	setp.ge.s32 	%p18, %r12, %r62;
	@%p18 bra 	$L__BB7_42;
	setp.ge.s32 	%p27, %r253, %r23;
	@%p27 bra 	$L__BB7_46;
	add.s32 	%r162, %r19, %r20;
	add.s32 	%r163, %r10, %r253;
	sub.s32 	%r63, %r162, %r163;
	sub.s32 	%r164, %r10, %r162;
	add.s32 	%r165, %r164, %r253;
	setp.gt.u32 	%p28, %r165, -16;
	@%p28 bra 	$L__BB7_32;
	mov.b32 	%r252, 0;
$L__BB7_31:
	.pragma "nounroll";
	mul.wide.u32 	%rd34, %r253, 4;
	add.s64 	%rd35, %rd1, %rd34;
	mov.b32 	%r167, -8388609;
	st.local.u32 	[%rd35], %r167;
	st.local.u32 	[%rd35+4], %r167;
	st.local.u32 	[%rd35+8], %r167;
	st.local.u32 	[%rd35+12], %r167;
	st.local.u32 	[%rd35+16], %r167;
	st.local.u32 	[%rd35+20], %r167;
	st.local.u32 	[%rd35+24], %r167;
	st.local.u32 	[%rd35+28], %r167;
	st.local.u32 	[%rd35+32], %r167;
	st.local.u32 	[%rd35+36], %r167;
	st.local.u32 	[%rd35+40], %r167;
	st.local.u32 	[%rd35+44], %r167;
	st.local.u32 	[%rd35+48], %r167;
	st.local.u32 	[%rd35+52], %r167;
	st.local.u32 	[%rd35+56], %r167;
	st.local.u32 	[%rd35+60], %r167;
	add.s32 	%r253, %r253, 16;
	add.s32 	%r252, %r252, 16;
	and.b32  	%r168, %r63, -16;
	setp.eq.s32 	%p29, %r252, %r168;
	@%p29 bra 	$L__BB7_32;
	bra.uni 	$L__BB7_31;
$L__BB7_32:
	and.b32  	%r169, %r63, 15;
	setp.eq.s32 	%p30, %r169, 0;
	@%p30 bra 	$L__BB7_46;
	add.s16 	%rs23, %rs28, %rs22;
	cvt.u16.u32 	%rs24, %r19;
	sub.s16 	%rs25, %rs24, %rs23;
	cvt.u32.u16 	%r170, %rs25;
	and.b32  	%r70, %r170, 15;
	add.s32 	%r171, %r70, -1;
	and.b32  	%r71, %r170, 7;
	setp.lt.u32 	%p31, %r171, 7;
	@%p31 bra 	$L__BB7_35;
	mul.wide.u32 	%rd36, %r253, 4;
	add.s64 	%rd37, %rd1, %rd36;
	mov.b32 	%r172, -8388609;
	st.local.u32 	[%rd37], %r172;
	st.local.u32 	[%rd37+4], %r172;
	st.local.u32 	[%rd37+8], %r172;
	st.local.u32 	[%rd37+12], %r172;
	st.local.u32 	[%rd37+16], %r172;
	st.local.u32 	[%rd37+20], %r172;
	st.local.u32 	[%rd37+24], %r172;
	st.local.u32 	[%rd37+28], %r172;
	add.s32 	%r253, %r253, 8;
$L__BB7_35:
	setp.eq.s32 	%p32, %r71, 0;
	@%p32 bra 	$L__BB7_46;
	and.b32  	%r74, %r70, 3;
	setp.lt.u32 	%p33, %r71, 4;
	@%p33 bra 	$L__BB7_38;
	mul.wide.u32 	%rd38, %r253, 4;
	add.s64 	%rd39, %rd1, %rd38;
	mov.b32 	%r173, -8388609;
	st.local.u32 	[%rd39], %r173;
	st.local.u32 	[%rd39+4], %r173;
	st.local.u32 	[%rd39+8], %r173;
	st.local.u32 	[%rd39+12], %r173;
	add.s32 	%r253, %r253, 4;
$L__BB7_38:
	setp.eq.s32 	%p34, %r74, 0;
	@%p34 bra 	$L__BB7_46;
	mul.wide.u32 	%rd40, %r253, 4;
	add.s64 	%rd2, %rd1, %rd40;
	mov.b32 	%r174, -8388609;
	st.local.u32 	[%rd2], %r174;
	setp.eq.s32 	%p35, %r74, 1;
	@%p35 bra 	$L__BB7_46;
	mov.b32 	%r175, -8388609;
	st.local.u32 	[%rd2+4], %r175;
	setp.eq.s32 	%p36, %r74, 2;
	@%p36 bra 	$L__BB7_46;
	mov.b32 	%r176, -8388609;
	st.local.u32 	[%rd2+8], %r176;
	bra.uni 	$L__BB7_46;
$L__BB7_42:
	setp.gt.u32 	%p19, %r15, %r62;
	and.pred  	%p20, %p2, %p19;
	@%p20 bra 	$L__BB7_44;
	shl.b32 	%r146, %r3, 2;
	shl.b32 	%r147, %r253, 8;
	or.b32  	%r148, %r147, %r146;
	mov.u32 	%r149, _ZZ23flash_attn_sinks_kernelI13__nv_bfloat16Li64ELi8ELi64EEvPKT_S3_S3_PS1_PKffiiiiiE6k_smem;
	add.s32 	%r150, %r149, %r148;
	ld.shared.f32 	%f126, [%r150];
	fma.rn.f32 	%f127, %f289, %f126, 0f00000000;
	ld.shared.f32 	%f128, [%r150+128];
	fma.rn.f32 	%f129, %f290, %f128, %f127;
	mov.b32 	%r151, %f129;
	shfl.sync.bfly.b32	%r152|%p21, %r151, 16, 31, -1;
	mov.b32 	%f130, %r152;
	add.f32 	%f131, %f129, %f130;
	mov.b32 	%r153, %f131;
	shfl.sync.bfly.b32	%r154|%p22, %r153, 8, 31, -1;
	mov.b32 	%f132, %r154;
	add.f32 	%f133, %f131, %f132;
	mov.b32 	%r155, %f133;
	shfl.sync.bfly.b32	%r156|%p23, %r155, 4, 31, -1;
	mov.b32 	%f134, %r156;
	add.f32 	%f135, %f133, %f134;
	mov.b32 	%r157, %f135;
	shfl.sync.bfly.b32	%r158|%p24, %r157, 2, 31, -1;
	mov.b32 	%f136, %r158;
	add.f32 	%f137, %f135, %f136;
	mov.b32 	%r159, %f137;
	shfl.sync.bfly.b32	%r160|%p25, %r159, 1, 31, -1;
	mov.b32 	%f138, %r160;
	add.f32 	%f139, %f137, %f138;
	mul.wide.u32 	%rd30, %r253, 4;
	add.s64 	%rd31, %rd1, %rd30;
	st.local.f32 	[%rd31], %f139;
	max.f32 	%f305, %f305, %f139;
	bra.uni 	$L__BB7_45;
$L__BB7_44:
	mul.wide.u32 	%rd32, %r253, 4;
	add.s64 	%rd33, %rd1, %rd32;
	mov.b32 	%r161, -8388609;
	st.local.u32 	[%rd33], %r161;
$L__BB7_45:
	add.s32 	%r253, %r253, 1;
	setp.lt.s32 	%p26, %r253, %r23;
	add.s16 	%rs28, %rs28, 1;
	@%p26 bra 	$L__BB7_27;
$L__BB7_46:
	setp.leu.f32 	%p37, %f305, 0fFF7FFFFF;
	@%p37 bra 	$L__BB7_68;
	max.f32 	%f29, %f333, %f305;
	sub.f32 	%f140, %f333, %f29;
	fma.rn.f32 	%f141, %f140, 0f3BBB989D, 0f3F000000;
	cvt.sat.f32.f32 	%f142, %f141;
	mov.f32 	%f143, 0f4B400001;
	mov.f32 	%f144, 0f437C0000;
	fma.rm.f32 	%f145, %f142, %f144, %f143;
	add.f32 	%f146, %f145, 0fCB40007F;
	neg.f32 	%f147, %f146;
	fma.rn.f32 	%f148, %f140, 0f3FB8AA3B, %f147;
	fma.rn.f32 	%f149, %f140, 0f32A57060, %f148;
	mov.b32 	%r177, %f145;
	shl.b32 	%r178, %r177, 23;
	mov.b32 	%f150, %r178;
	ex2.approx.ftz.f32 	%f151, %f149;
	mul.f32 	%f152, %f151, %f150;
	mul.f32 	%f310, %f152, %f310;
	mul.f32 	%f309, %f152, %f309;
	mul.f32 	%f311, %f311, %f152;
	mov.f32 	%f333, %f29;
	@%p17 bra 	$L__BB7_68;
	and.b32  	%r77, %r21, 3;
	add.s32 	%r180, %r19, %r20;
	sub.s32 	%r181, %r10, %r180;
	setp.gt.u32 	%p39, %r181, -4;
	mov.b32 	%r257, 0;
	@%p39 bra 	$L__BB7_59;
	and.b32  	%r257, %r21, -4;
	mov.b32 	%r256, 0;
$L__BB7_50:
	mul.wide.u32 	%rd41, %r256, 4;
	add.s64 	%rd3, %rd1, %rd41;
	ld.local.f32 	%f36, [%rd3];
	setp.le.f32 	%p40, %f36, 0fFF7FFFFF;
	@%p40 bra 	$L__BB7_52;
	sub.f32 	%f154, %f36, %f29;
	fma.rn.f32 	%f155, %f154, 0f3BBB989D, 0f3F000000;
	cvt.sat.f32.f32 	%f156, %f155;
	mov.f32 	%f157, 0f4B400001;
	mov.f32 	%f158, 0f437C0000;
	fma.rm.f32 	%f159, %f156, %f158, %f157;
	add.f32 	%f160, %f159, 0fCB40007F;
	neg.f32 	%f161, %f160;
	fma.rn.f32 	%f162, %f154, 0f3FB8AA3B, %f161;
	fma.rn.f32 	%f163, %f154, 0f32A57060, %f162;
	mov.b32 	%r183, %f159;
	shl.b32 	%r184, %r183, 23;
	mov.b32 	%f164, %r184;
	ex2.approx.ftz.f32 	%f165, %f163;
	mul.f32 	%f166, %f165, %f164;
	add.f32 	%f311, %f311, %f166;
	shl.b32 	%r185, %r3, 2;
	shl.b32 	%r186, %r256, 8;
	or.b32  	%r187, %r186, %r185;
	mov.u32 	%r188, _ZZ23flash_attn_sinks_kernelI13__nv_bfloat16Li64ELi8ELi64EEvPKT_S3_S3_PS1_PKffiiiiiE6v_smem;
	add.s32 	%r189, %r188, %r187;
	ld.shared.f32 	%f167, [%r189];
	fma.rn.f32 	%f310, %f166, %f167, %f310;
	ld.shared.f32 	%f168, [%r189+128];
	fma.rn.f32 	%f309, %f166, %f168, %f309;
$L__BB7_52:
	ld.local.f32 	%f43, [%rd3+4];
	setp.le.f32 	%p41, %f43, 0fFF7FFFFF;
	@%p41 bra 	$L__BB7_54;
	shl.b32 	%r190, %r256, 8;
	sub.f32 	%f169, %f43, %f29;
	fma.rn.f32 	%f170, %f169, 0f3BBB989D, 0f3F000000;
	cvt.sat.f32.f32 	%f171, %f170;
	mov.f32 	%f172, 0f4B400001;
	mov.f32 	%f173, 0f437C0000;
	fma.rm.f32 	%f174, %f171, %f173, %f172;
	add.f32 	%f175, %f174, 0fCB40007F;
	neg.f32 	%f176, %f175;
	fma.rn.f32 	%f177, %f169, 0f3FB8AA3B, %f176;
	fma.rn.f32 	%f178, %f169, 0f32A57060, %f177;
	mov.b32 	%r191, %f174;
	shl.b32 	%r192, %r191, 23;
	mov.b32 	%f179, %r192;
	ex2.approx.ftz.f32 	%f180, %f178;
	mul.f32 	%f181, %f180, %f179;
	add.f32 	%f311, %f311, %f181;
	shl.b32 	%r193, %r3, 2;
	or.b32  	%r194, %r190, %r193;
	mov.u32 	%r195, _ZZ23flash_attn_sinks_kernelI13__nv_bfloat16Li64ELi8ELi64EEvPKT_S3_S3_PS1_PKffiiiiiE6v_smem;
	add.s32 	%r196, %r194, %r195;
	ld.shared.f32 	%f182, [%r196+256];
	fma.rn.f32 	%f310, %f181, %f182, %f310;
	ld.shared.f32 	%f183, [%r196+384];
	fma.rn.f32 	%f309, %f181, %f183, %f309;
$L__BB7_54:
	ld.local.f32 	%f50, [%rd3+8];
	setp.le.f32 	%p42, %f50, 0fFF7FFFFF;
	@%p42 bra 	$L__BB7_56;
	shl.b32 	%r197, %r256, 8;
	sub.f32 	%f184, %f50, %f29;
	fma.rn.f32 	%f185, %f184, 0f3BBB989D, 0f3F000000;
	cvt.sat.f32.f32 	%f186, %f185;
	mov.f32 	%f187, 0f4B400001;
	mov.f32 	%f188, 0f437C0000;
	fma.rm.f32 	%f189, %f186, %f188, %f187;
	add.f32 	%f190, %f189, 0fCB40007F;
	neg.f32 	%f191, %f190;
	fma.rn.f32 	%f192, %f184, 0f3FB8AA3B, %f191;
	fma.rn.f32 	%f193, %f184, 0f32A57060, %f192;
	mov.b32 	%r198, %f189;
	shl.b32 	%r199, %r198, 23;
	mov.b32 	%f194, %r199;
	ex2.approx.ftz.f32 	%f195, %f193;
	mul.f32 	%f196, %f195, %f194;
	add.f32 	%f311, %f311, %f196;
	shl.b32 	%r200, %r3, 2;
	or.b32  	%r201, %r197, %r200;
	mov.u32 	%r202, _ZZ23flash_attn_sinks_kernelI13__nv_bfloat16Li64ELi8ELi64EEvPKT_S3_S3_PS1_PKffiiiiiE6v_smem;
	add.s32 	%r203, %r201, %r202;
	ld.shared.f32 	%f197, [%r203+512];
	fma.rn.f32 	%f310, %f196, %f197, %f310;
	ld.shared.f32 	%f198, [%r203+640];
	fma.rn.f32 	%f309, %f196, %f198, %f309;
$L__BB7_56:
	ld.local.f32 	%f57, [%rd3+12];
	setp.le.f32 	%p43, %f57, 0fFF7FFFFF;
	@%p43 bra 	$L__BB7_58;
	shl.b32 	%r204, %r256, 8;
	sub.f32 	%f199, %f57, %f29;
	fma.rn.f32 	%f200, %f199, 0f3BBB989D, 0f3F000000;
	cvt.sat.f32.f32 	%f201, %f200;
	mov.f32 	%f202, 0f4B400001;
	mov.f32 	%f203, 0f437C0000;
	fma.rm.f32 	%f204, %f201, %f203, %f202;
	add.f32 	%f205, %f204, 0fCB40007F;
	neg.f32 	%f206, %f205;
	fma.rn.f32 	%f207, %f199, 0f3FB8AA3B, %f206;
	fma.rn.f32 	%f208, %f199, 0f32A57060, %f207;
	mov.b32 	%r205, %f204;
	shl.b32 	%r206, %r205, 23;
	mov.b32 	%f209, %r206;
	ex2.approx.ftz.f32 	%f210, %f208;
	mul.f32 	%f211, %f210, %f209;
	add.f32 	%f311, %f311, %f211;
	shl.b32 	%r207, %r3, 2;
	or.b32  	%r208, %r204, %r207;
	mov.u32 	%r209, _ZZ23flash_attn_sinks_kernelI13__nv_bfloat16Li64ELi8ELi64EEvPKT_S3_S3_PS1_PKffiiiiiE6v_smem;
	add.s32 	%r210, %r208, %r209;
	ld.shared.f32 	%f212, [%r210+768];
	fma.rn.f32 	%f310, %f211, %f212, %f310;
	ld.shared.f32 	%f213, [%r210+896];
	fma.rn.f32 	%f309, %f211, %f213, %f309;
$L__BB7_58:
	add.s32 	%r256, %r256, 4;
	setp.ne.s32 	%p44, %r256, %r257;
	@%p44 bra 	$L__BB7_50;
$L__BB7_59:
	setp.eq.s32 	%p45, %r77, 0;
	mov.f32 	%f333, %f29;
	@%p45 bra 	$L__BB7_68;
	mul.wide.u32 	%rd42, %r257, 4;
	add.s64 	%rd4, %rd1, %rd42;
	ld.local.f32 	%f68, [%rd4];
	setp.le.f32 	%p46, %f68, 0fFF7FFFFF;
	@%p46 bra 	$L__BB7_62;
	sub.f32 	%f214, %f68, %f29;
	fma.rn.f32 	%f215, %f214, 0f3BBB989D, 0f3F000000;
	cvt.sat.f32.f32 	%f216, %f215;
	mov.f32 	%f217, 0f4B400001;
	mov.f32 	%f218, 0f437C0000;
	fma.rm.f32 	%f219, %f216, %f218, %f217;
	add.f32 	%f220, %f219, 0fCB40007F;
	neg.f32 	%f221, %f220;
	fma.rn.f32 	%f222, %f214, 0f3FB8AA3B, %f221;
	fma.rn.f32 	%f223, %f214, 0f32A57060, %f222;
	mov.b32 	%r211, %f219;
	shl.b32 	%r212, %r211, 23;
	mov.b32 	%f224, %r212;
	ex2.approx.ftz.f32 	%f225, %f223;
	mul.f32 	%f226, %f225, %f224;
	add.f32 	%f311, %f311, %f226;
	shl.b32 	%r213, %r3, 2;
	shl.b32 	%r214, %r257, 8;
	or.b32  	%r215, %r214, %r213;
	mov.u32 	%r216, _ZZ23flash_attn_sinks_kernelI13__nv_bfloat16Li64ELi8ELi64EEvPKT_S3_S3_PS1_PKffiiiiiE6v_smem;
	add.s32 	%r217, %r216, %r215;
	ld.shared.f32 	%f227, [%r217];
	fma.rn.f32 	%f310, %f226, %f227, %f310;
	ld.shared.f32 	%f228, [%r217+128];
	fma.rn.f32 	%f309, %f226, %f228, %f309;
$L__BB7_62:
	setp.eq.s32 	%p47, %r77, 1;
	mov.f32 	%f333, %f29;
	@%p47 bra 	$L__BB7_68;
	ld.local.f32 	%f75, [%rd4+4];
	setp.le.f32 	%p48, %f75, 0fFF7FFFFF;
	@%p48 bra 	$L__BB7_65;
	sub.f32 	%f229, %f75, %f29;
	fma.rn.f32 	%f230, %f229, 0f3BBB989D, 0f3F000000;
	cvt.sat.f32.f32 	%f231, %f230;
	mov.f32 	%f232, 0f4B400001;
	mov.f32 	%f233, 0f437C0000;
	fma.rm.f32 	%f234, %f231, %f233, %f232;
	add.f32 	%f235, %f234, 0fCB40007F;
	neg.f32 	%f236, %f235;
	fma.rn.f32 	%f237, %f229, 0f3FB8AA3B, %f236;
	fma.rn.f32 	%f238, %f229, 0f32A57060, %f237;
	mov.b32 	%r218, %f234;
	shl.b32 	%r219, %r218, 23;
	mov.b32 	%f239, %r219;
	ex2.approx.ftz.f32 	%f240, %f238;
	mul.f32 	%f241, %f240, %f239;
	add.f32 	%f311, %f311, %f241;
	shl.b32 	%r220, %r257, 8;
	shl.b32 	%r221, %r3, 2;
	or.b32  	%r222, %r220, %r221;
	mov.u32 	%r223, _ZZ23flash_attn_sinks_kernelI13__nv_bfloat16Li64ELi8ELi64EEvPKT_S3_S3_PS1_PKffiiiiiE6v_smem;
	add.s32 	%r224, %r222, %r223;
	ld.shared.f32 	%f242, [%r224+256];
	fma.rn.f32 	%f310, %f241, %f242, %f310;
	ld.shared.f32 	%f243, [%r224+384];
	fma.rn.f32 	%f309, %f241, %f243, %f309;
$L__BB7_65:
	setp.eq.s32 	%p49, %r77, 2;
	mov.f32 	%f333, %f29;
	@%p49 bra 	$L__BB7_68;
	ld.local.f32 	%f82, [%rd4+8];
	setp.le.f32 	%p50, %f82, 0fFF7FFFFF;
	mov.f32 	%f333, %f29;
	@%p50 bra 	$L__BB7_68;
	sub.f32 	%f244, %f82, %f29;
	fma.rn.f32 	%f245, %f244, 0f3BBB989D, 0f3F000000;
	cvt.sat.f32.f32 	%f246, %f245;
	mov.f32 	%f247, 0f4B400001;
	mov.f32 	%f248, 0f437C0000;
	fma.rm.f32 	%f249, %f246, %f248, %f247;
	add.f32 	%f250, %f249, 0fCB40007F;
	neg.f32 	%f251, %f250;
	fma.rn.f32 	%f252, %f244, 0f3FB8AA3B, %f251;
	fma.rn.f32 	%f253, %f244, 0f32A57060, %f252;
	mov.b32 	%r225, %f249;
	shl.b32 	%r226, %r225, 23;
	mov.b32 	%f254, %r226;
	ex2.approx.ftz.f32 	%f255, %f253;
	mul.f32 	%f256, %f255, %f254;
	add.f32 	%f311, %f311, %f256;
	shl.b32 	%r227, %r257, 8;
	shl.b32 	%r228, %r3, 2;
	or.b32  	%r229, %r227, %r228;
	mov.u32 	%r230, _ZZ23flash_attn_sinks_kernelI13__nv_bfloat16Li64ELi8ELi64EEvPKT_S3_S3_PS1_PKffiiiiiE6v_smem;
	add.s32 	%r231, %r229, %r230;
	ld.shared.f32 	%f257, [%r231+512];
	fma.rn.f32 	%f310, %f256, %f257, %f310;
	ld.shared.f32 	%f258, [%r231+640];
	fma.rn.f32 	%f309, %f256, %f258, %f309;
	mov.f32 	%f333, %f29;
$L__BB7_68:
	bar.sync 	0;
	setp.lt.s32 	%p51, %r237, %r11;
	add.s32 	%r236, %r236, 1;
	@%p51 bra 	$L__BB7_4;
$L__BB7_69:
	setp.ge.s32 	%p52, %r6, %r83;
	@%p52 bra 	$L__BB7_73;
	setp.eq.s64 	%p53, %rd9, 0;
	@%p53 bra 	$L__BB7_72;
	cvta.to.global.u64 	%rd43, %rd9;
	mul.wide.u32 	%rd44, %r4, 4;
	add.s64 	%rd45, %rd43, %rd44;
	ld.global.nc.f32 	%f259, [%rd45];
	max.f32 	%f260, %f333, %f259;
	sub.f32 	%f261, %f333, %f260;
	fma.rn.f32 	%f262, %f261, 0f3BBB989D, 0f3F000000;
	cvt.sat.f32.f32 	%f263, %f262;
	mov.f32 	%f264, 0f4B400001;
	mov.f32 	%f265, 0f437C0000;
	fma.rm.f32 	%f266, %f263, %f265, %f264;
	add.f32 	%f267, %f266, 0fCB40007F;
	neg.f32 	%f268, %f267;
	fma.rn.f32 	%f269, %f261, 0f3FB8AA3B, %f268;
	fma.rn.f32 	%f270, %f261, 0f32A57060, %f269;
	mov.b32 	%r232, %f266;
	shl.b32 	%r233, %r232, 23;
	mov.b32 	%f271, %r233;
	ex2.approx.ftz.f32 	%f272, %f270;
	mul.f32 	%f273, %f272, %f271;
	mul.f32 	%f310, %f273, %f310;
	mul.f32 	%f309, %f273, %f309;
	sub.f32 	%f274, %f259, %f260;
	fma.rn.f32 	%f275, %f274, 0f3BBB989D, 0f3F000000;
	cvt.sat.f32.f32 	%f276, %f275;
	fma.rm.f32 	%f277, %f276, %f265, %f264;
	add.f32 	%f278, %f277, 0fCB40007F;
	neg.f32 	%f279, %f278;
	fma.rn.f32 	%f280, %f274, 0f3FB8AA3B, %f279;
	fma.rn.f32 	%f281, %f274, 0f32A57060, %f280;
	mov.b32 	%r234, %f277;
	shl.b32 	%r235, %r234, 23;
	mov.b32 	%f282, %r235;
	ex2.approx.ftz.f32 	%f283, %f281;
	mul.f32 	%f284, %f283, %f282;
	fma.rn.f32 	%f311, %f311, %f273, %f284;
$L__BB7_72:
	setp.gt.f32 	%p54, %f311, 0f00000000;
	rcp.rn.f32 	%f287, %f311;
	selp.f32 	%f288, %f287, 0f00000000, %p54;
	mul.f32 	%f285, %f288, %f310;
	// begin inline asm
	{  cvt.rn.bf16.f32 %rs26, %f285;}

	// end inline asm
	cvta.to.global.u64 	%rd46, %rd8;
	mul.wide.s32 	%rd47, %r9, 2;
	add.s64 	%rd48, %rd46, %rd47;
	st.global.u16 	[%rd48], %rs26;
	mul.f32 	%f286, %f288, %f309;
	// begin inline asm
	{  cvt.rn.bf16.f32 %rs27, %f286;}

	// end inline asm
	st.global.u16 	[%rd48+64], %rs27;
$L__BB7_73:
	ret;

}
	// .globl	_Z23flash_attn_sinks_kernelI13__nv_bfloat16Li80ELi8ELi32EEvPKT_S3_S3_PS1_PKffiiiii
.visible .entry _Z23flash_attn_sinks_kernelI13__nv_bfloat16Li80ELi8ELi32EEvPKT_S3_S3_PS1_PKffiiiii(
	.param .u64 .ptr .align 1 _Z23flash_attn_sinks_kernelI13__nv_bfloat16Li80ELi8ELi32EEvPKT_S3_S3_PS1_PKffiiiii_param_0,
	.param .u64 .ptr .align 1 _Z23flash_attn_sinks_kernelI13__nv_bfloat16Li80ELi8ELi32EEvPKT_S3_S3_PS1_PKffiiiii_param_1,
	.param .u64 .ptr .align 1 _Z23flash_attn_sinks_kernelI13__nv_bfloat16Li80ELi8ELi32EEvPKT_S3_S3_PS1_PKffiiiii_param_2,
	.param .u64 .ptr .align 1 _Z23flash_attn_sinks_kernelI13__nv_bfloat16Li80ELi8ELi32EEvPKT_S3_S3_PS1_PKffiiiii_param_3,
	.param .u64 .ptr .align 1 _Z23flash_attn_sinks_kernelI13__nv_bfloat16Li80ELi8ELi32EEvPKT_S3_S3_PS1_PKffiiiii_param_4,
	.param .f32 _Z23flash_attn_sinks_kernelI13__nv_bfloat16Li80ELi8ELi32EEvPKT_S3_S3_PS1_PKffiiiii_param_5,
	.param .u32 _Z23flash_attn_sinks_kernelI13__nv_bfloat16Li80ELi8ELi32EEvPKT_S3_S3_PS1_PKffiiiii_param_6,
	.param .u32 _Z23flash_attn_sinks_kernelI13__nv_bfloat16Li80ELi8ELi32EEvPKT_S3_S3_PS1_PKffiiiii_param_7,
	.param .u32 _Z23flash_attn_sinks_kernelI13__nv_bfloat16Li80ELi8ELi32EEvPKT_S3_S3_PS1_PKffiiiii_param_8,
	.param .u32 _Z23flash_attn_sinks_kernelI13__nv_bfloat16Li80ELi8ELi32EEvPKT_S3_S3_PS1_PKffiiiii_param_9,
	.param .u32 _Z23flash_attn_sinks_kernelI13__nv_bfloat16Li80ELi8ELi32EEvPKT_S3_S3_PS1_PKffiiiii_param_10
)
.maxntid 256
{
	.local .align 16 .b8 	__local_depot8[128];
	.reg .b64 	%SP;
	.reg .b64 	%SPL;
	.reg .pred 	%p<75>;
	.reg .b16 	%rs<88>;
	.reg .b32 	%r<252>;
	.reg .b32 	%f<390>;
	.reg .b64 	%rd<55>;
	// demoted variable
	.shared .align 4 .b8 _ZZ23flash_attn_sinks_kernelI13__nv_bfloat16Li80ELi8ELi32EEvPKT_S3_S3_PS1_PKffiiiiiE6k_smem[12288];
	// demoted variable
	.shared .align 4 .b8 _ZZ23flash_attn_sinks_kernelI13__nv_bfloat16Li80ELi8ELi32EEvPKT_S3_S3_PS1_PKffiiiiiE6v_smem[12288];
	mov.u64 	%SPL, __local_depot8;
	ld.param.u64 	%rd11, [_Z23flash_attn_sinks_kernelI13__nv_bfloat16Li80ELi8ELi32EEvPKT_S3_S3_PS1_PKffiiiii_param_0];
	ld.param.u64 	%rd7, [_Z23flash_attn_sinks_kernelI13__nv_bfloat16Li80ELi8ELi32EEvPKT_S3_S3_PS1_PKffiiiii_param_1];
	ld.param.u64 	%rd8, [_Z23flash_attn_sinks_kernelI13__nv_bfloat16Li80ELi8ELi32EEvPKT_S3_S3_PS1_PKffiiiii_param_2];
	ld.param.u64 	%rd10, [_Z23flash_attn_sinks_kernelI13__nv_bfloat16Li80ELi8ELi32EEvPKT_S3_S3_PS1_PKffiiiii_param_4];
	ld.param.f32 	%f124, [_Z23flash_attn_sinks_kernelI13__nv_bfloat16Li80ELi8ELi32EEvPKT_S3_S3_PS1_PKffiiiii_param_5];
	ld.param.u32 	%r65, [_Z23flash_attn_sinks_kernelI13__nv_bfloat16Li80ELi8ELi32EEvPKT_S3_S3_PS1_PKffiiiii_param_6];
	ld.param.u32 	%r66, [_Z23flash_attn_sinks_kernelI13__nv_bfloat16Li80ELi8ELi32EEvPKT_S3_S3_PS1_PKffiiiii_param_7];
	ld.param.u32 	%r68, [_Z23flash_attn_sinks_kernelI13__nv_bfloat16Li80ELi8ELi32EEvPKT_S3_S3_PS1_PKffiiiii_param_8];
	ld.param.u32 	%r69, [_Z23flash_attn_sinks_kernelI13__nv_bfloat16Li80ELi8ELi32EEvPKT_S3_S3_PS1_PKffiiiii_param_9];
	ld.param.u32 	%r67, [_Z23flash_attn_sinks_kernelI13__nv_bfloat16Li80ELi8ELi32EEvPKT_S3_S3_PS1_PKffiiiii_param_10];
	cvta.to.global.u64 	%rd1, %rd11;
	add.u64 	%rd2, %SPL, 0;
	mov.u32 	%r1, %tid.x;
	shr.u32 	%r2, %r1, 5;
	and.b32  	%r3, %r1, 31;
	mov.u32 	%r4, %ctaid.x;
	mov.u32 	%r70, %ctaid.y;
	mov.u32 	%r71, %ctaid.z;
	div.s32 	%r72, %r68, %r69;
	div.s32 	%r73, %r4, %r72;
	shl.b32 	%r5, %r71, 3;
	or.b32  	%r6, %r5, %r2;
	mad.lo.s32 	%r74, %r68, %r70, %r4;
	mad.lo.s32 	%r75, %r74, %r65, %r6;
	mul.lo.s32 	%r7, %r75, 80;
	mad.lo.s32 	%r76, %r69, %r70, %r73;
	mul.lo.s32 	%r77, %r66, %r76;
	mul.lo.s32 	%r8, %r77, 80;
	setp.ge.s32 	%p3, %r6, %r65;
	mov.f32 	%f324, 0f00000000;
	mov.f32 	%f325, %f324;
	@%p3 bra 	$L__BB8_2;
	add.s32 	%r78, %r3, %r7;
	mul.wide.s32 	%rd13, %r78, 2;
	add.s64 	%rd14, %rd1, %rd13;
	ld.global.nc.u16 	%rs20, [%rd14];
	// begin inline asm
	{ cvt.f32.bf16 %f126, %rs20;}

	// end inline asm
	mul.f32 	%f324, %f124, %f126;
	ld.global.nc.u16 	%rs21, [%rd14+64];
	// begin inline asm
	{ cvt.f32.bf16 %f127, %rs21;}

	// end inline asm
	mul.f32 	%f325, %f124, %f127;
$L__BB8_2:
	setp.ge.s32 	%p4, %r6, %r65;
	setp.gt.u32 	%p5, %r3, 15;
	mov.f32 	%f326, 0f00000000;
	or.pred  	%p6, %p4, %p5;
	@%p6 bra 	$L__BB8_4;
	cvt.s64.s32 	%rd15, %r7;
	cvt.u64.u32 	%rd16, %r3;
	add.s64 	%rd17, %rd16, %rd15;
	shl.b64 	%rd18, %rd17, 1;
	add.s64 	%rd19, %rd1, %rd18;
	ld.global.nc.u16 	%rs22, [%rd19+128];
	// begin inline asm
	{ cvt.f32.bf16 %f129, %rs22;}

	// end inline asm
	mul.f32 	%f326, %f124, %f129;
$L__BB8_4:
	sub.s32 	%r80, %r66, %r65;
	add.s32 	%r81, %r5, 8;
	min.s32 	%r82, %r81, %r65;
	setp.gt.s32 	%p1, %r67, 0;
	add.s32 	%r83, %r80, %r5;
	sub.s32 	%r84, %r83, %r67;
	max.s32 	%r85, %r84, -1;
	add.s32 	%r86, %r85, 1;
	selp.b32 	%r9, %r86, 0, %p1;
	add.s32 	%r87, %r80, %r82;
	min.s32 	%r10, %r66, %r87;
	add.s32 	%r11, %r83, %r2;
	sub.s32 	%r88, %r11, %r67;
	max.s32 	%r12, %r88, -1;
	setp.ge.s32 	%p7, %r9, %r10;
	mov.f32 	%f379, 0fFF7FFFFF;
	mov.f32 	%f347, 0f00000000;
	mov.f32 	%f348, %f347;
	mov.f32 	%f349, %f347;
	mov.f32 	%f350, %f347;
	@%p7 bra 	$L__BB8_71;
	cvt.u16.u32 	%rs1, %r1;
	add.s32 	%r13, %r12, 1;
	setp.lt.s32 	%p8, %r6, %r65;
	and.pred  	%p2, %p1, %p8;
	mov.f32 	%f379, 0fFF7FFFFF;
	mov.b32 	%r236, 0;
	mov.f32 	%f347, 0f00000000;
	or.b16  	%rs2, %rs1, 512;
	or.b16  	%rs3, %rs1, 768;
	or.b16  	%rs4, %rs1, 256;
	mov.u32 	%r237, %r9;
$L__BB8_6:
	mov.u32 	%r15, %r237;
	shl.b32 	%r90, %r1, 2;
	mov.u32 	%r91, _ZZ23flash_attn_sinks_kernelI13__nv_bfloat16Li80ELi8ELi32EEvPKT_S3_S3_PS1_PKffiiiiiE6k_smem;
	add.s32 	%r92, %r90, %r91;
	add.s32 	%r240, %r92, 2048;
	or.b32  	%r239, %r1, 512;
	or.b32  	%r241, %r1, 768;
	or.b32  	%r238, %r1, 256;
	shl.b32 	%r93, %r236, 5;
	add.s32 	%r94, %r9, %r93;
	add.s32 	%r95, %r94, 32;
	min.s32 	%r20, %r10, %r95;
	neg.s32 	%r21, %r93;
	add.s32 	%r237, %r15, 32;
	min.s32 	%r96, %r237, %r10;
	sub.s32 	%r23, %r96, %r15;
	mad.lo.s32 	%r24, %r15, 80, %r8;
	mov.u16 	%rs83, %rs1;
	mov.u16 	%rs84, %rs4;
	mov.u16 	%rs85, %rs2;
	mov.u16 	%rs86, %rs3;
	mov.u32 	%r242, %r1;
$L__BB8_7:
	mul.hi.u16 	%rs23, %rs83, -21845;
	shr.u16 	%rs24, %rs23, 6;
	add.s16 	%rs25, %rs86, -768;
	mul.hi.u16 	%rs26, %rs25, -21845;
	shr.u16 	%rs27, %rs26, 6;
	cvt.u32.u16 	%r97, %rs27;
	mad.lo.s16 	%rs28, %rs24, -96, %rs25;
	setp.le.s32 	%p9, %r23, %r97;
	setp.gt.u16 	%p10, %rs28, 79;
	mov.f32 	%f332, 0f00000000;
	or.pred  	%p11, %p9, %p10;
	@%p11 bra 	$L__BB8_9;
	add.s32 	%r98, %r24, %r241;
	mul.hi.u32 	%r99, %r242, -1431655765;
	shr.u32 	%r100, %r99, 2;
	and.b32  	%r101, %r100, 1073741808;
	sub.s32 	%r102, %r98, %r101;
	add.s32 	%r103, %r102, -768;
	mul.wide.s32 	%rd21, %r103, 2;
	add.s64 	%rd20, %rd7, %rd21;
	// begin inline asm
	ld.global.nc.b16 %rs29, [%rd20];
	// end inline asm
	// begin inline asm
	{ cvt.f32.bf16 %f332, %rs29;}

	// end inline asm
$L__BB8_9:
	st.shared.f32 	[%r240+-2048], %f332;
	add.s16 	%rs31, %rs86, -512;
	mul.hi.u16 	%rs32, %rs31, -21845;
	shr.u16 	%rs33, %rs32, 6;
	cvt.u32.u16 	%r104, %rs33;
	mul.hi.u16 	%rs34, %rs84, -21845;
	shr.u16 	%rs35, %rs34, 6;
	mad.lo.s16 	%rs36, %rs35, -96, %rs31;
	setp.le.s32 	%p12, %r23, %r104;
	setp.gt.u16 	%p13, %rs36, 79;
	mov.f32 	%f333, 0f00000000;
	or.pred  	%p14, %p12, %p13;
	@%p14 bra 	$L__BB8_11;
	add.s32 	%r105, %r24, %r241;
	mul.hi.u32 	%r106, %r238, -1431655765;
	shr.u32 	%r107, %r106, 2;
	and.b32  	%r108, %r107, 1073741808;
	sub.s32 	%r109, %r105, %r108;
	add.s32 	%r110, %r109, -512;
	mul.wide.s32 	%rd23, %r110, 2;
	add.s64 	%rd22, %rd7, %rd23;
	// begin inline asm
	ld.global.nc.b16 %rs37, [%rd22];
	// end inline asm
	// begin inline asm
	{ cvt.f32.bf16 %f333, %rs37;}

	// end inline asm
$L__BB8_11:
	st.shared.f32 	[%r240+-1024], %f333;
	add.s16 	%rs39, %rs86, -256;
	mul.hi.u16 	%rs40, %rs39, -21845;
	shr.u16 	%rs41, %rs40, 6;
	cvt.u32.u16 	%r111, %rs41;
	mul.hi.u16 	%rs42, %rs85, -21845;
	shr.u16 	%rs43, %rs42, 6;
	mad.lo.s16 	%rs44, %rs43, -96, %rs39;
	setp.le.s32 	%p15, %r23, %r111;
	setp.gt.u16 	%p16, %rs44, 79;
	mov.f32 	%f334, 0f00000000;
	or.pred  	%p17, %p15, %p16;
	@%p17 bra 	$L__BB8_13;
	add.s32 	%r112, %r24, %r241;
	mul.hi.u32 	%r113, %r239, -1431655765;
	shr.u32 	%r114, %r113, 2;
	and.b32  	%r115, %r114, 1073741808;
	sub.s32 	%r116, %r112, %r115;
	add.s32 	%r117, %r116, -256;
	mul.wide.s32 	%rd25, %r117, 2;
	add.s64 	%rd24, %rd7, %rd25;
	// begin inline asm
	ld.global.nc.b16 %rs45, [%rd24];
	// end inline asm
	// begin inline asm
	{ cvt.f32.bf16 %f334, %rs45;}

	// end inline asm
$L__BB8_13:
	mul.hi.u16 	%rs47, %rs86, -21845;
	shr.u16 	%rs48, %rs47, 6;
	st.shared.f32 	[%r240], %f334;
	cvt.u32.u16 	%r118, %rs48;
	mad.lo.s16 	%rs49, %rs48, -96, %rs86;
	setp.le.s32 	%p18, %r23, %r118;
	setp.gt.u16 	%p19, %rs49, 79;
	mov.f32 	%f335, 0f00000000;
	or.pred  	%p20, %p18, %p19;
	@%p20 bra 	$L__BB8_15;
	add.s32 	%r119, %r24, %r241;
	mul.hi.u32 	%r120, %r241, -1431655765;
	shr.u32 	%r121, %r120, 2;
	and.b32  	%r122, %r121, 1073741808;
	sub.s32 	%r123, %r119, %r122;
	mul.wide.s32 	%rd27, %r123, 2;
	add.s64 	%rd26, %rd7, %rd27;
	// begin inline asm
	ld.global.nc.b16 %rs50, [%rd26];
	// end inline asm
	// begin inline asm
	{ cvt.f32.bf16 %f335, %rs50;}

	// end inline asm
$L__BB8_15:
	st.shared.f32 	[%r240+1024], %f335;
	add.s32 	%r242, %r242, 1024;
	add.s32 	%r31, %r241, 1024;
	add.s32 	%r124, %r241, -768;
	add.s16 	%rs86, %rs86, 1024;
	add.s32 	%r240, %r240, 4096;
	add.s32 	%r239, %r239, 1024;
	add.s16 	%rs85, %rs85, 1024;
	add.s32 	%r238, %r238, 1024;
	add.s16 	%rs84, %rs84, 1024;
	add.s16 	%rs83, %rs83, 1024;
	setp.lt.u32 	%p21, %r124, 2048;
	mov.u32 	%r241, %r31;
	@%p21 bra 	$L__BB8_7;
	mov.u32 	%r243, %r1;
$L__BB8_17:
	cvt.u16.u32 	%rs13, %r243;
	mul.hi.u16 	%rs52, %rs13, -21845;
	shr.u16 	%rs53, %rs52, 6;
	cvt.u32.u16 	%r36, %rs53;
	mul.lo.s16 	%rs54, %rs53, 96;
	sub.s16 	%rs14, %rs13, %rs54;
	setp.le.s32 	%p22, %r23, %r36;
	setp.gt.u16 	%p23, %rs14, 79;
	mov.f32 	%f336, 0f00000000;
	or.pred  	%p24, %p22, %p23;
	@%p24 bra 	$L__BB8_19;
	cvt.u32.u16 	%r125, %rs14;
	add.s32 	%r126, %r15, %r36;
	add.s32 	%r127, %r8, %r125;
	mad.lo.s32 	%r128, %r126, 80, %r127;
	mul.wide.s32 	%rd29, %r128, 2;
	add.s64 	%rd28, %rd8, %rd29;
	// begin inline asm
	ld.global.nc.b16 %rs55, [%rd28];
	// end inline asm
	// begin inline asm
	{ cvt.f32.bf16 %f336, %rs55;}

	// end inline asm
$L__BB8_19:
	shl.b32 	%r129, %r243, 2;
	mov.u32 	%r130, _ZZ23flash_attn_sinks_kernelI13__nv_bfloat16Li80ELi8ELi32EEvPKT_S3_S3_PS1_PKffiiiiiE6v_smem;
	add.s32 	%r37, %r130, %r129;
	st.shared.f32 	[%r37], %f336;
	add.s16 	%rs57, %rs13, 256;
	mul.hi.u16 	%rs58, %rs57, -21845;
	shr.u16 	%rs59, %rs58, 6;
	cvt.u32.u16 	%r38, %rs59;
	mul.lo.s16 	%rs60, %rs59, 96;
	sub.s16 	%rs15, %rs57, %rs60;
	setp.le.s32 	%p25, %r23, %r38;
	setp.gt.u16 	%p26, %rs15, 79;
	mov.f32 	%f337, 0f00000000;
	or.pred  	%p27, %p25, %p26;
	@%p27 bra 	$L__BB8_21;
	cvt.u32.u16 	%r131, %rs15;
	add.s32 	%r132, %r15, %r38;
	add.s32 	%r133, %r8, %r131;
	mad.lo.s32 	%r134, %r132, 80, %r133;
	mul.wide.s32 	%rd31, %r134, 2;
	add.s64 	%rd30, %rd8, %rd31;
	// begin inline asm
	ld.global.nc.b16 %rs61, [%rd30];
	// end inline asm
	// begin inline asm
	{ cvt.f32.bf16 %f337, %rs61;}

	// end inline asm
$L__BB8_21:
	st.shared.f32 	[%r37+1024], %f337;
	add.s16 	%rs63, %rs13, 512;
	mul.hi.u16 	%rs64, %rs63, -21845;
	shr.u16 	%rs65, %rs64, 6;
	cvt.u32.u16 	%r39, %rs65;
	mul.lo.s16 	%rs66, %rs65, 96;
	sub.s16 	%rs16, %rs63, %rs66;
	setp.le.s32 	%p28, %r23, %r39;
	setp.gt.u16 	%p29, %rs16, 79;
	mov.f32 	%f338, 0f00000000;
	or.pred  	%p30, %p28, %p29;
	@%p30 bra 	$L__BB8_23;
	cvt.u32.u16 	%r135, %rs16;
	add.s32 	%r136, %r15, %r39;
	add.s32 	%r137, %r8, %r135;
	mad.lo.s32 	%r138, %r136, 80, %r137;
	mul.wide.s32 	%rd33, %r138, 2;
	add.s64 	%rd32, %rd8, %rd33;
	// begin inline asm
	ld.global.nc.b16 %rs67, [%rd32];
	// end inline asm
	// begin inline asm
	{ cvt.f32.bf16 %f338, %rs67;}

	// end inline asm
$L__BB8_23:
	st.shared.f32 	[%r37+2048], %f338;
	add.s16 	%rs69, %rs13, 768;
	mul.hi.u16 	%rs70, %rs69, -21845;
	shr.u16 	%rs71, %rs70, 6;
	cvt.u32.u16 	%r40, %rs71;
	mul.lo.s16 	%rs72, %rs71, 96;
	sub.s16 	%rs17, %rs69, %rs72;
	setp.le.s32 	%p31, %r23, %r40;
	setp.gt.u16 	%p32, %rs17, 79;
	mov.f32 	%f339, 0f00000000;
	or.pred  	%p33, %p31, %p32;
	@%p33 bra 	$L__BB8_25;
	cvt.u32.u16 	%r139, %rs17;
	add.s32 	%r140, %r15, %r40;
	add.s32 	%r141, %r8, %r139;
	mad.lo.s32 	%r142, %r140, 80, %r141;
	mul.wide.s32 	%rd35, %r142, 2;
	add.s64 	%rd34, %rd8, %rd35;
	// begin inline asm
	ld.global.nc.b16 %rs73, [%rd34];
	// end inline asm
	// begin inline asm
	{ cvt.f32.bf16 %f339, %rs73;}

	// end inline asm
$L__BB8_25:
	st.shared.f32 	[%r37+3072], %f339;
	add.s32 	%r41, %r243, 1024;
	setp.lt.u32 	%p34, %r243, 2048;
	mov.u32 	%r243, %r41;
	@%p34 bra 	$L__BB8_17;
	setp.ge.s32 	%p35, %r6, %r65;
	bar.sync 	0;
	@%p35 bra 	$L__BB8_70;
	setp.lt.s32 	%p36, %r23, 1;
	mov.f32 	%f342, 0fFF7FFFFF;
	@%p36 bra 	$L__BB8_48;
	mov.f32 	%f342, 0fFF7FFFFF;
	mov.b32 	%r247, 0;
	mov.b16 	%rs87, 0;
$L__BB8_29:
	add.s32 	%r43, %r247, %r15;
	setp.ge.s32 	%p37, %r11, %r43;
	@%p37 bra 	$L__BB8_44;
	setp.ge.s32 	%p46, %r247, %r23;
	@%p46 bra 	$L__BB8_48;
	add.s32 	%r160, %r20, %r21;
	add.s32 	%r161, %r9, %r247;
	sub.s32 	%r44, %r160, %r161;
	sub.s32 	%r162, %r9, %r160;
	add.s32 	%r163, %r162, %r247;
	setp.gt.u32 	%p47, %r163, -16;
	@%p47 bra 	$L__BB8_34;
	mov.b32 	%r246, 0;
$L__BB8_33:
	.pragma "nounroll";
	mul.wide.u32 	%rd40, %r247, 4;
	add.s64 	%rd41, %rd2, %rd40;
	mov.b32 	%r165, -8388609;
	st.local.u32 	[%rd41], %r165;
	st.local.u32 	[%rd41+4], %r165;
	st.local.u32 	[%rd41+8], %r165;
	st.local.u32 	[%rd41+12], %r165;
	st.local.u32 	[%rd41+16], %r165;
	st.local.u32 	[%rd41+20], %r165;
	st.local.u32 	[%rd41+24], %r165;
	st.local.u32 	[%rd41+28], %r165;
	st.local.u32 	[%rd41+32], %r165;
	st.local.u32 	[%rd41+36], %r165;
	st.local.u32 	[%rd41+40], %r165;
	st.local.u32 	[%rd41+44], %r165;
	st.local.u32 	[%rd41+48], %r165;
	st.local.u32 	[%rd41+52], %r165;
	st.local.u32 	[%rd41+56], %r165;
	st.local.u32 	[%rd41+60], %r165;
	add.s32 	%r247, %r247, 16;
	add.s32 	%r246, %r246, 16;
	and.b32  	%r166, %r44, -16;
	setp.eq.s32 	%p48, %r246, %r166;
	@%p48 bra 	$L__BB8_34;
	bra.uni 	$L__BB8_33;
$L__BB8_34:
	and.b32  	%r167, %r44, 15;
	setp.eq.s32 	%p49, %r167, 0;
	@%p49 bra 	$L__BB8_48;
	cvt.u16.u32 	%rs76, %r9;
	add.s16 	%rs77, %rs87, %rs76;
	cvt.u16.u32 	%rs78, %r20;
	sub.s16 	%rs79, %rs78, %rs77;
	cvt.u32.u16 	%r168, %rs79;
	and.b32  	%r51, %r168, 15;
	add.s32 	%r169, %r51, -1;
	and.b32  	%r52, %r168, 7;
	setp.lt.u32 	%p50, %r169, 7;
	@%p50 bra 	$L__BB8_37;
	mul.wide.u32 	%rd42, %r247, 4;
	add.s64 	%rd43, %rd2, %rd42;
	mov.b32 	%r170, -8388609;
	st.local.u32 	[%rd43], %r170;
	st.local.u32 	[%rd43+4], %r170;
	st.local.u32 	[%rd43+8], %r170;
	st.local.u32 	[%rd43+12], %r170;
	st.local.u32 	[%rd43+16], %r170;
	st.local.u32 	[%rd43+20], %r170;
	st.local.u32 	[%rd43+24], %r170;
	st.local.u32 	[%rd43+28], %r170;
	add.s32 	%r247, %r247, 8;
$L__BB8_37:
	setp.eq.s32 	%p51, %r52, 0;
	@%p51 bra 	$L__BB8_48;
	and.b32  	%r55, %r51, 3;
	setp.lt.u32 	%p52, %r52, 4;
	@%p52 bra 	$L__BB8_40;
	mul.wide.u32 	%rd44, %r247, 4;
	add.s64 	%rd45, %rd2, %rd44;
	mov.b32 	%r171, -8388609;
	st.local.u32 	[%rd45], %r171;
	st.local.u32 	[%rd45+4], %r171;
	st.local.u32 	[%rd45+8], %r171;
	st.local.u32 	[%rd45+12], %r171;
	add.s32 	%r247, %r247, 4;
$L__BB8_40:
	setp.eq.s32 	%p53, %r55, 0;
	@%p53 bra 	$L__BB8_48;
	mul.wide.u32 	%rd46, %r247, 4;
	add.s64 	%rd3, %rd2, %rd46;
	mov.b32 	%r172, -8388609;
	st.local.u32 	[%rd3], %r172;
	setp.eq.s32 	%p54, %r55, 1;
	@%p54 bra 	$L__BB8_48;
	mov.b32 	%r173, -8388609;
	st.local.u32 	[%rd3+4], %r173;
	setp.eq.s32 	%p55, %r55, 2;
	@%p55 bra 	$L__BB8_48;
	mov.b32 	%r174, -8388609;
	st.local.u32 	[%rd3+8], %r174;
	bra.uni 	$L__BB8_48;
$L__BB8_44:
	setp.gt.u32 	%p38, %r13, %r43;
	and.pred  	%p39, %p2, %p38;
	@%p39 bra 	$L__BB8_46;
	mul.lo.s32 	%r144, %r247, 96;
	or.b32  	%r145, %r144, %r3;
	shl.b32 	%r146, %r145, 2;
	mov.u32 	%r147, _ZZ23flash_attn_sinks_kernelI13__nv_bfloat16Li80ELi8ELi32EEvPKT_S3_S3_PS1_PKffiiiiiE6k_smem;
	add.s32 	%r148, %r147, %r146;
	ld.shared.f32 	%f152, [%r148];
	fma.rn.f32 	%f153, %f324, %f152, 0f00000000;
	ld.shared.f32 	%f154, [%r148+128];
	fma.rn.f32 	%f155, %f325, %f154, %f153;
	ld.shared.f32 	%f156, [%r148+256];
	fma.rn.f32 	%f157, %f326, %f156, %f155;
	mov.b32 	%r149, %f157;
	shfl.sync.bfly.b32	%r150|%p40, %r149, 16, 31, -1;
	mov.b32 	%f158, %r150;
	add.f32 	%f159, %f157, %f158;
	mov.b32 	%r151, %f159;
	shfl.sync.bfly.b32	%r152|%p41, %r151, 8, 31, -1;
	mov.b32 	%f160, %r152;
	add.f32 	%f161, %f159, %f160;
	mov.b32 	%r153, %f161;
	shfl.sync.bfly.b32	%r154|%p42, %r153, 4, 31, -1;
	mov.b32 	%f162, %r154;
	add.f32 	%f163, %f161, %f162;
	mov.b32 	%r155, %f163;
	shfl.sync.bfly.b32	%r156|%p43, %r155, 2, 31, -1;
	mov.b32 	%f164, %r156;
	add.f32 	%f165, %f163, %f164;
	mov.b32 	%r157, %f165;
	shfl.sync.bfly.b32	%r158|%p44, %r157, 1, 31, -1;
	mov.b32 	%f166, %r158;
	add.f32 	%f167, %f165, %f166;
	mul.wide.u32 	%rd36, %r247, 4;
	add.s64 	%rd37, %rd2, %rd36;
	st.local.f32 	[%rd37], %f167;
	max.f32 	%f342, %f342, %f167;
	bra.uni 	$L__BB8_47;
$L__BB8_46:
	mul.wide.u32 	%rd38, %r247, 4;
	add.s64 	%rd39, %rd2, %rd38;
	mov.b32 	%r159, -8388609;
	st.local.u32 	[%rd39], %r159;
$L__BB8_47:
	add.s32 	%r247, %r247, 1;
	setp.lt.s32 	%p45, %r247, %r23;
	add.s16 	%rs87, %rs87, 1;
	@%p45 bra 	$L__BB8_29;
$L__BB8_48:
	setp.leu.f32 	%p56, %f342, 0fFF7FFFFF;
	@%p56 bra 	$L__BB8_70;
	setp.lt.s32 	%p57, %r23, 1;
	max.f32 	%f32, %f379, %f342;
	sub.f32 	%f168, %f379, %f32;
	fma.rn.f32 	%f169, %f168, 0f3BBB989D, 0f3F000000;
	cvt.sat.f32.f32 	%f170, %f169;
	mov.f32 	%f171, 0f4B400001;
	mov.f32 	%f172, 0f437C0000;
	fma.rm.f32 	%f173, %f170, %f172, %f171;
	add.f32 	%f174, %f173, 0fCB40007F;
	neg.f32 	%f175, %f174;
	fma.rn.f32 	%f176, %f168, 0f3FB8AA3B, %f175;
	fma.rn.f32 	%f177, %f168, 0f32A57060, %f176;
	mov.b32 	%r175, %f173;
	shl.b32 	%r176, %r175, 23;
	mov.b32 	%f178, %r176;
	ex2.approx.ftz.f32 	%f179, %f177;
	mul.f32 	%f180, %f179, %f178;
	mul.f32 	%f349, %f180, %f349;
	mul.f32 	%f348, %f180, %f348;
	mul.f32 	%f347, %f180, %f347;
	mul.f32 	%f350, %f350, %f180;
	mov.f32 	%f379, %f32;
	@%p57 bra 	$L__BB8_70;
	sub.s32 	%r178, %r21, %r9;
	add.s32 	%r58, %r20, %r178;
	and.b32  	%r59, %r58, 3;
	add.s32 	%r179, %r20, %r21;
	sub.s32 	%r180, %r9, %r179;
	setp.gt.u32 	%p58, %r180, -4;
	mov.b32 	%r251, 0;
	@%p58 bra 	$L__BB8_61;
	and.b32  	%r251, %r58, -4;
	mov.b32 	%r250, 0;
$L__BB8_52:
	mul.wide.u32 	%rd47, %r250, 4;
	add.s64 	%rd4, %rd2, %rd47;
	ld.local.f32 	%f41, [%rd4];
	setp.le.f32 	%p59, %f41, 0fFF7FFFFF;
	@%p59 bra 	$L__BB8_54;
	sub.f32 	%f182, %f41, %f32;
	fma.rn.f32 	%f183, %f182, 0f3BBB989D, 0f3F000000;
	cvt.sat.f32.f32 	%f184, %f183;
	mov.f32 	%f185, 0f4B400001;
	mov.f32 	%f186, 0f437C0000;
	fma.rm.f32 	%f187, %f184, %f186, %f185;
	add.f32 	%f188, %f187, 0fCB40007F;
	neg.f32 	%f189, %f188;
	fma.rn.f32 	%f190, %f182, 0f3FB8AA3B, %f189;
	fma.rn.f32 	%f191, %f182, 0f32A57060, %f190;
	mov.b32 	%r182, %f187;
	shl.b32 	%r183, %r182, 23;
	mov.b32 	%f192, %r183;
	ex2.approx.ftz.f32 	%f193, %f191;
	mul.f32 	%f194, %f193, %f192;
	add.f32 	%f350, %f350, %f194;
	mul.lo.s32 	%r184, %r250, 96;
	or.b32  	%r185, %r184, %r3;
	shl.b32 	%r186, %r185, 2;
	add.s32 	%r188, %r130, %r186;
	ld.shared.f32 	%f195, [%r188];
	fma.rn.f32 	%f349, %f194, %f195, %f349;
	ld.shared.f32 	%f196, [%r188+128];
	fma.rn.f32 	%f348, %f194, %f196, %f348;
	ld.shared.f32 	%f197, [%r188+256];
	fma.rn.f32 	%f347, %f194, %f197, %f347;
$L__BB8_54:
	ld.local.f32 	%f50, [%rd4+4];
	setp.le.f32 	%p60, %f50, 0fFF7FFFFF;
	@%p60 bra 	$L__BB8_56;
	sub.f32 	%f198, %f50, %f32;
	fma.rn.f32 	%f199, %f198, 0f3BBB989D, 0f3F000000;
	cvt.sat.f32.f32 	%f200, %f199;
	mov.f32 	%f201, 0f4B400001;
	mov.f32 	%f202, 0f437C0000;
	fma.rm.f32 	%f203, %f200, %f202, %f201;
	add.f32 	%f204, %f203, 0fCB40007F;
	neg.f32 	%f205, %f204;
	fma.rn.f32 	%f206, %f198, 0f3FB8AA3B, %f205;
	fma.rn.f32 	%f207, %f198, 0f32A57060, %f206;
	mov.b32 	%r189, %f203;
	shl.b32 	%r190, %r189, 23;
	mov.b32 	%f208, %r190;
	ex2.approx.ftz.f32 	%f209, %f207;
	mul.f32 	%f210, %f209, %f208;
	add.f32 	%f350, %f350, %f210;
	mul.lo.s32 	%r191, %r250, 96;
	or.b32  	%r192, %r191, %r3;
	shl.b32 	%r193, %r192, 2;
	add.s32 	%r195, %r193, %r130;
	ld.shared.f32 	%f211, [%r195+384];
	fma.rn.f32 	%f349, %f210, %f211, %f349;
	ld.shared.f32 	%f212, [%r195+512];
	fma.rn.f32 	%f348, %f210, %f212, %f348;
	ld.shared.f32 	%f213, [%r195+640];
	fma.rn.f32 	%f347, %f210, %f213, %f347;
$L__BB8_56:
	ld.local.f32 	%f59, [%rd4+8];
	setp.le.f32 	%p61, %f59, 0fFF7FFFFF;
	@%p61 bra 	$L__BB8_58;
	sub.f32 	%f214, %f59, %f32;
	fma.rn.f32 	%f215, %f214, 0f3BBB989D, 0f3F000000;
	cvt.sat.f32.f32 	%f216, %f215;
	mov.f32 	%f217, 0f4B400001;
	mov.f32 	%f218, 0f437C0000;
	fma.rm.f32 	%f219, %f216, %f218, %f217;
	add.f32 	%f220, %f219, 0fCB40007F;
	neg.f32 	%f221, %f220;
	fma.rn.f32 	%f222, %f214, 0f3FB8AA3B, %f221;
	fma.rn.f32 	%f223, %f214, 0f32A57060, %f222;
	mov.b32 	%r196, %f219;
	shl.b32 	%r197, %r196, 23;
	mov.b32 	%f224, %r197;
	ex2.approx.ftz.f32 	%f225, %f223;
	mul.f32 	%f226, %f225, %f224;
	add.f32 	%f350, %f350, %f226;
	mul.lo.s32 	%r198, %r250, 96;
	or.b32  	%r199, %r198, %r3;
	shl.b32 	%r200, %r199, 2;
	add.s32 	%r202, %r200, %r130;
	ld.shared.f32 	%f227, [%r202+768];
	fma.rn.f32 	%f349, %f226, %f227, %f349;
	ld.shared.f32 	%f228, [%r202+896];
	fma.rn.f32 	%f348, %f226, %f228, %f348;
	ld.shared.f32 	%f229, [%r202+1024];
	fma.rn.f32 	%f347, %f226, %f229, %f347;
$L__BB8_58:
	ld.local.f32 	%f68, [%rd4+12];
	setp.le.f32 	%p62, %f68, 0fFF7FFFFF;
	@%p62 bra 	$L__BB8_60;
	sub.f32 	%f230, %f68, %f32;
	fma.rn.f32 	%f231, %f230, 0f3BBB989D, 0f3F000000;
	cvt.sat.f32.f32 	%f232, %f231;
	mov.f32 	%f233, 0f4B400001;
	mov.f32 	%f234, 0f437C0000;
	fma.rm.f32 	%f235, %f232, %f234, %f233;
	add.f32 	%f236, %f235, 0fCB40007F;
	neg.f32 	%f237, %f236;
	fma.rn.f32 	%f238, %f230, 0f3FB8AA3B, %f237;
	fma.rn.f32 	%f239, %f230, 0f32A57060, %f238;
	mov.b32 	%r203, %f235;
	shl.b32 	%r204, %r203, 23;
	mov.b32 	%f240, %r204;
	ex2.approx.ftz.f32 	%f241, %f239;
	mul.f32 	%f242, %f241, %f240;
	add.f32 	%f350, %f350, %f242;
	mul.lo.s32 	%r205, %r250, 96;
	or.b32  	%r206, %r205, %r3;
	shl.b32 	%r207, %r206, 2;
	add.s32 	%r209, %r207, %r130;
	ld.shared.f32 	%f243, [%r209+1152];
	fma.rn.f32 	%f349, %f242, %f243, %f349;
	ld.shared.f32 	%f244, [%r209+1280];
	fma.rn.f32 	%f348, %f242, %f244, %f348;
	ld.shared.f32 	%f245, [%r209+1408];
	fma.rn.f32 	%f347, %f242, %f245, %f347;
$L__BB8_60:
	add.s32 	%r250, %r250, 4;
	setp.ne.s32 	%p63, %r250, %r251;
	@%p63 bra 	$L__BB8_52;
$L__BB8_61:
	setp.eq.s32 	%p64, %r59, 0;
	mov.f32 	%f379, %f32;
	@%p64 bra 	$L__BB8_70;
	mul.wide.u32 	%rd48, %r251, 4;
	add.s64 	%rd5, %rd2, %rd48;
	ld.local.f32 	%f82, [%rd5];
	setp.le.f32 	%p65, %f82, 0fFF7FFFFF;
	@%p65 bra 	$L__BB8_64;
	sub.f32 	%f246, %f82, %f32;
	fma.rn.f32 	%f247, %f246, 0f3BBB989D, 0f3F000000;
	cvt.sat.f32.f32 	%f248, %f247;
	mov.f32 	%f249, 0f4B400001;
	mov.f32 	%f250, 0f437C0000;
	fma.rm.f32 	%f251, %f248, %f250, %f249;
	add.f32 	%f252, %f251, 0fCB40007F;
	neg.f32 	%f253, %f252;
	fma.rn.f32 	%f254, %f246, 0f3FB8AA3B, %f253;
	fma.rn.f32 	%f255, %f246, 0f32A57060, %f254;
	mov.b32 	%r210, %f251;
	shl.b32 	%r211, %r210, 23;
	mov.b32 	%f256, %r211;
	ex2.approx.ftz.f32 	%f257, %f255;
	mul.f32 	%f258, %f257, %f256;
	add.f32 	%f350, %f350, %f258;
	mul.lo.s32 	%r212, %r251, 96;
	or.b32  	%r213, %r212, %r3;
	shl.b32 	%r214, %r213, 2;
	add.s32 	%r216, %r130, %r214;
	ld.shared.f32 	%f259, [%r216];
	fma.rn.f32 	%f349, %f258, %f259, %f349;
	ld.shared.f32 	%f260, [%r216+128];
	fma.rn.f32 	%f348, %f258, %f260, %f348;
	ld.shared.f32 	%f261, [%r216+256];
	fma.rn.f32 	%f347, %f258, %f261, %f347;
$L__BB8_64:
	setp.eq.s32 	%p66, %r59, 1;
	mov.f32 	%f379, %f32;
	@%p66 bra 	$L__BB8_70;
	ld.local.f32 	%f91, [%rd5+4];
	setp.le.f32 	%p67, %f91, 0fFF7FFFFF;
	@%p67 bra 	$L__BB8_67;
	sub.f32 	%f262, %f91, %f32;
	fma.rn.f32 	%f263, %f262, 0f3BBB989D, 0f3F000000;
	cvt.sat.f32.f32 	%f264, %f263;
	mov.f32 	%f265, 0f4B400001;
	mov.f32 	%f266, 0f437C0000;
	fma.rm.f32 	%f267, %f264, %f266, %f265;
	add.f32 	%f268, %f267, 0fCB40007F;
	neg.f32 	%f269, %f268;
	fma.rn.f32 	%f270, %f262, 0f3FB8AA3B, %f269;
	fma.rn.f32 	%f271, %f262, 0f32A57060, %f270;
	mov.b32 	%r217, %f267;
	shl.b32 	%r218, %r217, 23;
	mov.b32 	%f272, %r218;
	ex2.approx.ftz.f32 	%f273, %f271;
	mul.f32 	%f274, %f273, %f272;
	add.f32 	%f350, %f350, %f274;
	mul.lo.s32 	%r219, %r251, 96;
	or.b32  	%r220, %r219, %r3;
	shl.b32 	%r221, %r220, 2;
	add.s32 	%r223, %r221, %r130;
	ld.shared.f32 	%f275, [%r223+384];
	fma.rn.f32 	%f349, %f274, %f275, %f349;
	ld.shared.f32 	%f276, [%r223+512];
	fma.rn.f32 	%f348, %f274, %f276, %f348;
	ld.shared.f32 	%f277, [%r223+640];
	fma.rn.f32 	%f347, %f274, %f277, %f347;
$L__BB8_67:
	setp.eq.s32 	%p68, %r59, 2;
	mov.f32 	%f379, %f32;
	@%p68 bra 	$L__BB8_70;
	ld.local.f32 	%f100, [%rd5+8];
	setp.le.f32 	%p69, %f100, 0fFF7FFFFF;
	mov.f32 	%f379, %f32;
	@%p69 bra 	$L__BB8_70;
	sub.f32 	%f278, %f100, %f32;
	fma.rn.f32 	%f279, %f278, 0f3BBB989D, 0f3F000000;
	cvt.sat.f32.f32 	%f280, %f279;
	mov.f32 	%f281, 0f4B400001;
	mov.f32 	%f282, 0f437C0000;
	fma.rm.f32 	%f283, %f280, %f282, %f281;
	add.f32 	%f284, %f283, 0fCB40007F;
	neg.f32 	%f285, %f284;
	fma.rn.f32 	%f286, %f278, 0f3FB8AA3B, %f285;
	fma.rn.f32 	%f287, %f278, 0f32A57060, %f286;
	mov.b32 	%r224, %f283;
	shl.b32 	%r225, %r224, 23;
	mov.b32 	%f288, %r225;
	ex2.approx.ftz.f32 	%f289, %f287;
	mul.f32 	%f290, %f289, %f288;
	add.f32 	%f350, %f350, %f290;
	mul.lo.s32 	%r226, %r251, 96;
	or.b32  	%r227, %r226, %r3;
	shl.b32 	%r228, %r227, 2;
	add.s32 	%r230, %r228, %r130;
	ld.shared.f32 	%f291, [%r230+768];
	fma.rn.f32 	%f349, %f290, %f291, %f349;
	ld.shared.f32 	%f292, [%r230+896];
	fma.rn.f32 	%f348, %f290, %f292, %f348;
	ld.shared.f32 	%f293, [%r230+1024];
	fma.rn.f32 	%f347, %f290, %f293, %f347;
	mov.f32 	%f379, %f32;
$L__BB8_70:
	bar.sync 	0;
	setp.lt.s32 	%p70, %r237, %r10;
	add.s32 	%r236, %r236, 1;
	@%p70 bra 	$L__BB8_6;
$L__BB8_71:
	setp.ge.s32 	%p71, %r6, %r65;
	@%p71 bra 	$L__BB8_76;
	setp.eq.s64 	%p72, %rd10, 0;
	@%p72 bra 	$L__BB8_74;
	cvta.to.global.u64 	%rd49, %rd10;
	mul.wide.u32 	%rd50, %r4, 4;
	add.s64 	%rd51, %rd49, %rd50;
	ld.global.nc.f32 	%f294, [%rd51];
	max.f32 	%f295, %f379, %f294;
	sub.f32 	%f296, %f379, %f295;
	fma.rn.f32 	%f297, %f296, 0f3BBB989D, 0f3F000000;
	cvt.sat.f32.f32 	%f298, %f297;
	mov.f32 	%f299, 0f4B400001;
	mov.f32 	%f300, 0f437C0000;
	fma.rm.f32 	%f301, %f298, %f300, %f299;
	add.f32 	%f302, %f301, 0fCB40007F;
	neg.f32 	%f303, %f302;
	fma.rn.f32 	%f304, %f296, 0f3FB8AA3B, %f303;
	fma.rn.f32 	%f305, %f296, 0f32A57060, %f304;
	mov.b32 	%r231, %f301;
	shl.b32 	%r232, %r231, 23;
	mov.b32 	%f306, %r232;
	ex2.approx.ftz.f32 	%f307, %f305;
	mul.f32 	%f308, %f307, %f306;
	mul.f32 	%f349, %f308, %f349;
	mul.f32 	%f348, %f308, %f348;
	mul.f32 	%f347, %f308, %f347;
	sub.f32 	%f309, %f294, %f295;
	fma.rn.f32 	%f310, %f309, 0f3BBB989D, 0f3F000000;
	cvt.sat.f32.f32 	%f311, %f310;
	fma.rm.f32 	%f312, %f311, %f300, %f299;
	add.f32 	%f313, %f312, 0fCB40007F;
	neg.f32 	%f314, %f313;
	fma.rn.f32 	%f315, %f309, 0f3FB8AA3B, %f314;
	fma.rn.f32 	%f316, %f309, 0f32A57060, %f315;
	mov.b32 	%r233, %f312;
	shl.b32 	%r234, %r233, 23;
	mov.b32 	%f317, %r234;
	ex2.approx.ftz.f32 	%f318, %f316;
	mul.f32 	%f319, %f318, %f317;
	fma.rn.f32 	%f350, %f350, %f308, %f319;
$L__BB8_74:
	ld.param.u64 	%rd54, [_Z23flash_attn_sinks_kernelI13__nv_bfloat16Li80ELi8ELi32EEvPKT_S3_S3_PS1_PKffiiiii_param_3];
	setp.gt.u32 	%p73, %r3, 15;
	setp.gt.f32 	%p74, %f350, 0f00000000;
	rcp.rn.f32 	%f322, %f350;
	selp.f32 	%f123, %f322, 0f00000000, %p74;
	mul.f32 	%f320, %f123, %f349;
	// begin inline asm
	{  cvt.rn.bf16.f32 %rs80, %f320;}

	// end inline asm
	add.s32 	%r235, %r3, %r7;
	cvta.to.global.u64 	%rd52, %rd54;
	mul.wide.s32 	%rd53, %r235, 2;
	add.s64 	%rd6, %rd52, %rd53;
	st.global.u16 	[%rd6], %rs80;
	mul.f32 	%f321, %f123, %f348;
	// begin inline asm
	{  cvt.rn.bf16.f32 %rs81, %f321;}

	// end inline asm
	st.global.u16 	[%rd6+64], %rs81;
	@%p73 bra 	$L__BB8_76;
	mul.f32 	%f323, %f123, %f347;
	// begin inline asm
	{  cvt.rn.bf16.f32 %rs82, %f323;}

	// end inline asm
	st.global.u16 	[%rd6+128], %rs82;
$L__BB8_76:
	ret;

}
	// .globl	_Z23flash_attn_sinks_kernelI13__nv_bfloat16Li96ELi8ELi32EEvPKT_S3_S3_PS1_PKffiiiii
.visible .entry _Z23flash_attn_sinks_kernelI13__nv_bfloat16Li96ELi8ELi32EEvPKT_S3_S3_PS1_PKffiiiii(
	.param .u64 .ptr .align 1 _Z23flash_attn_sinks_kernelI13__nv_bfloat16Li96ELi8ELi32EEvPKT_S3_S3_PS1_PKffiiiii_param_0,
	.param .u64 .ptr .align 1 _Z23flash_attn_sinks_kernelI13__nv_bfloat16Li96ELi8ELi32EEvPKT_S3_S3_PS1_PKffiiiii_param_1,
	.param .u64 .ptr .align 1 _Z23flash_attn_sinks_kernelI13__nv_bfloat16Li96ELi8ELi32EEvPKT_S3_S3_PS1_PKffiiiii_param_2,
	.param .u64 .ptr .align 1 _Z23flash_attn_sinks_kernelI13__nv_bfloat16Li96ELi8ELi32EEvPKT_S3_S3_PS1_PKffiiiii_param_3,
	.param .u64 .ptr .align 1 _Z23flash_attn_sinks_kernelI13__nv_bfloat16Li96ELi8ELi32EEvPKT_S3_S3_PS1_PKffiiiii_param_4,
	.param .f32 _Z23flash_attn_sinks_kernelI13__nv_bfloat16Li96ELi8ELi32EEvPKT_S3_S3_PS1_PKffiiiii_param_5,
	.param .u32 _Z23flash_attn_sinks_kernelI13__nv_bfloat16Li96ELi8ELi32EEvPKT_S3_S3_PS1_PKffiiiii_param_6,
	.param .u32 _Z23flash_attn_sinks_kernelI13__nv_bfloat16Li96ELi8ELi32EEvPKT_S3_S3_PS1_PKffiiiii_param_7,
	.param .u32 _Z23flash_attn_sinks_kernelI13__nv_bfloat16Li96ELi8ELi32EEvPKT_S3_S3_PS1_PKffiiiii_param_8,
	.param .u32 _Z23flash_attn_sinks_kernelI13__nv_bfloat16Li96ELi8ELi32EEvPKT_S3_S3_PS1_PKffiiiii_param_9,
	.param .u32 _Z23flash_attn_sinks_kernelI13__nv_bfloat16Li96ELi8ELi32EEvPKT_S3_S3_PS1_PKffiiiii_param_10
)
.maxntid 256
{
	.local .align 16 .b8 	__local_depot9[128];
	.reg .b64 	%SP;
	.reg .b64 	%SPL;
	.reg .pred 	%p<56>;
	.reg .b16 	%rs<61>;
	.reg .b32 	%r<206>;
	.reg .b32 	%f<390>;
	.reg .b64 	%rd<45>;
	// demoted variable
	.shared .align 4 .b8 _ZZ23flash_attn_sinks_kernelI13__nv_bfloat16Li96ELi8ELi32EEvPKT_S3_S3_PS1_PKffiiiiiE6k_smem[12288];
	// demoted variable
	.shared .align 4 .b8 _ZZ23flash_attn_sinks_kernelI13__nv_bfloat16Li96ELi8ELi32EEvPKT_S3_S3_PS1_PKffiiiiiE6v_smem[12288];
	mov.u64 	%SPL, __local_depot9;
	ld.param.u64 	%rd12, [_Z23flash_attn_sinks_kernelI13__nv_bfloat16Li96ELi8ELi32EEvPKT_S3_S3_PS1_PKffiiiii_param_0];
	ld.param.u64 	%rd8, [_Z23flash_attn_sinks_kernelI13__nv_bfloat16Li96ELi8ELi32EEvPKT_S3_S3_PS1_PKffiiiii_param_1];
	ld.param.u64 	%rd9, [_Z23flash_attn_sinks_kernelI13__nv_bfloat16Li96ELi8ELi32EEvPKT_S3_S3_PS1_PKffiiiii_param_2];
	ld.param.u64 	%rd10, [_Z23flash_attn_sinks_kernelI13__nv_bfloat16Li96ELi8ELi32EEvPKT_S3_S3_PS1_PKffiiiii_param_3];
	ld.param.u64 	%rd11, [_Z23flash_attn_sinks_kernelI13__nv_bfloat16Li96ELi8ELi32EEvPKT_S3_S3_PS1_PKffiiiii_param_4];
	ld.param.f32 	%f123, [_Z23flash_attn_sinks_kernelI13__nv_bfloat16Li96ELi8ELi32EEvPKT_S3_S3_PS1_PKffiiiii_param_5];
	ld.param.u32 	%r55, [_Z23flash_attn_sinks_kernelI13__nv_bfloat16Li96ELi8ELi32EEvPKT_S3_S3_PS1_PKffiiiii_param_6];
	ld.param.u32 	%r56, [_Z23flash_attn_sinks_kernelI13__nv_bfloat16Li96ELi8ELi32EEvPKT_S3_S3_PS1_PKffiiiii_param_7];
	ld.param.u32 	%r58, [_Z23flash_attn_sinks_kernelI13__nv_bfloat16Li96ELi8ELi32EEvPKT_S3_S3_PS1_PKffiiiii_param_8];
	ld.param.u32 	%r59, [_Z23flash_attn_sinks_kernelI13__nv_bfloat16Li96ELi8ELi32EEvPKT_S3_S3_PS1_PKffiiiii_param_9];
	ld.param.u32 	%r57, [_Z23flash_attn_sinks_kernelI13__nv_bfloat16Li96ELi8ELi32EEvPKT_S3_S3_PS1_PKffiiiii_param_10];
	cvta.to.global.u64 	%rd13, %rd12;
	add.u64 	%rd1, %SPL, 0;
	mov.u32 	%r1, %tid.x;
	shr.u32 	%r2, %r1, 5;
	and.b32  	%r3, %r1, 31;
	mov.u32 	%r4, %ctaid.x;
	mov.u32 	%r60, %ctaid.y;
	mov.u32 	%r61, %ctaid.z;
	div.s32 	%r62, %r58, %r59;
	div.s32 	%r63, %r4, %r62;
	shl.b32 	%r5, %r61, 3;
	or.b32  	%r6, %r5, %r2;
	mad.lo.s32 	%r64, %r58, %r60, %r4;
	mad.lo.s32 	%r65, %r64, %r55, %r6;
	mul.lo.s32 	%r66, %r65, 96;
	mad.lo.s32 	%r67, %r59, %r60, %r63;
	mul.lo.s32 	%r68, %r56, %r67;
	mul.lo.s32 	%r7, %r68, 96;
	setp.ge.s32 	%p3, %r6, %r55;
	or.b32  	%r8, %r66, %r3;
	mul.wide.s32 	%rd15, %r8, 2;
	add.s64 	%rd2, %rd13, %rd15;
	mov.f32 	%f324, 0f00000000;
	mov.f32 	%f325, %f324;
	@%p3 bra 	$L__BB9_2;
	ld.global.nc.u16 	%rs8, [%rd2];
	// begin inline asm
	{ cvt.f32.bf16 %f125, %rs8;}

	// end inline asm
	mul.f32 	%f324, %f123, %f125;
	ld.global.nc.u16 	%rs9, [%rd2+64];
	// begin inline asm
	{ cvt.f32.bf16 %f126, %rs9;}

	// end inline asm
	mul.f32 	%f325, %f123, %f126;
$L__BB9_2:
	setp.ge.s32 	%p4, %r6, %r55;
	mov.f32 	%f326, 0f00000000;
	@%p4 bra 	$L__BB9_4;
	ld.global.nc.u16 	%rs10, [%rd2+128];
	// begin inline asm
	{ cvt.f32.bf16 %f128, %rs10;}

	// end inline asm
	mul.f32 	%f326, %f123, %f128;
$L__BB9_4:
	sub.s32 	%r69, %r56, %r55;
	add.s32 	%r70, %r5, 8;
	min.s32 	%r71, %r70, %r55;
	setp.gt.s32 	%p1, %r57, 0;
	add.s32 	%r72, %r69, %r5;
	sub.s32 	%r73, %r72, %r57;
	max.s32 	%r74, %r73, -1;
	add.s32 	%r75, %r74, 1;
	selp.b32 	%r9, %r75, 0, %p1;
	add.s32 	%r76, %r69, %r71;
	min.s32 	%r10, %r56, %r76;
	add.s32 	%r11, %r72, %r2;
	sub.s32 	%r77, %r11, %r57;
	max.s32 	%r12, %r77, -1;
	setp.ge.s32 	%p5, %r9, %r10;
	mov.f32 	%f379, 0fFF7FFFFF;
	mov.f32 	%f347, 0f00000000;
	mov.f32 	%f348, %f347;
	mov.f32 	%f349, %f347;
	mov.f32 	%f350, %f347;
	@%p5 bra 	$L__BB9_71;
	cvt.u16.u32 	%rs1, %r9;
	cvt.u16.u32 	%rs11, %r1;
	or.b16  	%rs2, %rs11, 768;
	shl.b32 	%r79, %r1, 2;
	mov.u32 	%r80, _ZZ23flash_attn_sinks_kernelI13__nv_bfloat16Li96ELi8ELi32EEvPKT_S3_S3_PS1_PKffiiiiiE6k_smem;
	add.s32 	%r81, %r79, %r80;
	add.s32 	%r13, %r81, 2048;
	add.s32 	%r14, %r12, 1;
	setp.lt.s32 	%p6, %r6, %r55;
	and.pred  	%p2, %p1, %p6;
	mov.f32 	%f379, 0fFF7FFFFF;
	mov.b32 	%r192, 0;
	mov.f32 	%f347, 0f00000000;
	mov.u32 	%r193, %r9;
$L__BB9_6:
	mov.u32 	%r16, %r193;
	shl.b32 	%r82, %r192, 5;
	add.s32 	%r83, %r9, %r82;
	add.s32 	%r84, %r83, 32;
	min.s32 	%r17, %r10, %r84;
	neg.s32 	%r18, %r82;
	sub.s32 	%r85, %r18, %r9;
	add.s32 	%r19, %r17, %r85;
	add.s32 	%r193, %r16, 32;
	min.s32 	%r86, %r193, %r10;
	sub.s32 	%r21, %r86, %r16;
	add.s32 	%r87, %r1, %r7;
	mad.lo.s32 	%r195, %r16, 96, %r87;
	mov.u32 	%r194, %r13;
	mov.u16 	%rs59, %rs2;
	mov.u32 	%r196, %r1;
$L__BB9_7:
	mul.wide.s32 	%rd16, %r195, 2;
	add.s64 	%rd3, %rd8, %rd16;
	add.s16 	%rs12, %rs59, -768;
	mul.hi.u16 	%rs13, %rs12, -21845;
	shr.u16 	%rs14, %rs13, 6;
	cvt.u32.u16 	%r88, %rs14;
	setp.le.s32 	%p7, %r21, %r88;
	mov.f32 	%f332, 0f00000000;
	@%p7 bra 	$L__BB9_9;
	// begin inline asm
	ld.global.nc.b16 %rs15, [%rd3];
	// end inline asm
	// begin inline asm
	{ cvt.f32.bf16 %f332, %rs15;}

	// end inline asm
$L__BB9_9:
	st.shared.f32 	[%r194+-2048], %f332;
	add.s16 	%rs17, %rs59, -512;
	mul.hi.u16 	%rs18, %rs17, -21845;
	shr.u16 	%rs19, %rs18, 6;
	cvt.u32.u16 	%r89, %rs19;
	setp.le.s32 	%p8, %r21, %r89;
	mov.f32 	%f333, 0f00000000;
	@%p8 bra 	$L__BB9_11;
	add.s64 	%rd18, %rd3, 512;
	// begin inline asm
	ld.global.nc.b16 %rs20, [%rd18];
	// end inline asm
	// begin inline asm
	{ cvt.f32.bf16 %f333, %rs20;}

	// end inline asm
$L__BB9_11:
	st.shared.f32 	[%r194+-1024], %f333;
	add.s16 	%rs22, %rs59, -256;
	mul.hi.u16 	%rs23, %rs22, -21845;
	shr.u16 	%rs24, %rs23, 6;
	cvt.u32.u16 	%r90, %rs24;
	setp.le.s32 	%p9, %r21, %r90;
	mov.f32 	%f334, 0f00000000;
	@%p9 bra 	$L__BB9_13;
	add.s64 	%rd19, %rd3, 1024;
	// begin inline asm
	ld.global.nc.b16 %rs25, [%rd19];
	// end inline asm
	// begin inline asm
	{ cvt.f32.bf16 %f334, %rs25;}

	// end inline asm
$L__BB9_13:
	st.shared.f32 	[%r194], %f334;
	mul.hi.u16 	%rs27, %rs59, -21845;
	shr.u16 	%rs28, %rs27, 6;
	cvt.u32.u16 	%r91, %rs28;
	setp.le.s32 	%p10, %r21, %r91;
	mov.f32 	%f335, 0f00000000;
	@%p10 bra 	$L__BB9_15;
	add.s64 	%rd20, %rd3, 1536;
	// begin inline asm
	ld.global.nc.b16 %rs29, [%rd20];
	// end inline asm
	// begin inline asm
	{ cvt.f32.bf16 %f335, %rs29;}

	// end inline asm
$L__BB9_15:
	st.shared.f32 	[%r194+1024], %f335;
	add.s32 	%r26, %r196, 1024;
	add.s16 	%rs59, %rs59, 1024;
	add.s32 	%r195, %r195, 1024;
	add.s32 	%r194, %r194, 4096;
	setp.lt.u32 	%p11, %r196, 2048;
	mov.u32 	%r196, %r26;
	@%p11 bra 	$L__BB9_7;
	mov.u32 	%r197, %r1;
$L__BB9_17:
	cvt.u16.u32 	%rs5, %r197;
	mul.hi.u16 	%rs31, %rs5, -21845;
	shr.u16 	%rs32, %rs31, 6;
	cvt.u32.u16 	%r92, %rs32;
	setp.le.s32 	%p12, %r21, %r92;
	mul.lo.s16 	%rs33, %rs32, 96;
	sub.s16 	%rs34, %rs5, %rs33;
	add.s32 	%r93, %r16, %r92;
	cvt.u32.u16 	%r94, %rs34;
	add.s32 	%r95, %r7, %r94;
	mad.lo.s32 	%r96, %r93, 96, %r95;
	mul.wide.s32 	%rd21, %r96, 2;
	add.s64 	%rd4, %rd9, %rd21;
	mov.f32 	%f336, 0f00000000;
	@%p12 bra 	$L__BB9_19;
	// begin inline asm
	ld.global.nc.b16 %rs35, [%rd4];
	// end inline asm
	// begin inline asm
	{ cvt.f32.bf16 %f336, %rs35;}

	// end inline asm
$L__BB9_19:
	shl.b32 	%r97, %r197, 2;
	mov.u32 	%r98, _ZZ23flash_attn_sinks_kernelI13__nv_bfloat16Li96ELi8ELi32EEvPKT_S3_S3_PS1_PKffiiiiiE6v_smem;
	add.s32 	%r30, %r98, %r97;
	st.shared.f32 	[%r30], %f336;
	add.s16 	%rs37, %rs5, 256;
	mul.hi.u16 	%rs38, %rs37, -21845;
	shr.u16 	%rs39, %rs38, 6;
	cvt.u32.u16 	%r99, %rs39;
	setp.le.s32 	%p13, %r21, %r99;
	mov.f32 	%f337, 0f00000000;
	@%p13 bra 	$L__BB9_21;
	add.s64 	%rd23, %rd4, 512;
	// begin inline asm
	ld.global.nc.b16 %rs40, [%rd23];
	// end inline asm
	// begin inline asm
	{ cvt.f32.bf16 %f337, %rs40;}

	// end inline asm
$L__BB9_21:
	st.shared.f32 	[%r30+1024], %f337;
	add.s16 	%rs42, %rs5, 512;
	mul.hi.u16 	%rs43, %rs42, -21845;
	shr.u16 	%rs44, %rs43, 6;
	cvt.u32.u16 	%r100, %rs44;
	setp.le.s32 	%p14, %r21, %r100;
	mov.f32 	%f338, 0f00000000;
	@%p14 bra 	$L__BB9_23;
	add.s64 	%rd24, %rd4, 1024;
	// begin inline asm
	ld.global.nc.b16 %rs45, [%rd24];
	// end inline asm
	// begin inline asm
	{ cvt.f32.bf16 %f338, %rs45;}

	// end inline asm
$L__BB9_23:
	st.shared.f32 	[%r30+2048], %f338;
	add.s16 	%rs47, %rs5, 768;
	mul.hi.u16 	%rs48, %rs47, -21845;
	shr.u16 	%rs49, %rs48, 6;
	cvt.u32.u16 	%r101, %rs49;
	setp.le.s32 	%p15, %r21, %r101;
	mov.f32 	%f339, 0f00000000;
	@%p15 bra 	$L__BB9_25;
	add.s64 	%rd25, %rd4, 1536;
	// begin inline asm
	ld.global.nc.b16 %rs50, [%rd25];
	// end inline asm
	// begin inline asm
	{ cvt.f32.bf16 %f339, %rs50;}

	// end inline asm
$L__BB9_25:
	st.shared.f32 	[%r30+3072], %f339;
	add.s32 	%r31, %r197, 1024;
	setp.lt.u32 	%p16, %r197, 2048;
	mov.u32 	%r197, %r31;
	@%p16 bra 	$L__BB9_17;
	setp.ge.s32 	%p17, %r6, %r55;
	bar.sync 	0;
	@%p17 bra 	$L__BB9_70;
	setp.lt.s32 	%p18, %r21, 1;
	mov.f32 	%f342, 0fFF7FFFFF;
	@%p18 bra 	$L__BB9_48;
	mov.f32 	%f342, 0fFF7FFFFF;
	mov.b32 	%r201, 0;
	mov.b16 	%rs60, 0;
$L__BB9_29:
	add.s32 	%r33, %r201, %r16;
	setp.ge.s32 	%p19, %r11, %r33;
	@%p19 bra 	$L__BB9_44;
	setp.ge.s32 	%p28, %r201, %r21;
	@%p28 bra 	$L__BB9_48;
	add.s32 	%r119, %r17, %r18;
	add.s32 	%r120, %r9, %r201;
	sub.s32 	%r34, %r119, %r120;
	sub.s32 	%r121, %r9, %r119;
	add.s32 	%r122, %r121, %r201;
	setp.gt.u32 	%p29, %r122, -16;
	@%p29 bra 	$L__BB9_34;
	and.b32  	%r35, %r34, -16;
	mov.b32 	%r200, 0;
$L__BB9_33:
	.pragma "nounroll";
	mul.wide.u32 	%rd30, %r201, 4;
	add.s64 	%rd31, %rd1, %rd30;
	mov.b32 	%r124, -8388609;
	st.local.u32 	[%rd31], %r124;
	st.local.u32 	[%rd31+4], %r124;
	st.local.u32 	[%rd31+8], %r124;
	st.local.u32 	[%rd31+12], %r124;
	st.local.u32 	[%rd31+16], %r124;
	st.local.u32 	[%rd31+20], %r124;
	st.local.u32 	[%rd31+24], %r124;
	st.local.u32 	[%rd31+28], %r124;
	st.local.u32 	[%rd31+32], %r124;
	st.local.u32 	[%rd31+36], %r124;
	st.local.u32 	[%rd31+40], %r124;
	st.local.u32 	[%rd31+44], %r124;
	st.local.u32 	[%rd31+48], %r124;
	st.local.u32 	[%rd31+52], %r124;
	st.local.u32 	[%rd31+56], %r124;
	st.local.u32 	[%rd31+60], %r124;
	add.s32 	%r201, %r201, 16;
	add.s32 	%r200, %r200, 16;
	setp.eq.s32 	%p30, %r200, %r35;
	@%p30 bra 	$L__BB9_34;
	bra.uni 	$L__BB9_33;
$L__BB9_34:
	and.b32  	%r125, %r34, 15;
	setp.eq.s32 	%p31, %r125, 0;
	@%p31 bra 	$L__BB9_48;
	add.s16 	%rs53, %rs60, %rs1;
	cvt.u16.u32 	%rs54, %r17;
	sub.s16 	%rs55, %rs54, %rs53;
	cvt.u32.u16 	%r126, %rs55;
	and.b32  	%r42, %r126, 15;
	add.s32 	%r127, %r42, -1;
	and.b32  	%r43, %r126, 7;
	setp.lt.u32 	%p32, %r127, 7;
	@%p32 bra 	$L__BB9_37;
	mul.wide.u32 	%rd32, %r201, 4;
	add.s64 	%rd33, %rd1, %rd32;
	mov.b32 	%r128, -8388609;
	st.local.u32 	[%rd33], %r128;
	st.local.u32 	[%rd33+4], %r128;
	st.local.u32 	[%rd33+8], %r128;
	st.local.u32 	[%rd33+12], %r128;
	st.local.u32 	[%rd33+16], %r128;
	st.local.u32 	[%rd33+20], %r128;
	st.local.u32 	[%rd33+24], %r128;
	st.local.u32 	[%rd33+28], %r128;
	add.s32 	%r201, %r201, 8;
$L__BB9_37:
	setp.eq.s32 	%p33, %r43, 0;
	@%p33 bra 	$L__BB9_48;
	and.b32  	%r46, %r42, 3;
	setp.lt.u32 	%p34, %r43, 4;
	@%p34 bra 	$L__BB9_40;
	mul.wide.u32 	%rd34, %r201, 4;
	add.s64 	%rd35, %rd1, %rd34;
	mov.b32 	%r129, -8388609;
	st.local.u32 	[%rd35], %r129;
	st.local.u32 	[%rd35+4], %r129;
	st.local.u32 	[%rd35+8], %r129;
	st.local.u32 	[%rd35+12], %r129;
	add.s32 	%r201, %r201, 4;
$L__BB9_40:
	setp.eq.s32 	%p35, %r46, 0;
	@%p35 bra 	$L__BB9_48;
	mul.wide.u32 	%rd36, %r201, 4;
	add.s64 	%rd5, %rd1, %rd36;
	mov.b32 	%r130, -8388609;
	st.local.u32 	[%rd5], %r130;
	setp.eq.s32 	%p36, %r46, 1;
	@%p36 bra 	$L__BB9_48;
	mov.b32 	%r131, -8388609;
	st.local.u32 	[%rd5+4], %r131;
	setp.eq.s32 	%p37, %r46, 2;
	@%p37 bra 	$L__BB9_48;
	mov.b32 	%r132, -8388609;
	st.local.u32 	[%rd5+8], %r132;
	bra.uni 	$L__BB9_48;
$L__BB9_44:
	setp.gt.u32 	%p20, %r14, %r33;
	and.pred  	%p21, %p2, %p20;
	@%p21 bra 	$L__BB9_46;
	mul.lo.s32 	%r103, %r201, 96;
	or.b32  	%r104, %r103, %r3;
	shl.b32 	%r105, %r104, 2;
	mov.u32 	%r106, _ZZ23flash_attn_sinks_kernelI13__nv_bfloat16Li96ELi8ELi32EEvPKT_S3_S3_PS1_PKffiiiiiE6k_smem;
	add.s32 	%r107, %r106, %r105;
	ld.shared.f32 	%f151, [%r107];
	fma.rn.f32 	%f152, %f324, %f151, 0f00000000;
	ld.shared.f32 	%f153, [%r107+128];
	fma.rn.f32 	%f154, %f325, %f153, %f152;
	ld.shared.f32 	%f155, [%r107+256];
	fma.rn.f32 	%f156, %f326, %f155, %f154;
	mov.b32 	%r108, %f156;
	shfl.sync.bfly.b32	%r109|%p22, %r108, 16, 31, -1;
	mov.b32 	%f157, %r109;
	add.f32 	%f158, %f156, %f157;
	mov.b32 	%r110, %f158;
	shfl.sync.bfly.b32	%r111|%p23, %r110, 8, 31, -1;
	mov.b32 	%f159, %r111;
	add.f32 	%f160, %f158, %f159;
	mov.b32 	%r112, %f160;
	shfl.sync.bfly.b32	%r113|%p24, %r112, 4, 31, -1;
	mov.b32 	%f161, %r113;
	add.f32 	%f162, %f160, %f161;
	mov.b32 	%r114, %f162;
	shfl.sync.bfly.b32	%r115|%p25, %r114, 2, 31, -1;
	mov.b32 	%f163, %r115;
	add.f32 	%f164, %f162, %f163;
	mov.b32 	%r116, %f164;
	shfl.sync.bfly.b32	%r117|%p26, %r116, 1, 31, -1;
	mov.b32 	%f165, %r117;
	add.f32 	%f166, %f164, %f165;
	mul.wide.u32 	%rd26, %r201, 4;
	add.s64 	%rd27, %rd1, %rd26;
	st.local.f32 	[%rd27], %f166;
	max.f32 	%f342, %f342, %f166;
	bra.uni 	$L__BB9_47;
$L__BB9_46:
	mul.wide.u32 	%rd28, %r201, 4;
	add.s64 	%rd29, %rd1, %rd28;
	mov.b32 	%r118, -8388609;
	st.local.u32 	[%rd29], %r118;
$L__BB9_47:
	add.s32 	%r201, %r201, 1;
	setp.lt.s32 	%p27, %r201, %r21;
	add.s16 	%rs60, %rs60, 1;
	@%p27 bra 	$L__BB9_29;
$L__BB9_48:
	setp.leu.f32 	%p38, %f342, 0fFF7FFFFF;
	@%p38 bra 	$L__BB9_70;
	max.f32 	%f32, %f379, %f342;
	sub.f32 	%f167, %f379, %f32;
	fma.rn.f32 	%f168, %f167, 0f3BBB989D, 0f3F000000;
	cvt.sat.f32.f32 	%f169, %f168;
	mov.f32 	%f170, 0f4B400001;
	mov.f32 	%f171, 0f437C0000;
	fma.rm.f32 	%f172, %f169, %f171, %f170;
	add.f32 	%f173, %f172, 0fCB40007F;
	neg.f32 	%f174, %f173;
	fma.rn.f32 	%f175, %f167, 0f3FB8AA3B, %f174;
	fma.rn.f32 	%f176, %f167, 0f32A57060, %f175;
	mov.b32 	%r133, %f172;
	shl.b32 	%r134, %r133, 23;
	mov.b32 	%f177, %r134;
	ex2.approx.ftz.f32 	%f178, %f176;
	mul.f32 	%f179, %f178, %f177;
	mul.f32 	%f349, %f179, %f349;
	mul.f32 	%f348, %f179, %f348;
	mul.f32 	%f347, %f179, %f347;
	mul.f32 	%f350, %f350, %f179;
	mov.f32 	%f379, %f32;
	@%p18 bra 	$L__BB9_70;
	and.b32  	%r49, %r19, 3;
	add.s32 	%r136, %r17, %r18;
	sub.s32 	%r137, %r9, %r136;
	setp.gt.u32 	%p40, %r137, -4;
	mov.b32 	%r205, 0;
	@%p40 bra 	$L__BB9_61;
	and.b32  	%r205, %r19, -4;
	mov.b32 	%r204, 0;
$L__BB9_52:
	mul.wide.u32 	%rd37, %r204, 4;
	add.s64 	%rd6, %rd1, %rd37;
	ld.local.f32 	%f41, [%rd6];
	setp.le.f32 	%p41, %f41, 0fFF7FFFFF;
	@%p41 bra 	$L__BB9_54;
	sub.f32 	%f181, %f41, %f32;
	fma.rn.f32 	%f182, %f181, 0f3BBB989D, 0f3F000000;
	cvt.sat.f32.f32 	%f183, %f182;
	mov.f32 	%f184, 0f4B400001;
	mov.f32 	%f185, 0f437C0000;
	fma.rm.f32 	%f186, %f183, %f185, %f184;
	add.f32 	%f187, %f186, 0fCB40007F;
	neg.f32 	%f188, %f187;
	fma.rn.f32 	%f189, %f181, 0f3FB8AA3B, %f188;
	fma.rn.f32 	%f190, %f181, 0f32A57060, %f189;
	mov.b32 	%r139, %f186;
	shl.b32 	%r140, %r139, 23;
	mov.b32 	%f191, %r140;
	ex2.approx.ftz.f32 	%f192, %f190;
	mul.f32 	%f193, %f192, %f191;
	add.f32 	%f350, %f350, %f193;
	mul.lo.s32 	%r141, %r204, 96;
	or.b32  	%r142, %r141, %r3;
	shl.b32 	%r143, %r142, 2;
	mov.u32 	%r144, _ZZ23flash_attn_sinks_kernelI13__nv_bfloat16Li96ELi8ELi32EEvPKT_S3_S3_PS1_PKffiiiiiE6v_smem;
	add.s32 	%r145, %r144, %r143;
	ld.shared.f32 	%f194, [%r145];
	fma.rn.f32 	%f349, %f193, %f194, %f349;
	ld.shared.f32 	%f195, [%r145+128];
	fma.rn.f32 	%f348, %f193, %f195, %f348;
	ld.shared.f32 	%f196, [%r145+256];
	fma.rn.f32 	%f347, %f193, %f196, %f347;
$L__BB9_54:
	ld.local.f32 	%f50, [%rd6+4];
	setp.le.f32 	%p42, %f50, 0fFF7FFFFF;
	@%p42 bra 	$L__BB9_56;
	sub.f32 	%f197, %f50, %f32;
	fma.rn.f32 	%f198, %f197, 0f3BBB989D, 0f3F000000;
	cvt.sat.f32.f32 	%f199, %f198;
	mov.f32 	%f200, 0f4B400001;
	mov.f32 	%f201, 0f437C0000;
	fma.rm.f32 	%f202, %f199, %f201, %f200;
	add.f32 	%f203, %f202, 0fCB40007F;
	neg.f32 	%f204, %f203;
	fma.rn.f32 	%f205, %f197, 0f3FB8AA3B, %f204;
	fma.rn.f32 	%f206, %f197, 0f32A57060, %f205;
	mov.b32 	%r146, %f202;
	shl.b32 	%r147, %r146, 23;
	mov.b32 	%f207, %r147;
	ex2.approx.ftz.f32 	%f208, %f206;
	mul.f32 	%f209, %f208, %f207;
	add.f32 	%f350, %f350, %f209;
	mul.lo.s32 	%r148, %r204, 96;
	or.b32  	%r149, %r148, %r3;
	shl.b32 	%r150, %r149, 2;
	mov.u32 	%r151, _ZZ23flash_attn_sinks_kernelI13__nv_bfloat16Li96ELi8ELi32EEvPKT_S3_S3_PS1_PKffiiiiiE6v_smem;
	add.s32 	%r152, %r150, %r151;
	ld.shared.f32 	%f210, [%r152+384];
	fma.rn.f32 	%f349, %f209, %f210, %f349;
	ld.shared.f32 	%f211, [%r152+512];
	fma.rn.f32 	%f348, %f209, %f211, %f348;
	ld.shared.f32 	%f212, [%r152+640];
	fma.rn.f32 	%f347, %f209, %f212, %f347;
$L__BB9_56:
	ld.local.f32 	%f59, [%rd6+8];
	setp.le.f32 	%p43, %f59, 0fFF7FFFFF;
	@%p43 bra 	$L__BB9_58;
	sub.f32 	%f213, %f59, %f32;
	fma.rn.f32 	%f214, %f213, 0f3BBB989D, 0f3F000000;
	cvt.sat.f32.f32 	%f215, %f214;
	mov.f32 	%f216, 0f4B400001;
	mov.f32 	%f217, 0f437C0000;
	fma.rm.f32 	%f218, %f215, %f217, %f216;
	add.f32 	%f219, %f218, 0fCB40007F;
	neg.f32 	%f220, %f219;
	fma.rn.f32 	%f221, %f213, 0f3FB8AA3B, %f220;
	fma.rn.f32 	%f222, %f213, 0f32A57060, %f221;
	mov.b32 	%r153, %f218;
	shl.b32 	%r154, %r153, 23;
	mov.b32 	%f223, %r154;
	ex2.approx.ftz.f32 	%f224, %f222;
	mul.f32 	%f225, %f224, %f223;
	add.f32 	%f350, %f350, %f225;
	mul.lo.s32 	%r155, %r204, 96;
	or.b32  	%r156, %r155, %r3;
	shl.b32 	%r157, %r156, 2;
	mov.u32 	%r158, _ZZ23flash_attn_sinks_kernelI13__nv_bfloat16Li96ELi8ELi32EEvPKT_S3_S3_PS1_PKffiiiiiE6v_smem;
	add.s32 	%r159, %r157, %r158;
	ld.shared.f32 	%f226, [%r159+768];
	fma.rn.f32 	%f349, %f225, %f226, %f349;
	ld.shared.f32 	%f227, [%r159+896];
	fma.rn.f32 	%f348, %f225, %f227, %f348;
	ld.shared.f32 	%f228, [%r159+1024];
	fma.rn.f32 	%f347, %f225, %f228, %f347;
$L__BB9_58:
	ld.local.f32 	%f68, [%rd6+12];
	setp.le.f32 	%p44, %f68, 0fFF7FFFFF;
	@%p44 bra 	$L__BB9_60;
	sub.f32 	%f229, %f68, %f32;
	fma.rn.f32 	%f230, %f229, 0f3BBB989D, 0f3F000000;
	cvt.sat.f32.f32 	%f231, %f230;
	mov.f32 	%f232, 0f4B400001;
	mov.f32 	%f233, 0f437C0000;
	fma.rm.f32 	%f234, %f231, %f233, %f232;
	add.f32 	%f235, %f234, 0fCB40007F;
	neg.f32 	%f236, %f235;
	fma.rn.f32 	%f237, %f229, 0f3FB8AA3B, %f236;
	fma.rn.f32 	%f238, %f229, 0f32A57060, %f237;
	mov.b32 	%r160, %f234;
	shl.b32 	%r161, %r160, 23;
	mov.b32 	%f239, %r161;
	ex2.approx.ftz.f32 	%f240, %f238;
	mul.f32 	%f241, %f240, %f239;
	add.f32 	%f350, %f350, %f241;
	mul.lo.s32 	%r162, %r204, 96;
	or.b32  	%r163, %r162, %r3;
	shl.b32 	%r164, %r163, 2;
	mov.u32 	%r165, _ZZ23flash_attn_sinks_kernelI13__nv_bfloat16Li96ELi8ELi32EEvPKT_S3_S3_PS1_PKffiiiiiE6v_smem;
	add.s32 	%r166, %r164, %r165;
	ld.shared.f32 	%f242, [%r166+1152];
	fma.rn.f32 	%f349, %f241, %f242, %f349;
	ld.shared.f32 	%f243, [%r166+1280];
	fma.rn.f32 	%f348, %f241, %f243, %f348;
	ld.shared.f32 	%f244, [%r166+1408];
	fma.rn.f32 	%f347, %f241, %f244, %f347;
$L__BB9_60:
	add.s32 	%r204, %r204, 4;
	setp.ne.s32 	%p45, %r204, %r205;
	@%p45 bra 	$L__BB9_52;
$L__BB9_61:
	setp.eq.s32 	%p46, %r49, 0;
	mov.f32 	%f379, %f32;
	@%p46 bra 	$L__BB9_70;
	mul.wide.u32 	%rd38, %r205, 4;
	add.s64 	%rd7, %rd1, %rd38;
	ld.local.f32 	%f82, [%rd7];
	setp.le.f32 	%p47, %f82, 0fFF7FFFFF;
	@%p47 bra 	$L__BB9_64;
	sub.f32 	%f245, %f82, %f32;
	fma.rn.f32 	%f246, %f245, 0f3BBB989D, 0f3F000000;
	cvt.sat.f32.f32 	%f247, %f246;
	mov.f32 	%f248, 0f4B400001;
	mov.f32 	%f249, 0f437C0000;
	fma.rm.f32 	%f250, %f247, %f249, %f248;
	add.f32 	%f251, %f250, 0fCB40007F;
	neg.f32 	%f252, %f251;
	fma.rn.f32 	%f253, %f245, 0f3FB8AA3B, %f252;
	fma.rn.f32 	%f254, %f245, 0f32A57060, %f253;
	mov.b32 	%r167, %f250;
	shl.b32 	%r168, %r167, 23;
	mov.b32 	%f255, %r168;
	ex2.approx.ftz.f32 	%f256, %f254;
	mul.f32 	%f257, %f256, %f255;
	add.f32 	%f350, %f350, %f257;
	mul.lo.s32 	%r169, %r205, 96;
	or.b32  	%r170, %r169, %r3;
	shl.b32 	%r171, %r170, 2;
	mov.u32 	%r172, _ZZ23flash_attn_sinks_kernelI13__nv_bfloat16Li96ELi8ELi32EEvPKT_S3_S3_PS1_PKffiiiiiE6v_smem;
	add.s32 	%r173, %r172, %r171;
	ld.shared.f32 	%f258, [%r173];
	fma.rn.f32 	%f349, %f257, %f258, %f349;
	ld.shared.f32 	%f259, [%r173+128];
	fma.rn.f32 	%f348, %f257, %f259, %f348;
	ld.shared.f32 	%f260, [%r173+256];
	fma.rn.f32 	%f347, %f257, %f260, %f347;
$L__BB9_64:
	setp.eq.s32 	%p48, %r49, 1;
	mov.f32 	%f379, %f32;
	@%p48 bra 	$L__BB9_70;
	ld.local.f32 	%f91, [%rd7+4];
	setp.le.f32 	%p49, %f91, 0fFF7FFFFF;
	@%p49 bra 	$L__BB9_67;
	sub.f32 	%f261, %f91, %f32;
	fma.rn.f32 	%f262, %f261, 0f3BBB989D, 0f3F000000;
	cvt.sat.f32.f32 	%f263, %f262;
	mov.f32 	%f264, 0f4B400001;
	mov.f32 	%f265, 0f437C0000;
	fma.rm.f32 	%f266, %f263, %f265, %f264;
	add.f32 	%f267, %f266, 0fCB40007F;
	neg.f32 	%f268, %f267;
	fma.rn.f32 	%f269, %f261, 0f3FB8AA3B, %f268;
	fma.rn.f32 	%f270, %f261, 0f32A57060, %f269;
	mov.b32 	%r174, %f266;
	shl.b32 	%r175, %r174, 23;
	mov.b32 	%f271, %r175;
	ex2.approx.ftz.f32 	%f272, %f270;
	mul.f32 	%f273, %f272, %f271;
	add.f32 	%f350, %f350, %f273;
	mul.lo.s32 	%r176, %r205, 96;
	or.b32  	%r177, %r176, %r3;
	shl.b32 	%r178, %r177, 2;
	mov.u32 	%r179, _ZZ23flash_attn_sinks_kernelI13__nv_bfloat16Li96ELi8ELi32EEvPKT_S3_S3_PS1_PKffiiiiiE6v_smem;
	add.s32 	%r180, %r178, %r179;
	ld.shared.f32 	%f274, [%r180+384];
	fma.rn.f32 	%f349, %f273, %f274, %f349;
	ld.shared.f32 	%f275, [%r180+512];
	fma.rn.f32 	%f348, %f273, %f275, %f348;
	ld.shared.f32 	%f276, [%r180+640];
	fma.rn.f32 	%f347, %f273, %f276, %f347;
$L__BB9_67:
	setp.eq.s32 	%p50, %r49, 2;
	mov.f32 	%f379, %f32;
	@%p50 bra 	$L__BB9_70;
	ld.local.f32 	%f100, [%rd7+8];
	setp.le.f32 	%p51, %f100, 0fFF7FFFFF;
	mov.f32 	%f379, %f32;
	@%p51 bra 	$L__BB9_70;
	sub.f32 	%f277, %f100, %f32;
	fma.rn.f32 	%f278, %f277, 0f3BBB989D, 0f3F000000;
	cvt.sat.f32.f32 	%f279, %f278;
	mov.f32 	%f280, 0f4B400001;
	mov.f32 	%f281, 0f437C0000;
	fma.rm.f32 	%f282, %f279, %f281, %f280;
	add.f32 	%f283, %f282, 0fCB40007F;
	neg.f32 	%f284, %f283;
	fma.rn.f32 	%f285, %f277, 0f3FB8AA3B, %f284;
	fma.rn.f32 	%f286, %f277, 0f32A57060, %f285;
	mov.b32 	%r181, %f282;
	shl.b32 	%r182, %r181, 23;
	mov.b32 	%f287, %r182;
	ex2.approx.ftz.f32 	%f288, %f286;
	mul.f32 	%f289, %f288, %f287;
	add.f32 	%f350, %f350, %f289;
	mul.lo.s32 	%r183, %r205, 96;
	or.b32  	%r184, %r183, %r3;
	shl.b32 	%r185, %r184, 2;
	mov.u32 	%r186, _ZZ23flash_attn_sinks_kernelI13__nv_bfloat16Li96ELi8ELi32EEvPKT_S3_S3_PS1_PKffiiiiiE6v_smem;
	add.s32 	%r187, %r185, %r186;
	ld.shared.f32 	%f290, [%r187+768];
	fma.rn.f32 	%f349, %f289, %f290, %f349;
	ld.shared.f32 	%f291, [%r187+896];
	fma.rn.f32 	%f348, %f289, %f291, %f348;
	ld.shared.f32 	%f292, [%r187+1024];
	fma.rn.f32 	%f347, %f289, %f292, %f347;
	mov.f32 	%f379, %f32;
$L__BB9_70:
	bar.sync 	0;
	setp.lt.s32 	%p52, %r193, %r10;
	add.s32 	%r192, %r192, 1;
	@%p52 bra 	$L__BB9_6;
$L__BB9_71:
	setp.ge.s32 	%p53, %r6, %r55;
	@%p53 bra 	$L__BB9_75;
	setp.eq.s64 	%p54, %rd11, 0;
	@%p54 bra 	$L__BB9_74;
	cvta.to.global.u64 	%rd39, %rd11;
	mul.wide.u32 	%rd40, %r4, 4;
	add.s64 	%rd41, %rd39, %rd40;
	ld.global.nc.f32 	%f293, [%rd41];
	max.f32 	%f294, %f379, %f293;
	sub.f32 	%f295, %f379, %f294;
	fma.rn.f32 	%f296, %f295, 0f3BBB989D, 0f3F000000;
	cvt.sat.f32.f32 	%f297, %f296;
	mov.f32 	%f298, 0f4B400001;
	mov.f32 	%f299, 0f437C0000;
	fma.rm.f32 	%f300, %f297, %f299, %f298;
	add.f32 	%f301, %f300, 0fCB40007F;
	neg.f32 	%f302, %f301;
	fma.rn.f32 	%f303, %f295, 0f3FB8AA3B, %f302;
	fma.rn.f32 	%f304, %f295, 0f32A57060, %f303;
	mov.b32 	%r188, %f300;
	shl.b32 	%r189, %r188, 23;
	mov.b32 	%f305, %r189;
	ex2.approx.ftz.f32 	%f306, %f304;
	mul.f32 	%f307, %f306, %f305;
	mul.f32 	%f349, %f307, %f349;
	mul.f32 	%f348, %f307, %f348;
	mul.f32 	%f347, %f307, %f347;
	sub.f32 	%f308, %f293, %f294;
	fma.rn.f32 	%f309, %f308, 0f3BBB989D, 0f3F000000;
	cvt.sat.f32.f32 	%f310, %f309;
	fma.rm.f32 	%f311, %f310, %f299, %f298;
	add.f32 	%f312, %f311, 0fCB40007F;
	neg.f32 	%f313, %f312;
	fma.rn.f32 	%f314, %f308, 0f3FB8AA3B, %f313;
	fma.rn.f32 	%f315, %f308, 0f32A57060, %f314;
	mov.b32 	%r190, %f311;
	shl.b32 	%r191, %r190, 23;
	mov.b32 	%f316, %r191;
	ex2.approx.ftz.f32 	%f317, %f315;
	mul.f32 	%f318, %f317, %f316;
	fma.rn.f32 	%f350, %f350, %f307, %f318;
$L__BB9_74:
	setp.gt.f32 	%p55, %f350, 0f00000000;
	rcp.rn.f32 	%f322, %f350;
	selp.f32 	%f323, %f322, 0f00000000, %p55;
	mul.f32 	%f319, %f323, %f349;
	// begin inline asm
	{  cvt.rn.bf16.f32 %rs56, %f319;}

	// end inline asm
	cvta.to.global.u64 	%rd42, %rd10;
	mul.wide.s32 	%rd43, %r8, 2;
	add.s64 	%rd44, %rd42, %rd43;
	st.global.u16 	[%rd44], %rs56;
	mul.f32 	%f320, %f323, %f348;
	// begin inline asm
	{  cvt.rn.bf16.f32 %rs57, %f320;}

	// end inline asm
	st.global.u16 	[%rd44+64], %rs57;
	mul.f32 	%f321, %f323, %f347;
	// begin inline asm
	{  cvt.rn.bf16.f32 %rs58, %f321;}

	// end inline asm
	st.global.u16 	[%rd44+128], %rs58;
$L__BB9_75:
	ret;

}
	// .globl	_Z23flash_attn_sinks_kernelI13__nv_bfloat16Li112ELi8ELi32EEvPKT_S3_S3_PS1_PKffiiiii
.visible .entry _Z23flash_attn_sinks_kernelI13__nv_bfloat16Li112ELi8ELi32EEvPKT_S3_S3_PS1_PKffiiiii(
	.param .u64 .ptr .align 1 _Z23flash_attn_sinks_kernelI13__nv_bfloat16Li112ELi8ELi32EEvPKT_S3_S3_PS1_PKffiiiii_param_0,
	.param .u64 .ptr .align 1 _Z23flash_attn_sinks_kernelI13__nv_bfloat16Li112ELi8ELi32EEvPKT_S3_S3_PS1_PKffiiiii_param_1,
	.param .u64 .ptr .align 1 _Z23flash_attn_sinks_kernelI13__nv_bfloat16Li112ELi8ELi32EEvPKT_S3_S3_PS1_PKffiiiii_param_2,
	.param .u64 .ptr .align 1 _Z23flash_attn_sinks_kernelI13__nv_bfloat16Li112ELi8ELi32EEvPKT_S3_S3_PS1_PKffiiiii_param_3,
	.param .u64 .ptr .align 1 _Z23flash_attn_sinks_kernelI13__nv_bfloat16Li112ELi8ELi32EEvPKT_S3_S3_PS1_PKffiiiii_param_4,
	.param .f32 _Z23flash_attn_sinks_kernelI13__nv_bfloat16Li112ELi8ELi32EEvPKT_S3_S3_PS1_PKffiiiii_param_5,
	.param .u32 _Z23flash_attn_sinks_kernelI13__nv_bfloat16Li112ELi8ELi32EEvPKT_S3_S3_PS1_PKffiiiii_param_6,
	.param .u32 _Z23flash_attn_sinks_kernelI13__nv_bfloat16Li112ELi8ELi32EEvPKT_S3_S3_PS1_PKffiiiii_param_7,
	.param .u32 _Z23flash_attn_sinks_kernelI13__nv_bfloat16Li112ELi8ELi32EEvPKT_S3_S3_PS1_PKffiiiii_param_8,
	.param .u32 _Z23flash_attn_sinks_kernelI13__nv_bfloat16Li112ELi8ELi32EEvPKT_S3_S3_PS1_PKffiiiii_param_9,
	.param .u32 _Z23flash_attn_sinks_kernelI13__nv_bfloat16Li112ELi8ELi32EEvPKT_S3_S3_PS1_PKffiiiii_param_10
)
.maxntid 256
{
	.local .align 16 .b8 	__local_depot10[128];
	.reg .b64 	%SP;
	.reg .b64 	%SPL;
	.reg .pred 	%p<76>;
	.reg .b16 	%rs<33>;
	.reg .b32 	%r<259>;
	.reg .b32 	%f<438>;
	.reg .b64 	%rd<57>;
	// demoted variable
	.shared .align 4 .b8 _ZZ23flash_attn_sinks_kernelI13__nv_bfloat16Li112ELi8ELi32EEvPKT_S3_S3_PS1_PKffiiiiiE6k_smem[16384];
	// demoted variable
	.shared .align 4 .b8 _ZZ23flash_attn_sinks_kernelI13__nv_bfloat16Li112ELi8ELi32EEvPKT_S3_S3_PS1_PKffiiiiiE6v_smem[16384];
	mov.u64 	%SPL, __local_depot10;
	ld.param.u64 	%rd12, [_Z23flash_attn_sinks_kernelI13__nv_bfloat16Li112ELi8ELi32EEvPKT_S3_S3_PS1_PKffiiiii_param_0];
	ld.param.u64 	%rd8, [_Z23flash_attn_sinks_kernelI13__nv_bfloat16Li112ELi8ELi32EEvPKT_S3_S3_PS1_PKffiiiii_param_1];
	ld.param.u64 	%rd9, [_Z23flash_attn_sinks_kernelI13__nv_bfloat16Li112ELi8ELi32EEvPKT_S3_S3_PS1_PKffiiiii_param_2];
	ld.param.f32 	%f147, [_Z23flash_attn_sinks_kernelI13__nv_bfloat16Li112ELi8ELi32EEvPKT_S3_S3_PS1_PKffiiiii_param_5];
	ld.param.u32 	%r84, [_Z23flash_attn_sinks_kernelI13__nv_bfloat16Li112ELi8ELi32EEvPKT_S3_S3_PS1_PKffiiiii_param_6];
	ld.param.u32 	%r85, [_Z23flash_attn_sinks_kernelI13__nv_bfloat16Li112ELi8ELi32EEvPKT_S3_S3_PS1_PKffiiiii_param_7];
	ld.param.u32 	%r87, [_Z23flash_attn_sinks_kernelI13__nv_bfloat16Li112ELi8ELi32EEvPKT_S3_S3_PS1_PKffiiiii_param_8];
	ld.param.u32 	%r88, [_Z23flash_attn_sinks_kernelI13__nv_bfloat16Li112ELi8ELi32EEvPKT_S3_S3_PS1_PKffiiiii_param_9];
	ld.param.u32 	%r86, [_Z23flash_attn_sinks_kernelI13__nv_bfloat16Li112ELi8ELi32EEvPKT_S3_S3_PS1_PKffiiiii_param_10];
	cvta.to.global.u64 	%rd1, %rd12;
	add.u64 	%rd2, %SPL, 0;
	mov.u32 	%r1, %tid.x;
	shr.u32 	%r2, %r1, 5;
	and.b32  	%r3, %r1, 31;
	mov.u32 	%r4, %ctaid.x;
	mov.u32 	%r89, %ctaid.y;
	mov.u32 	%r90, %ctaid.z;
	div.s32 	%r91, %r87, %r88;
	div.s32 	%r92, %r4, %r91;
	shl.b32 	%r5, %r90, 3;
	or.b32  	%r6, %r5, %r2;
	sub.s32 	%r7, %r85, %r84;
	mad.lo.s32 	%r93, %r87, %r89, %r4;
	mad.lo.s32 	%r94, %r93, %r84, %r6;
	mul.lo.s32 	%r8, %r94, 112;
	mad.lo.s32 	%r9, %r88, %r89, %r92;
	setp.ge.s32 	%p3, %r6, %r84;
	mov.f32 	%f359, 0f00000000;
	mov.f32 	%f360, %f359;
	@%p3 bra 	$L__BB10_2;
	add.s32 	%r95, %r3, %r8;
	mul.wide.s32 	%rd14, %r95, 2;
	add.s64 	%rd15, %rd1, %rd14;
	ld.global.nc.u16 	%rs3, [%rd15];
	// begin inline asm
	{ cvt.f32.bf16 %f149, %rs3;}

	// end inline asm
	mul.f32 	%f359, %f147, %f149;
	ld.global.nc.u16 	%rs4, [%rd15+64];
	// begin inline asm
	{ cvt.f32.bf16 %f150, %rs4;}

	// end inline asm
	mul.f32 	%f360, %f147, %f150;
$L__BB10_2:
	setp.ge.s32 	%p4, %r6, %r84;
	cvt.s64.s32 	%rd16, %r8;
	cvt.u64.u32 	%rd17, %r3;
	add.s64 	%rd18, %rd17, %rd16;
	shl.b64 	%rd19, %rd18, 1;
	add.s64 	%rd3, %rd1, %rd19;
	mov.f32 	%f361, 0f00000000;
	@%p4 bra 	$L__BB10_4;
	ld.global.nc.u16 	%rs5, [%rd3+128];
	// begin inline asm
	{ cvt.f32.bf16 %f152, %rs5;}

	// end inline asm
	mul.f32 	%f361, %f147, %f152;
$L__BB10_4:
	setp.ge.s32 	%p5, %r6, %r84;
	setp.gt.u32 	%p6, %r3, 15;
	mov.f32 	%f362, 0f00000000;
	or.pred  	%p7, %p5, %p6;
	@%p7 bra 	$L__BB10_6;
	ld.global.nc.u16 	%rs6, [%rd3+192];
	// begin inline asm
	{ cvt.f32.bf16 %f154, %rs6;}

	// end inline asm
	mul.f32 	%f362, %f147, %f154;
$L__BB10_6:
	add.s32 	%r97, %r5, 8;
	min.s32 	%r98, %r97, %r84;
	setp.gt.s32 	%p1, %r86, 0;
	add.s32 	%r99, %r7, %r5;
	sub.s32 	%r100, %r99, %r86;
	max.s32 	%r101, %r100, -1;
	add.s32 	%r102, %r101, 1;
	selp.b32 	%r10, %r102, 0, %p1;
	add.s32 	%r103, %r7, %r98;
	min.s32 	%r11, %r85, %r103;
	add.s32 	%r12, %r99, %r2;
	sub.s32 	%r104, %r12, %r86;
	max.s32 	%r13, %r104, -1;
	setp.ge.s32 	%p8, %r10, %r11;
	mov.f32 	%f425, 0fFF7FFFFF;
	mov.f32 	%f385, 0f00000000;
	mov.f32 	%f386, %f385;
	mov.f32 	%f387, %f385;
	mov.f32 	%f388, %f385;
	mov.f32 	%f389, %f385;
	@%p8 bra 	$L__BB10_73;
	and.b32  	%r14, %r1, 127;
	mul.lo.s32 	%r106, %r85, %r9;
	mad.lo.s32 	%r15, %r106, 112, %r14;
	add.s32 	%r16, %r13, 1;
	setp.lt.s32 	%p9, %r6, %r84;
	and.pred  	%p2, %p1, %p9;
	mov.f32 	%f425, 0fFF7FFFFF;
	mov.b32 	%r237, 0;
	mov.f32 	%f385, 0f00000000;
	cvt.u16.u32 	%rs24, %r10;
	mov.u32 	%r238, %r10;
$L__BB10_8:
	mov.u32 	%r18, %r238;
	shl.b32 	%r108, %r1, 2;
	mov.u32 	%r109, _ZZ23flash_attn_sinks_kernelI13__nv_bfloat16Li112ELi8ELi32EEvPKT_S3_S3_PS1_PKffiiiiiE6k_smem;
	add.s32 	%r110, %r108, %r109;
	add.s32 	%r242, %r110, 2048;
	shl.b32 	%r111, %r237, 5;
	add.s32 	%r112, %r10, %r111;
	add.s32 	%r113, %r112, 32;
	min.s32 	%r20, %r11, %r113;
	neg.s32 	%r21, %r111;
	add.s32 	%r238, %r18, 32;
	min.s32 	%r114, %r238, %r11;
	sub.s32 	%r23, %r114, %r18;
	or.b32  	%r115, %r1, 768;
	shr.u32 	%r247, %r115, 7;
	add.s32 	%r116, %r247, %r18;
	mad.lo.s32 	%r248, %r116, 112, %r15;
	or.b32  	%r117, %r1, 512;
	shr.u32 	%r245, %r117, 7;
	add.s32 	%r118, %r245, %r18;
	mad.lo.s32 	%r246, %r118, 112, %r15;
	or.b32  	%r119, %r1, 256;
	shr.u32 	%r243, %r119, 7;
	add.s32 	%r120, %r243, %r18;
	mad.lo.s32 	%r244, %r120, 112, %r15;
	shr.u32 	%r240, %r1, 7;
	add.s32 	%r121, %r240, %r18;
	mad.lo.s32 	%r241, %r121, 112, %r15;
	mov.b32 	%r239, 2048;
$L__BB10_9:
	.pragma "nounroll";
	setp.gt.u32 	%p10, %r14, 111;
	setp.ge.s32 	%p11, %r240, %r23;
	mov.f32 	%f369, 0f00000000;
	or.pred  	%p12, %p11, %p10;
	@%p12 bra 	$L__BB10_11;
	mul.wide.s32 	%rd21, %r241, 2;
	add.s64 	%rd20, %rd8, %rd21;
	// begin inline asm
	ld.global.nc.b16 %rs7, [%rd20];
	// end inline asm
	// begin inline asm
	{ cvt.f32.bf16 %f369, %rs7;}

	// end inline asm
$L__BB10_11:
	st.shared.f32 	[%r242+-2048], %f369;
	setp.ge.s32 	%p14, %r243, %r23;
	mov.f32 	%f370, 0f00000000;
	or.pred  	%p15, %p14, %p10;
	@%p15 bra 	$L__BB10_13;
	mul.wide.s32 	%rd23, %r244, 2;
	add.s64 	%rd22, %rd8, %rd23;
	// begin inline asm
	ld.global.nc.b16 %rs9, [%rd22];
	// end inline asm
	// begin inline asm
	{ cvt.f32.bf16 %f370, %rs9;}

	// end inline asm
$L__BB10_13:
	st.shared.f32 	[%r242+-1024], %f370;
	setp.ge.s32 	%p17, %r245, %r23;
	mov.f32 	%f371, 0f00000000;
	or.pred  	%p18, %p17, %p10;
	@%p18 bra 	$L__BB10_15;
	mul.wide.s32 	%rd25, %r246, 2;
	add.s64 	%rd24, %rd8, %rd25;
	// begin inline asm
	ld.global.nc.b16 %rs11, [%rd24];
	// end inline asm
	// begin inline asm
	{ cvt.f32.bf16 %f371, %rs11;}

	// end inline asm
$L__BB10_15:
	st.shared.f32 	[%r242], %f371;
	setp.ge.s32 	%p20, %r247, %r23;
	mov.f32 	%f372, 0f00000000;
	or.pred  	%p21, %p20, %p10;
	@%p21 bra 	$L__BB10_17;
	mul.wide.s32 	%rd27, %r248, 2;
	add.s64 	%rd26, %rd8, %rd27;
	// begin inline asm
	ld.global.nc.b16 %rs13, [%rd26];
	// end inline asm
	// begin inline asm
	{ cvt.f32.bf16 %f372, %rs13;}

	// end inline asm
$L__BB10_17:
	st.shared.f32 	[%r242+1024], %f372;
	add.s32 	%r248, %r248, 896;
	add.s32 	%r247, %r247, 8;
	add.s32 	%r246, %r246, 896;
	add.s32 	%r245, %r245, 8;
	add.s32 	%r244, %r244, 896;
	add.s32 	%r243, %r243, 8;
	add.s32 	%r242, %r242, 4096;
	add.s32 	%r241, %r241, 896;
	add.s32 	%r240, %r240, 8;
	add.s32 	%r239, %r239, 4096;
	setp.ne.s32 	%p22, %r239, 18432;
	@%p22 bra 	$L__BB10_9;
	mov.b32 	%r250, 0;
	mov.u32 	%r249, %r1;
$L__BB10_19:
	.pragma "nounroll";
	shr.u32 	%r54, %r249, 7;
	setp.ge.s32 	%p24, %r54, %r23;
	mov.f32 	%f373, 0f00000000;
	or.pred  	%p25, %p24, %p10;
	@%p25 bra 	$L__BB10_21;
	add.s32 	%r128, %r54, %r18;
	mad.lo.s32 	%r129, %r128, 112, %r15;
	mul.wide.s32 	%rd29, %r129, 2;
	add.s64 	%rd28, %rd9, %rd29;
	// begin inline asm
	ld.global.nc.b16 %rs15, [%rd28];
	// end inline asm
	// begin inline asm
	{ cvt.f32.bf16 %f373, %rs15;}

	// end inline asm
$L__BB10_21:
	shl.b32 	%r131, %r249, 2;
	mov.u32 	%r132, _ZZ23flash_attn_sinks_kernelI13__nv_bfloat16Li112ELi8ELi32EEvPKT_S3_S3_PS1_PKffiiiiiE6v_smem;
	add.s32 	%r55, %r132, %r131;
	st.shared.f32 	[%r55], %f373;
	add.s32 	%r133, %r249, 256;
	shr.u32 	%r56, %r133, 7;
	setp.ge.s32 	%p27, %r56, %r23;
	mov.f32 	%f374, 0f00000000;
	or.pred  	%p28, %p27, %p10;
	@%p28 bra 	$L__BB10_23;
	add.s32 	%r134, %r56, %r18;
	mad.lo.s32 	%r135, %r134, 112, %r15;
	mul.wide.s32 	%rd31, %r135, 2;
	add.s64 	%rd30, %rd9, %rd31;
	// begin inline asm
	ld.global.nc.b16 %rs17, [%rd30];
	// end inline asm
	// begin inline asm
	{ cvt.f32.bf16 %f374, %rs17;}

	// end inline asm
$L__BB10_23:
	st.shared.f32 	[%r55+1024], %f374;
	add.s32 	%r137, %r249, 512;
	shr.u32 	%r57, %r137, 7;
	setp.ge.s32 	%p30, %r57, %r23;
	mov.f32 	%f375, 0f00000000;
	or.pred  	%p31, %p30, %p10;
	@%p31 bra 	$L__BB10_25;
	add.s32 	%r138, %r57, %r18;
	mad.lo.s32 	%r139, %r138, 112, %r15;
	mul.wide.s32 	%rd33, %r139, 2;
	add.s64 	%rd32, %rd9, %rd33;
	// begin inline asm
	ld.global.nc.b16 %rs19, [%rd32];
	// end inline asm
	// begin inline asm
	{ cvt.f32.bf16 %f375, %rs19;}

	// end inline asm
$L__BB10_25:
	st.shared.f32 	[%r55+2048], %f375;
	add.s32 	%r141, %r249, 768;
	shr.u32 	%r58, %r141, 7;
	setp.ge.s32 	%p33, %r58, %r23;
	mov.f32 	%f376, 0f00000000;
	or.pred  	%p34, %p33, %p10;
	@%p34 bra 	$L__BB10_27;
	add.s32 	%r142, %r58, %r18;
	mad.lo.s32 	%r143, %r142, 112, %r15;
	mul.wide.s32 	%rd35, %r143, 2;
	add.s64 	%rd34, %rd9, %rd35;
	// begin inline asm
	ld.global.nc.b16 %rs21, [%rd34];
	// end inline asm
	// begin inline asm
	{ cvt.f32.bf16 %f376, %rs21;}

	// end inline asm
$L__BB10_27:
	st.shared.f32 	[%r55+3072], %f376;
	add.s32 	%r249, %r249, 1024;
	add.s32 	%r250, %r250, 4;
	setp.ne.s32 	%p35, %r250, 16;
	@%p35 bra 	$L__BB10_19;
	setp.ge.s32 	%p36, %r6, %r84;
	bar.sync 	0;
	@%p36 bra 	$L__BB10_72;
	setp.lt.s32 	%p37, %r23, 1;
	mov.f32 	%f379, 0fFF7FFFFF;
	@%p37 bra 	$L__BB10_50;
	mov.f32 	%f379, 0fFF7FFFFF;
	mov.b32 	%r254, 0;
	mov.b16 	%rs32, 0;
$L__BB10_31:
	add.s32 	%r62, %r254, %r18;
	setp.ge.s32 	%p38, %r12, %r62;
	@%p38 bra 	$L__BB10_46;
	setp.ge.s32 	%p47, %r254, %r23;
	@%p47 bra 	$L__BB10_50;
	add.s32 	%r161, %r20, %r21;
	add.s32 	%r162, %r10, %r254;
	sub.s32 	%r63, %r161, %r162;
	sub.s32 	%r163, %r10, %r161;
	add.s32 	%r164, %r163, %r254;
	setp.gt.u32 	%p48, %r164, -16;
	@%p48 bra 	$L__BB10_36;
	mov.b32 	%r253, 0;
$L__BB10_35:
	.pragma "nounroll";
	mul.wide.u32 	%rd40, %r254, 4;
	add.s64 	%rd41, %rd2, %rd40;
	mov.b32 	%r166, -8388609;
	st.local.u32 	[%rd41], %r166;
	st.local.u32 	[%rd41+4], %r166;
	st.local.u32 	[%rd41+8], %r166;
	st.local.u32 	[%rd41+12], %r166;
	st.local.u32 	[%rd41+16], %r166;
	st.local.u32 	[%rd41+20], %r166;
	st.local.u32 	[%rd41+24], %r166;
	st.local.u32 	[%rd41+28], %r166;
	st.local.u32 	[%rd41+32], %r166;
	st.local.u32 	[%rd41+36], %r166;
	st.local.u32 	[%rd41+40], %r166;
	st.local.u32 	[%rd41+44], %r166;
	st.local.u32 	[%rd41+48], %r166;
	st.local.u32 	[%rd41+52], %r166;
	st.local.u32 	[%rd41+56], %r166;
	st.local.u32 	[%rd41+60], %r166;
	add.s32 	%r254, %r254, 16;
	add.s32 	%r253, %r253, 16;
	and.b32  	%r167, %r63, -16;
	setp.eq.s32 	%p49, %r253, %r167;
	@%p49 bra 	$L__BB10_36;
	bra.uni 	$L__BB10_35;
$L__BB10_36:
	and.b32  	%r168, %r63, 15;
	setp.eq.s32 	%p50, %r168, 0;
	@%p50 bra 	$L__BB10_50;
	add.s16 	%rs25, %rs32, %rs24;
	cvt.u16.u32 	%rs26, %r20;
	sub.s16 	%rs27, %rs26, %rs25;
	cvt.u32.u16 	%r169, %rs27;
	and.b32  	%r70, %r169, 15;
	add.s32 	%r170, %r70, -1;
	setp.lt.u32 	%p51, %r170, 7;
	@%p51 bra 	$L__BB10_39;
	mul.wide.u32 	%rd42, %r254, 4;
	add.s64 	%rd43, %rd2, %rd42;
	mov.b32 	%r171, -8388609;
	st.local.u32 	[%rd43], %r171;
	st.local.u32 	[%rd43+4], %r171;
	st.local.u32 	[%rd43+8], %r171;
	st.local.u32 	[%rd43+12], %r171;
	st.local.u32 	[%rd43+16], %r171;
	st.local.u32 	[%rd43+20], %r171;
	st.local.u32 	[%rd43+24], %r171;
	st.local.u32 	[%rd43+28], %r171;
	add.s32 	%r254, %r254, 8;
$L__BB10_39:
	and.b32  	%r73, %r70, 7;
	setp.eq.s32 	%p52, %r73, 0;
	@%p52 bra 	$L__BB10_50;
	and.b32  	%r74, %r70, 3;
	setp.lt.u32 	%p53, %r73, 4;
	@%p53 bra 	$L__BB10_42;
	mul.wide.u32 	%rd44, %r254, 4;
	add.s64 	%rd45, %rd2, %rd44;
	mov.b32 	%r172, -8388609;
	st.local.u32 	[%rd45], %r172;
	st.local.u32 	[%rd45+4], %r172;
	st.local.u32 	[%rd45+8], %r172;
	st.local.u32 	[%rd45+12], %r172;
	add.s32 	%r254, %r254, 4;
$L__BB10_42:
	setp.eq.s32 	%p54, %r74, 0;
	@%p54 bra 	$L__BB10_50;
	mul.wide.u32 	%rd46, %r254, 4;
	add.s64 	%rd4, %rd2, %rd46;
	mov.b32 	%r173, -8388609;
	st.local.u32 	[%rd4], %r173;
	setp.eq.s32 	%p55, %r74, 1;
	@%p55 bra 	$L__BB10_50;
	mov.b32 	%r174, -8388609;
	st.local.u32 	[%rd4+4], %r174;
	setp.eq.s32 	%p56, %r74, 2;
	@%p56 bra 	$L__BB10_50;
	mov.b32 	%r175, -8388609;
	st.local.u32 	[%rd4+8], %r175;
	bra.uni 	$L__BB10_50;
$L__BB10_46:
	setp.gt.u32 	%p39, %r16, %r62;
	and.pred  	%p40, %p2, %p39;
	@%p40 bra 	$L__BB10_48;
	shl.b32 	%r145, %r3, 2;
	shl.b32 	%r146, %r254, 9;
	or.b32  	%r147, %r146, %r145;
	mov.u32 	%r148, _ZZ23flash_attn_sinks_kernelI13__nv_bfloat16Li112ELi8ELi32EEvPKT_S3_S3_PS1_PKffiiiiiE6k_smem;
	add.s32 	%r149, %r148, %r147;
	ld.shared.f32 	%f177, [%r149];
	fma.rn.f32 	%f178, %f359, %f177, 0f00000000;
	ld.shared.f32 	%f179, [%r149+128];
	fma.rn.f32 	%f180, %f360, %f179, %f178;
	ld.shared.f32 	%f181, [%r149+256];
	fma.rn.f32 	%f182, %f361, %f181, %f180;
	ld.shared.f32 	%f183, [%r149+384];
	fma.rn.f32 	%f184, %f362, %f183, %f182;
	mov.b32 	%r150, %f184;
	shfl.sync.bfly.b32	%r151|%p41, %r150, 16, 31, -1;
	mov.b32 	%f185, %r151;
	add.f32 	%f186, %f184, %f185;
	mov.b32 	%r152, %f186;
	shfl.sync.bfly.b32	%r153|%p42, %r152, 8, 31, -1;
	mov.b32 	%f187, %r153;
	add.f32 	%f188, %f186, %f187;
	mov.b32 	%r154, %f188;
	shfl.sync.bfly.b32	%r155|%p43, %r154, 4, 31, -1;
	mov.b32 	%f189, %r155;
	add.f32 	%f190, %f188, %f189;
	mov.b32 	%r156, %f190;
	shfl.sync.bfly.b32	%r157|%p44, %r156, 2, 31, -1;
	mov.b32 	%f191, %r157;
	add.f32 	%f192, %f190, %f191;
	mov.b32 	%r158, %f192;
	shfl.sync.bfly.b32	%r159|%p45, %r158, 1, 31, -1;
	mov.b32 	%f193, %r159;
	add.f32 	%f194, %f192, %f193;
	mul.wide.u32 	%rd36, %r254, 4;
	add.s64 	%rd37, %rd2, %rd36;
	st.local.f32 	[%rd37], %f194;
	max.f32 	%f379, %f379, %f194;
	bra.uni 	$L__BB10_49;
$L__BB10_48:
	mul.wide.u32 	%rd38, %r254, 4;
	add.s64 	%rd39, %rd2, %rd38;
	mov.b32 	%r160, -8388609;
	st.local.u32 	[%rd39], %r160;
$L__BB10_49:
	add.s32 	%r254, %r254, 1;
	setp.lt.s32 	%p46, %r254, %r23;
	add.s16 	%rs32, %rs32, 1;
	@%p46 bra 	$L__BB10_31;
$L__BB10_50:
	setp.leu.f32 	%p57, %f379, 0fFF7FFFFF;
	@%p57 bra 	$L__BB10_72;
	max.f32 	%f35, %f425, %f379;
	sub.f32 	%f195, %f425, %f35;
	fma.rn.f32 	%f196, %f195, 0f3BBB989D, 0f3F000000;
	cvt.sat.f32.f32 	%f197, %f196;
	mov.f32 	%f198, 0f4B400001;
	mov.f32 	%f199, 0f437C0000;
	fma.rm.f32 	%f200, %f197, %f199, %f198;
	add.f32 	%f201, %f200, 0fCB40007F;
	neg.f32 	%f202, %f201;
	fma.rn.f32 	%f203, %f195, 0f3FB8AA3B, %f202;
	fma.rn.f32 	%f204, %f195, 0f32A57060, %f203;
	mov.b32 	%r176, %f200;
	shl.b32 	%r177, %r176, 23;
	mov.b32 	%f205, %r177;
	ex2.approx.ftz.f32 	%f206, %f204;
	mul.f32 	%f207, %f206, %f205;
	mul.f32 	%f388, %f207, %f388;
	mul.f32 	%f387, %f207, %f387;
	mul.f32 	%f386, %f207, %f386;
	mul.f32 	%f385, %f207, %f385;
	mul.f32 	%f389, %f389, %f207;
	mov.f32 	%f425, %f35;
	@%p37 bra 	$L__BB10_72;
	sub.s32 	%r179, %r21, %r10;
	add.s32 	%r77, %r20, %r179;
	and.b32  	%r78, %r77, 3;
	add.s32 	%r180, %r20, %r21;
	sub.s32 	%r181, %r10, %r180;
	setp.gt.u32 	%p59, %r181, -4;
	mov.b32 	%r258, 0;
	@%p59 bra 	$L__BB10_63;
	and.b32  	%r258, %r77, -4;
	mov.b32 	%r257, 0;
$L__BB10_54:
	mul.wide.u32 	%rd47, %r257, 4;
	add.s64 	%rd5, %rd2, %rd47;
	ld.local.f32 	%f46, [%rd5];
	setp.le.f32 	%p60, %f46, 0fFF7FFFFF;
	@%p60 bra 	$L__BB10_56;
	sub.f32 	%f209, %f46, %f35;
	fma.rn.f32 	%f210, %f209, 0f3BBB989D, 0f3F000000;
	cvt.sat.f32.f32 	%f211, %f210;
	mov.f32 	%f212, 0f4B400001;
	mov.f32 	%f213, 0f437C0000;
	fma.rm.f32 	%f214, %f211, %f213, %f212;
	add.f32 	%f215, %f214, 0fCB40007F;
	neg.f32 	%f216, %f215;
	fma.rn.f32 	%f217, %f209, 0f3FB8AA3B, %f216;
	fma.rn.f32 	%f218, %f209, 0f32A57060, %f217;
	mov.b32 	%r183, %f214;
	shl.b32 	%r184, %r183, 23;
	mov.b32 	%f219, %r184;
	ex2.approx.ftz.f32 	%f220, %f218;
	mul.f32 	%f221, %f220, %f219;
	add.f32 	%f389, %f389, %f221;
	shl.b32 	%r185, %r3, 2;
	shl.b32 	%r186, %r257, 9;
	or.b32  	%r187, %r186, %r185;
	mov.u32 	%r188, _ZZ23flash_attn_sinks_kernelI13__nv_bfloat16Li112ELi8ELi32EEvPKT_S3_S3_PS1_PKffiiiiiE6v_smem;
	add.s32 	%r189, %r188, %r187;
	ld.shared.f32 	%f222, [%r189];
	fma.rn.f32 	%f388, %f221, %f222, %f388;
	ld.shared.f32 	%f223, [%r189+128];
	fma.rn.f32 	%f387, %f221, %f223, %f387;
	ld.shared.f32 	%f224, [%r189+256];
	fma.rn.f32 	%f386, %f221, %f224, %f386;
	ld.shared.f32 	%f225, [%r189+384];
	fma.rn.f32 	%f385, %f221, %f225, %f385;
$L__BB10_56:
	ld.local.f32 	%f57, [%rd5+4];
	setp.le.f32 	%p61, %f57, 0fFF7FFFFF;
	@%p61 bra 	$L__BB10_58;
	shl.b32 	%r190, %r257, 9;
	sub.f32 	%f226, %f57, %f35;
	fma.rn.f32 	%f227, %f226, 0f3BBB989D, 0f3F000000;
	cvt.sat.f32.f32 	%f228, %f227;
	mov.f32 	%f229, 0f4B400001;
	mov.f32 	%f230, 0f437C0000;
	fma.rm.f32 	%f231, %f228, %f230, %f229;
	add.f32 	%f232, %f231, 0fCB40007F;
	neg.f32 	%f233, %f232;
	fma.rn.f32 	%f234, %f226, 0f3FB8AA3B, %f233;
	fma.rn.f32 	%f235, %f226, 0f32A57060, %f234;
	mov.b32 	%r191, %f231;
	shl.b32 	%r192, %r191, 23;
	mov.b32 	%f236, %r192;
	ex2.approx.ftz.f32 	%f237, %f235;
	mul.f32 	%f238, %f237, %f236;
	add.f32 	%f389, %f389, %f238;
	shl.b32 	%r193, %r3, 2;
	or.b32  	%r194, %r190, %r193;
	mov.u32 	%r195, _ZZ23flash_attn_sinks_kernelI13__nv_bfloat16Li112ELi8ELi32EEvPKT_S3_S3_PS1_PKffiiiiiE6v_smem;
	add.s32 	%r196, %r194, %r195;
	ld.shared.f32 	%f239, [%r196+512];
	fma.rn.f32 	%f388, %f238, %f239, %f388;
	ld.shared.f32 	%f240, [%r196+640];
	fma.rn.f32 	%f387, %f238, %f240, %f387;
	ld.shared.f32 	%f241, [%r196+768];
	fma.rn.f32 	%f386, %f238, %f241, %f386;
	ld.shared.f32 	%f242, [%r196+896];
	fma.rn.f32 	%f385, %f238, %f242, %f385;
$L__BB10_58:
	ld.local.f32 	%f68, [%rd5+8];
	setp.le.f32 	%p62, %f68, 0fFF7FFFFF;
	@%p62 bra 	$L__BB10_60;
	shl.b32 	%r197, %r257, 9;
	sub.f32 	%f243, %f68, %f35;
	fma.rn.f32 	%f244, %f243, 0f3BBB989D, 0f3F000000;
	cvt.sat.f32.f32 	%f245, %f244;
	mov.f32 	%f246, 0f4B400001;
	mov.f32 	%f247, 0f437C0000;
	fma.rm.f32 	%f248, %f245, %f247, %f246;
	add.f32 	%f249, %f248, 0fCB40007F;
	neg.f32 	%f250, %f249;
	fma.rn.f32 	%f251, %f243, 0f3FB8AA3B, %f250;
	fma.rn.f32 	%f252, %f243, 0f32A57060, %f251;
	mov.b32 	%r198, %f248;
	shl.b32 	%r199, %r198, 23;
	mov.b32 	%f253, %r199;
	ex2.approx.ftz.f32 	%f254, %f252;
	mul.f32 	%f255, %f254, %f253;
	add.f32 	%f389, %f389, %f255;
	shl.b32 	%r200, %r3, 2;
	or.b32  	%r201, %r197, %r200;
	mov.u32 	%r202, _ZZ23flash_attn_sinks_kernelI13__nv_bfloat16Li112ELi8ELi32EEvPKT_S3_S3_PS1_PKffiiiiiE6v_smem;
	add.s32 	%r203, %r201, %r202;
	ld.shared.f32 	%f256, [%r203+1024];
	fma.rn.f32 	%f388, %f255, %f256, %f388;
	ld.shared.f32 	%f257, [%r203+1152];
	fma.rn.f32 	%f387, %f255, %f257, %f387;
	ld.shared.f32 	%f258, [%r203+1280];
	fma.rn.f32 	%f386, %f255, %f258, %f386;
	ld.shared.f32 	%f259, [%r203+1408];
	fma.rn.f32 	%f385, %f255, %f259, %f385;
$L__BB10_60:
	ld.local.f32 	%f79, [%rd5+12];
	setp.le.f32 	%p63, %f79, 0fFF7FFFFF;
	@%p63 bra 	$L__BB10_62;
	shl.b32 	%r204, %r257, 9;
	sub.f32 	%f260, %f79, %f35;
	fma.rn.f32 	%f261, %f260, 0f3BBB989D, 0f3F000000;
	cvt.sat.f32.f32 	%f262, %f261;
	mov.f32 	%f263, 0f4B400001;
	mov.f32 	%f264, 0f437C0000;
	fma.rm.f32 	%f265, %f262, %f264, %f263;
	add.f32 	%f266, %f265, 0fCB40007F;
	neg.f32 	%f267, %f266;
	fma.rn.f32 	%f268, %f260, 0f3FB8AA3B, %f267;
	fma.rn.f32 	%f269, %f260, 0f32A57060, %f268;
	mov.b32 	%r205, %f265;
	shl.b32 	%r206, %r205, 23;
	mov.b32 	%f270, %r206;
	ex2.approx.ftz.f32 	%f271, %f269;
	mul.f32 	%f272, %f271, %f270;
	add.f32 	%f389, %f389, %f272;
	shl.b32 	%r207, %r3, 2;
	or.b32  	%r208, %r204, %r207;
	mov.u32 	%r209, _ZZ23flash_attn_sinks_kernelI13__nv_bfloat16Li112ELi8ELi32EEvPKT_S3_S3_PS1_PKffiiiiiE6v_smem;
	add.s32 	%r210, %r208, %r209;
	ld.shared.f32 	%f273, [%r210+1536];
	fma.rn.f32 	%f388, %f272, %f273, %f388;
	ld.shared.f32 	%f274, [%r210+1664];
	fma.rn.f32 	%f387, %f272, %f274, %f387;
	ld.shared.f32 	%f275, [%r210+1792];
	fma.rn.f32 	%f386, %f272, %f275, %f386;
	ld.shared.f32 	%f276, [%r210+1920];
	fma.rn.f32 	%f385, %f272, %f276, %f385;
$L__BB10_62:
	add.s32 	%r257, %r257, 4;
	setp.ne.s32 	%p64, %r257, %r258;
	@%p64 bra 	$L__BB10_54;
$L__BB10_63:
	setp.eq.s32 	%p65, %r78, 0;
	mov.f32 	%f425, %f35;
	@%p65 bra 	$L__BB10_72;
	mul.wide.u32 	%rd48, %r258, 4;
	add.s64 	%rd6, %rd2, %rd48;
	ld.local.f32 	%f96, [%rd6];
	setp.le.f32 	%p66, %f96, 0fFF7FFFFF;
	@%p66 bra 	$L__BB10_66;
	sub.f32 	%f277, %f96, %f35;
	fma.rn.f32 	%f278, %f277, 0f3BBB989D, 0f3F000000;
	cvt.sat.f32.f32 	%f279, %f278;
	mov.f32 	%f280, 0f4B400001;
	mov.f32 	%f281, 0f437C0000;
	fma.rm.f32 	%f282, %f279, %f281, %f280;
	add.f32 	%f283, %f282, 0fCB40007F;
	neg.f32 	%f284, %f283;
	fma.rn.f32 	%f285, %f277, 0f3FB8AA3B, %f284;
	fma.rn.f32 	%f286, %f277, 0f32A57060, %f285;
	mov.b32 	%r211, %f282;
	shl.b32 	%r212, %r211, 23;
	mov.b32 	%f287, %r212;
	ex2.approx.ftz.f32 	%f288, %f286;
	mul.f32 	%f289, %f288, %f287;
	add.f32 	%f389, %f389, %f289;
	shl.b32 	%r213, %r3, 2;
	shl.b32 	%r214, %r258, 9;
	or.b32  	%r215, %r214, %r213;
	mov.u32 	%r216, _ZZ23flash_attn_sinks_kernelI13__nv_bfloat16Li112ELi8ELi32EEvPKT_S3_S3_PS1_PKffiiiiiE6v_smem;
	add.s32 	%r217, %r216, %r215;
	ld.shared.f32 	%f290, [%r217];
	fma.rn.f32 	%f388, %f289, %f290, %f388;
	ld.shared.f32 	%f291, [%r217+128];
	fma.rn.f32 	%f387, %f289, %f291, %f387;
	ld.shared.f32 	%f292, [%r217+256];
	fma.rn.f32 	%f386, %f289, %f292, %f386;
	ld.shared.f32 	%f293, [%r217+384];
	fma.rn.f32 	%f385, %f289, %f293, %f385;
$L__BB10_66:
	setp.eq.s32 	%p67, %r78, 1;
	mov.f32 	%f425, %f35;
	@%p67 bra 	$L__BB10_72;
	ld.local.f32 	%f107, [%rd6+4];
	setp.le.f32 	%p68, %f107, 0fFF7FFFFF;
	@%p68 bra 	$L__BB10_69;
	sub.f32 	%f294, %f107, %f35;
	fma.rn.f32 	%f295, %f294, 0f3BBB989D, 0f3F000000;
	cvt.sat.f32.f32 	%f296, %f295;
	mov.f32 	%f297, 0f4B400001;
	mov.f32 	%f298, 0f437C0000;
	fma.rm.f32 	%f299, %f296, %f298, %f297;
	add.f32 	%f300, %f299, 0fCB40007F;
	neg.f32 	%f301, %f300;
	fma.rn.f32 	%f302, %f294, 0f3FB8AA3B, %f301;
	fma.rn.f32 	%f303, %f294, 0f32A57060, %f302;
	mov.b32 	%r218, %f299;
	shl.b32 	%r219, %r218, 23;
	mov.b32 	%f304, %r219;
	ex2.approx.ftz.f32 	%f305, %f303;
	mul.f32 	%f306, %f305, %f304;
	add.f32 	%f389, %f389, %f306;
	shl.b32 	%r220, %r258, 9;
	shl.b32 	%r221, %r3, 2;
	or.b32  	%r222, %r220, %r221;
	mov.u32 	%r223, _ZZ23flash_attn_sinks_kernelI13__nv_bfloat16Li112ELi8ELi32EEvPKT_S3_S3_PS1_PKffiiiiiE6v_smem;
	add.s32 	%r224, %r222, %r223;
	ld.shared.f32 	%f307, [%r224+512];
	fma.rn.f32 	%f388, %f306, %f307, %f388;
	ld.shared.f32 	%f308, [%r224+640];
	fma.rn.f32 	%f387, %f306, %f308, %f387;
	ld.shared.f32 	%f309, [%r224+768];
	fma.rn.f32 	%f386, %f306, %f309, %f386;
	ld.shared.f32 	%f310, [%r224+896];
	fma.rn.f32 	%f385, %f306, %f310, %f385;
$L__BB10_69:
	setp.eq.s32 	%p69, %r78, 2;
	mov.f32 	%f425, %f35;
	@%p69 bra 	$L__BB10_72;
	ld.local.f32 	%f118, [%rd6+8];
	setp.le.f32 	%p70, %f118, 0fFF7FFFFF;
	mov.f32 	%f425, %f35;
	@%p70 bra 	$L__BB10_72;
	sub.f32 	%f311, %f118, %f35;
	fma.rn.f32 	%f312, %f311, 0f3BBB989D, 0f3F000000;
	cvt.sat.f32.f32 	%f313, %f312;
	mov.f32 	%f314, 0f4B400001;
	mov.f32 	%f315, 0f437C0000;
	fma.rm.f32 	%f316, %f313, %f315, %f314;
	add.f32 	%f317, %f316, 0fCB40007F;
	neg.f32 	%f318, %f317;
	fma.rn.f32 	%f319, %f311, 0f3FB8AA3B, %f318;
	fma.rn.f32 	%f320, %f311, 0f32A57060, %f319;
	mov.b32 	%r225, %f316;
	shl.b32 	%r226, %r225, 23;
	mov.b32 	%f321, %r226;
	ex2.approx.ftz.f32 	%f322, %f320;
	mul.f32 	%f323, %f322, %f321;
	add.f32 	%f389, %f389, %f323;
	shl.b32 	%r227, %r258, 9;
	shl.b32 	%r228, %r3, 2;
	or.b32  	%r229, %r227, %r228;
	mov.u32 	%r230, _ZZ23flash_attn_sinks_kernelI13__nv_bfloat16Li112ELi8ELi32EEvPKT_S3_S3_PS1_PKffiiiiiE6v_smem;
	add.s32 	%r231, %r229, %r230;
	ld.shared.f32 	%f324, [%r231+1024];
	fma.rn.f32 	%f388, %f323, %f324, %f388;
	ld.shared.f32 	%f325, [%r231+1152];
	fma.rn.f32 	%f387, %f323, %f325, %f387;
	ld.shared.f32 	%f326, [%r231+1280];
	fma.rn.f32 	%f386, %f323, %f326, %f386;
	ld.shared.f32 	%f327, [%r231+1408];
	fma.rn.f32 	%f385, %f323, %f327, %f385;
	mov.f32 	%f425, %f35;
$L__BB10_72:
	bar.sync 	0;
	setp.lt.s32 	%p71, %r238, %r11;
	add.s32 	%r237, %r237, 1;
	@%p71 bra 	$L__BB10_8;
$L__BB10_73:
	setp.ge.s32 	%p72, %r6, %r84;
	@%p72 bra 	$L__BB10_78;
	ld.param.u64 	%rd55, [_Z23flash_attn_sinks_kernelI13__nv_bfloat16Li112ELi8ELi32EEvPKT_S3_S3_PS1_PKffiiiii_param_4];
	setp.eq.s64 	%p73, %rd55, 0;
	@%p73 bra 	$L__BB10_76;
	ld.param.u64 	%rd56, [_Z23flash_attn_sinks_kernelI13__nv_bfloat16Li112ELi8ELi32EEvPKT_S3_S3_PS1_PKffiiiii_param_4];
	cvta.to.global.u64 	%rd49, %rd56;
	mul.wide.u32 	%rd50, %r4, 4;
	add.s64 	%rd51, %rd49, %rd50;
	ld.global.nc.f32 	%f328, [%rd51];
	max.f32 	%f329, %f425, %f328;
	sub.f32 	%f330, %f425, %f329;
	fma.rn.f32 	%f331, %f330, 0f3BBB989D, 0f3F000000;
	cvt.sat.f32.f32 	%f332, %f331;
	mov.f32 	%f333, 0f4B400001;
	mov.f32 	%f334, 0f437C0000;
	fma.rm.f32 	%f335, %f332, %f334, %f333;
	add.f32 	%f336, %f335, 0fCB40007F;
	neg.f32 	%f337, %f336;
	fma.rn.f32 	%f338, %f330, 0f3FB8AA3B, %f337;
	fma.rn.f32 	%f339, %f330, 0f32A57060, %f338;
	mov.b32 	%r232, %f335;
	shl.b32 	%r233, %r232, 23;
	mov.b32 	%f340, %r233;
	ex2.approx.ftz.f32 	%f341, %f339;
	mul.f32 	%f342, %f341, %f340;
	mul.f32 	%f388, %f342, %f388;
	mul.f32 	%f387, %f342, %f387;
	mul.f32 	%f386, %f342, %f386;
	mul.f32 	%f385, %f342, %f385;
	sub.f32 	%f343, %f328, %f329;
	fma.rn.f32 	%f344, %f343, 0f3BBB989D, 0f3F000000;
	cvt.sat.f32.f32 	%f345, %f344;
	fma.rm.f32 	%f346, %f345, %f334, %f333;
	add.f32 	%f347, %f346, 0fCB40007F;
	neg.f32 	%f348, %f347;
	fma.rn.f32 	%f349, %f343, 0f3FB8AA3B, %f348;
	fma.rn.f32 	%f350, %f343, 0f32A57060, %f349;
	mov.b32 	%r234, %f346;
	shl.b32 	%r235, %r234, 23;
	mov.b32 	%f351, %r235;
	ex2.approx.ftz.f32 	%f352, %f350;
	mul.f32 	%f353, %f352, %f351;
	fma.rn.f32 	%f389, %f389, %f342, %f353;
$L__BB10_76:
	ld.param.u64 	%rd54, [_Z23flash_attn_sinks_kernelI13__nv_bfloat16Li112ELi8ELi32EEvPKT_S3_S3_PS1_PKffiiiii_param_3];
	setp.gt.u32 	%p74, %r3, 15;
	setp.gt.f32 	%p75, %f389, 0f00000000;
	rcp.rn.f32 	%f357, %f389;
	selp.f32 	%f146, %f357, 0f00000000, %p75;
	mul.f32 	%f354, %f146, %f388;
	// begin inline asm
	{  cvt.rn.bf16.f32 %rs28, %f354;}

	// end inline asm
	add.s32 	%r236, %r3, %r8;
	cvta.to.global.u64 	%rd52, %rd54;
	mul.wide.s32 	%rd53, %r236, 2;
	add.s64 	%rd7, %rd52, %rd53;
	st.global.u16 	[%rd7], %rs28;
	mul.f32 	%f355, %f146, %f387;
	// begin inline asm
	{  cvt.rn.bf16.f32 %rs29, %f355;}

	// end inline asm
	st.global.u16 	[%rd7+64], %rs29;
	mul.f32 	%f356, %f146, %f386;
	// begin inline asm
	{  cvt.rn.bf16.f32 %rs30, %f356;}

	// end inline asm
	st.global.u16 	[%rd7+128], %rs30;
	@%p74 bra 	$L__BB10_78;
	mul.f32 	%f358, %f146, %f385;
	// begin inline asm
	{  cvt.rn.bf16.f32 %rs31, %f358;}

	// end inline asm
	st.global.u16 	[%rd7+192], %rs31;
$L__BB10_78:
	ret;

}
	// .globl	_Z23flash_attn_sinks_kernelI13__nv_bfloat16Li128ELi8ELi32EEvPKT_S3_S3_PS1_PKffiiiii
.visible .entry _Z23flash_attn_sinks_kernelI13__nv_bfloat16Li128ELi8ELi32EEvPKT_S3_S3_PS1_PKffiiiii(
	.param .u64 .ptr .align 1 _Z23flash_attn_sinks_kernelI13__nv_bfloat16Li128ELi8ELi32EEvPKT_S3_S3_PS1_PKffiiiii_param_0,
	.param .u64 .ptr .align 1 _Z23flash_attn_sinks_kernelI13__nv_bfloat16Li128ELi8ELi32EEvPKT_S3_S3_PS1_PKffiiiii_param_1,
	.param .u64 .ptr .align 1 _Z23flash_attn_sinks_kernelI13__nv_bfloat16Li128ELi8ELi32EEvPKT_S3_S3_PS1_PKffiiiii_param_2,
	.param .u64 .ptr .align 1 _Z23flash_attn_sinks_kernelI13__nv_bfloat16Li128ELi8ELi32EEvPKT_S3_S3_PS1_PKffiiiii_param_3,
	.param .u64 .ptr .align 1 _Z23flash_attn_sinks_kernelI13__nv_bfloat16Li128ELi8ELi32EEvPKT_S3_S3_PS1_PKffiiiii_param_4,
	.param .f32 _Z23flash_attn_sinks_kernelI13__nv_bfloat16Li128ELi8ELi32EEvPKT_S3_S3_PS1_PKffiiiii_param_5,
	.param .u32 _Z23flash_attn_sinks_kernelI13__nv_bfloat16Li128ELi8ELi32EEvPKT_S3_S3_PS1_PKffiiiii_param_6,
	.param .u32 _Z23flash_attn_sinks_kernelI13__nv_bfloat16Li128ELi8ELi32EEvPKT_S3_S3_PS1_PKffiiiii_param_7,
	.param .u32 _Z23flash_attn_sinks_kernelI13__nv_bfloat16Li128ELi8ELi32EEvPKT_S3_S3_PS1_PKffiiiii_param_8,
	.param .u32 _Z23flash_attn_sinks_kernelI13__nv_bfloat16Li128ELi8ELi32EEvPKT_S3_S3_PS1_PKffiiiii_param_9,
	.param .u32 _Z23flash_attn_sinks_kernelI13__nv_bfloat16Li128ELi8ELi32EEvPKT_S3_S3_PS1_PKffiiiii_param_10
)
.maxntid 256
{
	.local .align 16 .b8 	__local_depot11[128];
	.reg .b64 	%SP;
	.reg .b64 	%SPL;
	.reg .pred 	%p<57>;
	.reg .b16 	%rs<33>;
	.reg .b32 	%r<258>;
	.reg .b32 	%f<438>;
	.reg .b64 	%rd<52>;
	// demoted variable
	.shared .align 4 .b8 _ZZ23flash_attn_sinks_kernelI13__nv_bfloat16Li128ELi8ELi32EEvPKT_S3_S3_PS1_PKffiiiiiE6k_smem[16384];
	// demoted variable
	.shared .align 4 .b8 _ZZ23flash_attn_sinks_kernelI13__nv_bfloat16Li128ELi8ELi32EEvPKT_S3_S3_PS1_PKffiiiiiE6v_smem[16384];
	mov.u64 	%SPL, __local_depot11;
	ld.param.u64 	%rd10, [_Z23flash_attn_sinks_kernelI13__nv_bfloat16Li128ELi8ELi32EEvPKT_S3_S3_PS1_PKffiiiii_param_0];
	ld.param.u64 	%rd6, [_Z23flash_attn_sinks_kernelI13__nv_bfloat16Li128ELi8ELi32EEvPKT_S3_S3_PS1_PKffiiiii_param_1];
	ld.param.u64 	%rd7, [_Z23flash_attn_sinks_kernelI13__nv_bfloat16Li128ELi8ELi32EEvPKT_S3_S3_PS1_PKffiiiii_param_2];
	ld.param.f32 	%f146, [_Z23flash_attn_sinks_kernelI13__nv_bfloat16Li128ELi8ELi32EEvPKT_S3_S3_PS1_PKffiiiii_param_5];
	ld.param.u32 	%r83, [_Z23flash_attn_sinks_kernelI13__nv_bfloat16Li128ELi8ELi32EEvPKT_S3_S3_PS1_PKffiiiii_param_6];
	ld.param.u32 	%r84, [_Z23flash_attn_sinks_kernelI13__nv_bfloat16Li128ELi8ELi32EEvPKT_S3_S3_PS1_PKffiiiii_param_7];
	ld.param.u32 	%r86, [_Z23flash_attn_sinks_kernelI13__nv_bfloat16Li128ELi8ELi32EEvPKT_S3_S3_PS1_PKffiiiii_param_8];
	ld.param.u32 	%r87, [_Z23flash_attn_sinks_kernelI13__nv_bfloat16Li128ELi8ELi32EEvPKT_S3_S3_PS1_PKffiiiii_param_9];
	ld.param.u32 	%r85, [_Z23flash_attn_sinks_kernelI13__nv_bfloat16Li128ELi8ELi32EEvPKT_S3_S3_PS1_PKffiiiii_param_10];
	cvta.to.global.u64 	%rd11, %rd10;
	add.u64 	%rd1, %SPL, 0;
	mov.u32 	%r1, %tid.x;
	shr.u32 	%r2, %r1, 5;
	and.b32  	%r3, %r1, 31;
	mov.u32 	%r4, %ctaid.x;
	mov.u32 	%r88, %ctaid.y;
	mov.u32 	%r89, %ctaid.z;
	div.s32 	%r90, %r86, %r87;
	div.s32 	%r91, %r4, %r90;
	shl.b32 	%r5, %r89, 3;
	or.b32  	%r6, %r5, %r2;
	sub.s32 	%r7, %r84, %r83;
	mad.lo.s32 	%r92, %r86, %r88, %r4;
	mad.lo.s32 	%r93, %r92, %r83, %r6;
	shl.b32 	%r94, %r93, 7;
	mad.lo.s32 	%r8, %r87, %r88, %r91;
	setp.ge.s32 	%p3, %r6, %r83;
	or.b32  	%r9, %r3, %r94;
	mul.wide.s32 	%rd13, %r9, 2;
	add.s64 	%rd2, %rd11, %rd13;
	mov.f32 	%f359, 0f00000000;
	mov.f32 	%f360, %f359;
	@%p3 bra 	$L__BB11_2;
	ld.global.nc.u16 	%rs3, [%rd2];
	// begin inline asm
	{ cvt.f32.bf16 %f148, %rs3;}

	// end inline asm
	mul.f32 	%f359, %f146, %f148;
	ld.global.nc.u16 	%rs4, [%rd2+64];
	// begin inline asm
	{ cvt.f32.bf16 %f149, %rs4;}

	// end inline asm
	mul.f32 	%f360, %f146, %f149;
$L__BB11_2:
	setp.ge.s32 	%p4, %r6, %r83;
	mov.f32 	%f361, 0f00000000;
	@%p4 bra 	$L__BB11_4;
	ld.global.nc.u16 	%rs5, [%rd2+128];
	// begin inline asm
	{ cvt.f32.bf16 %f151, %rs5;}

	// end inline asm
	mul.f32 	%f361, %f146, %f151;
$L__BB11_4:
	setp.ge.s32 	%p5, %r6, %r83;
	mov.f32 	%f362, 0f00000000;
	@%p5 bra 	$L__BB11_6;
	ld.global.nc.u16 	%rs6, [%rd2+192];
	// begin inline asm
	{ cvt.f32.bf16 %f153, %rs6;}

	// end inline asm
	mul.f32 	%f362, %f146, %f153;
$L__BB11_6:
	add.s32 	%r95, %r5, 8;
	min.s32 	%r96, %r95, %r83;
	setp.gt.s32 	%p1, %r85, 0;
	add.s32 	%r97, %r7, %r5;
	sub.s32 	%r98, %r97, %r85;
	max.s32 	%r99, %r98, -1;
	add.s32 	%r100, %r99, 1;
	selp.b32 	%r10, %r100, 0, %p1;
	add.s32 	%r101, %r7, %r96;
	min.s32 	%r11, %r84, %r101;
	add.s32 	%r12, %r97, %r2;
	sub.s32 	%r102, %r12, %r85;
	max.s32 	%r13, %r102, -1;
	setp.ge.s32 	%p6, %r10, %r11;
	mov.f32 	%f425, 0fFF7FFFFF;
	mov.f32 	%f385, 0f00000000;
	mov.f32 	%f386, %f385;
	mov.f32 	%f387, %f385;
	mov.f32 	%f388, %f385;
	mov.f32 	%f389, %f385;
	@%p6 bra 	$L__BB11_73;
	and.b32  	%r104, %r1, 127;
	mul.lo.s32 	%r105, %r84, %r8;
	shl.b32 	%r106, %r105, 7;
	or.b32  	%r14, %r104, %r106;
	add.s32 	%r15, %r13, 1;
	setp.lt.s32 	%p7, %r6, %r83;
	and.pred  	%p2, %p1, %p7;
	mov.f32 	%f425, 0fFF7FFFFF;
	mov.b32 	%r236, 0;
	mov.f32 	%f385, 0f00000000;
	cvt.u16.u32 	%rs24, %r10;
	mov.u32 	%r237, %r10;
$L__BB11_8:
	mov.u32 	%r17, %r237;
	shl.b32 	%r108, %r1, 2;
	mov.u32 	%r109, _ZZ23flash_attn_sinks_kernelI13__nv_bfloat16Li128ELi8ELi32EEvPKT_S3_S3_PS1_PKffiiiiiE6k_smem;
	add.s32 	%r110, %r108, %r109;
	add.s32 	%r241, %r110, 2048;
	shl.b32 	%r111, %r236, 5;
	add.s32 	%r112, %r10, %r111;
	add.s32 	%r113, %r112, 32;
	min.s32 	%r19, %r11, %r113;
	neg.s32 	%r20, %r111;
	add.s32 	%r237, %r17, 32;
	min.s32 	%r114, %r237, %r11;
	sub.s32 	%r22, %r114, %r17;
	or.b32  	%r115, %r1, 768;
	shr.u32 	%r246, %r115, 7;
	add.s32 	%r116, %r246, %r17;
	shl.b32 	%r117, %r116, 7;
	add.s32 	%r247, %r14, %r117;
	or.b32  	%r118, %r1, 512;
	shr.u32 	%r244, %r118, 7;
	add.s32 	%r119, %r244, %r17;
	shl.b32 	%r120, %r119, 7;
	add.s32 	%r245, %r14, %r120;
	or.b32  	%r121, %r1, 256;
	shr.u32 	%r242, %r121, 7;
	add.s32 	%r122, %r242, %r17;
	shl.b32 	%r123, %r122, 7;
	add.s32 	%r243, %r14, %r123;
	shr.u32 	%r239, %r1, 7;
	add.s32 	%r124, %r239, %r17;
	shl.b32 	%r125, %r124, 7;
	add.s32 	%r240, %r14, %r125;
	mov.b32 	%r238, 2048;
$L__BB11_9:
	.pragma "nounroll";
	setp.ge.s32 	%p8, %r239, %r22;
	mov.f32 	%f369, 0f00000000;
	@%p8 bra 	$L__BB11_11;
	mul.wide.s32 	%rd15, %r240, 2;
	add.s64 	%rd14, %rd6, %rd15;
	// begin inline asm
	ld.global.nc.b16 %rs7, [%rd14];
	// end inline asm
	// begin inline asm
	{ cvt.f32.bf16 %f369, %rs7;}

	// end inline asm
$L__BB11_11:
	st.shared.f32 	[%r241+-2048], %f369;
	setp.ge.s32 	%p9, %r242, %r22;
	mov.f32 	%f370, 0f00000000;
	@%p9 bra 	$L__BB11_13;
	mul.wide.s32 	%rd17, %r243, 2;
	add.s64 	%rd16, %rd6, %rd17;
	// begin inline asm
	ld.global.nc.b16 %rs9, [%rd16];
	// end inline asm
	// begin inline asm
	{ cvt.f32.bf16 %f370, %rs9;}

	// end inline asm
$L__BB11_13:
	st.shared.f32 	[%r241+-1024], %f370;
	setp.ge.s32 	%p10, %r244, %r22;
	mov.f32 	%f371, 0f00000000;
	@%p10 bra 	$L__BB11_15;
	mul.wide.s32 	%rd19, %r245, 2;
	add.s64 	%rd18, %rd6, %rd19;
	// begin inline asm
	ld.global.nc.b16 %rs11, [%rd18];
	// end inline asm
	// begin inline asm
	{ cvt.f32.bf16 %f371, %rs11;}

	// end inline asm
$L__BB11_15:
	st.shared.f32 	[%r241], %f371;
	setp.ge.s32 	%p11, %r246, %r22;
	mov.f32 	%f372, 0f00000000;
	@%p11 bra 	$L__BB11_17;
	mul.wide.s32 	%rd21, %r247, 2;
	add.s64 	%rd20, %rd6, %rd21;
	// begin inline asm
	ld.global.nc.b16 %rs13, [%rd20];
	// end inline asm
	// begin inline asm
	{ cvt.f32.bf16 %f372, %rs13;}

	// end inline asm
$L__BB11_17:
	st.shared.f32 	[%r241+1024], %f372;
	add.s32 	%r247, %r247, 1024;
	add.s32 	%r246, %r246, 8;
	add.s32 	%r245, %r245, 1024;
	add.s32 	%r244, %r244, 8;
	add.s32 	%r243, %r243, 1024;
	add.s32 	%r242, %r242, 8;
	add.s32 	%r241, %r241, 4096;
	add.s32 	%r240, %r240, 1024;
	add.s32 	%r239, %r239, 8;
	add.s32 	%r238, %r238, 4096;
	setp.ne.s32 	%p12, %r238, 18432;
	@%p12 bra 	$L__BB11_9;
	mov.b32 	%r249, 0;
	mov.u32 	%r248, %r1;
$L__BB11_19:
	.pragma "nounroll";
	shr.u32 	%r53, %r248, 7;
	setp.ge.s32 	%p13, %r53, %r22;
	mov.f32 	%f373, 0f00000000;
	@%p13 bra 	$L__BB11_21;
	add.s32 	%r127, %r53, %r17;
	shl.b32 	%r128, %r127, 7;
	add.s32 	%r129, %r14, %r128;
	mul.wide.s32 	%rd23, %r129, 2;
	add.s64 	%rd22, %rd7, %rd23;
	// begin inline asm
	ld.global.nc.b16 %rs15, [%rd22];
	// end inline asm
	// begin inline asm
	{ cvt.f32.bf16 %f373, %rs15;}

	// end inline asm
$L__BB11_21:
	shl.b32 	%r130, %r248, 2;
	mov.u32 	%r131, _ZZ23flash_attn_sinks_kernelI13__nv_bfloat16Li128ELi8ELi32EEvPKT_S3_S3_PS1_PKffiiiiiE6v_smem;
	add.s32 	%r54, %r131, %r130;
	st.shared.f32 	[%r54], %f373;
	add.s32 	%r132, %r248, 256;
	shr.u32 	%r55, %r132, 7;
	setp.ge.s32 	%p14, %r55, %r22;
	mov.f32 	%f374, 0f00000000;
	@%p14 bra 	$L__BB11_23;
	add.s32 	%r133, %r55, %r17;
	shl.b32 	%r134, %r133, 7;
	add.s32 	%r135, %r14, %r134;
	mul.wide.s32 	%rd25, %r135, 2;
	add.s64 	%rd24, %rd7, %rd25;
	// begin inline asm
	ld.global.nc.b16 %rs17, [%rd24];
	// end inline asm
	// begin inline asm
	{ cvt.f32.bf16 %f374, %rs17;}

	// end inline asm
$L__BB11_23:
	st.shared.f32 	[%r54+1024], %f374;
	add.s32 	%r136, %r248, 512;
	shr.u32 	%r56, %r136, 7;
	setp.ge.s32 	%p15, %r56, %r22;
	mov.f32 	%f375, 0f00000000;
	@%p15 bra 	$L__BB11_25;
	add.s32 	%r137, %r56, %r17;
	shl.b32 	%r138, %r137, 7;
	add.s32 	%r139, %r14, %r138;
	mul.wide.s32 	%rd27, %r139, 2;
	add.s64 	%rd26, %rd7, %rd27;
	// begin inline asm
	ld.global.nc.b16 %rs19, [%rd26];
	// end inline asm
	// begin inline asm
	{ cvt.f32.bf16 %f375, %rs19;}

	// end inline asm
$L__BB11_25:
	st.shared.f32 	[%r54+2048], %f375;
	add.s32 	%r140, %r248, 768;
	shr.u32 	%r57, %r140, 7;
	setp.ge.s32 	%p16, %r57, %r22;
	mov.f32 	%f376, 0f00000000;
	@%p16 bra 	$L__BB11_27;
	add.s32 	%r141, %r57, %r17;
	shl.b32 	%r142, %r141, 7;
	add.s32 	%r143, %r14, %r142;
	mul.wide.s32 	%rd29, %r143, 2;
	add.s64 	%rd28, %rd7, %rd29;
	// begin inline asm
	ld.global.nc.b16 %rs21, [%rd28];
	// end inline asm
	// begin inline asm
	{ cvt.f32.bf16 %f376, %rs21;}

	// end inline asm
$L__BB11_27:
	st.shared.f32 	[%r54+3072], %f376;
	add.s32 	%r248, %r248, 1024;
	add.s32 	%r249, %r249, 4;
	setp.ne.s32 	%p17, %r249, 16;
	@%p17 bra 	$L__BB11_19;
	setp.ge.s32 	%p18, %r6, %r83;
	bar.sync 	0;
	@%p18 bra 	$L__BB11_72;
	setp.lt.s32 	%p19, %r22, 1;
	mov.f32 	%f379, 0fFF7FFFFF;
	@%p19 bra 	$L__BB11_50;
	mov.f32 	%f379, 0fFF7FFFFF;
	mov.b32 	%r253, 0;
	mov.b16 	%rs32, 0;
$L__BB11_31:
	add.s32 	%r61, %r253, %r17;
	setp.ge.s32 	%p20, %r12, %r61;
	@%p20 bra 	$L__BB11_46;
	setp.ge.s32 	%p29, %r253, %r22;
	@%p29 bra 	$L__BB11_50;
	add.s32 	%r161, %r19, %r20;
	add.s32 	%r162, %r10, %r253;
	sub.s32 	%r62, %r161, %r162;
	sub.s32 	%r163, %r10, %r161;
	add.s32 	%r164, %r163, %r253;
	setp.gt.u32 	%p30, %r164, -16;
	@%p30 bra 	$L__BB11_36;
	mov.b32 	%r252, 0;
$L__BB11_35:
	.pragma "nounroll";
	mul.wide.u32 	%rd34, %r253, 4;
	add.s64 	%rd35, %rd1, %rd34;
	mov.b32 	%r166, -8388609;
	st.local.u32 	[%rd35], %r166;
	st.local.u32 	[%rd35+4], %r166;
	st.local.u32 	[%rd35+8], %r166;
	st.local.u32 	[%rd35+12], %r166;
	st.local.u32 	[%rd35+16], %r166;
	st.local.u32 	[%rd35+20], %r166;
	st.local.u32 	[%rd35+24], %r166;
	st.local.u32 	[%rd35+28], %r166;
	st.local.u32 	[%rd35+32], %r166;
	st.local.u32 	[%rd35+36], %r166;
	st.local.u32 	[%rd35+40], %r166;
	st.local.u32 	[%rd35+44], %r166;
	st.local.u32 	[%rd35+48], %r166;
	st.local.u32 	[%rd35+52], %r166;
	st.local.u32 	[%rd35+56], %r166;
	st.local.u32 	[%rd35+60], %r166;
	add.s32 	%r253, %r253, 16;
	add.s32 	%r252, %r252, 16;
	and.b32  	%r167, %r62, -16;
	setp.eq.s32 	%p31, %r252, %r167;
	@%p31 bra 	$L__BB11_36;
	bra.uni 	$L__BB11_35;
$L__BB11_36:
	and.b32  	%r168, %r62, 15;
	setp.eq.s32 	%p32, %r168, 0;
	@%p32 bra 	$L__BB11_50;
	add.s16 	%rs25, %rs32, %rs24;
	cvt.u16.u32 	%rs26, %r19;
	sub.s16 	%rs27, %rs26, %rs25;
	cvt.u32.u16 	%r169, %rs27;
	and.b32  	%r69, %r169, 15;
	add.s32 	%r170, %r69, -1;
	and.b32  	%r70, %r169, 7;
	setp.lt.u32 	%p33, %r170, 7;
	@%p33 bra 	$L__BB11_39;
	mul.wide.u32 	%rd36, %r253, 4;
	add.s64 	%rd37, %rd1, %rd36;
	mov.b32 	%r171, -8388609;
	st.local.u32 	[%rd37], %r171;
	st.local.u32 	[%rd37+4], %r171;
	st.local.u32 	[%rd37+8], %r171;
	st.local.u32 	[%rd37+12], %r171;
	st.local.u32 	[%rd37+16], %r171;
	st.local.u32 	[%rd37+20], %r171;
	st.local.u32 	[%rd37+24], %r171;
	st.local.u32 	[%rd37+28], %r171;
	add.s32 	%r253, %r253, 8;
$L__BB11_39:
	setp.eq.s32 	%p34, %r70, 0;
	@%p34 bra 	$L__BB11_50;
	and.b32  	%r73, %r69, 3;
	setp.lt.u32 	%p35, %r70, 4;
	@%p35 bra 	$L__BB11_42;
	mul.wide.u32 	%rd38, %r253, 4;
	add.s64 	%rd39, %rd1, %rd38;
	mov.b32 	%r172, -8388609;
	st.local.u32 	[%rd39], %r172;
	st.local.u32 	[%rd39+4], %r172;
	st.local.u32 	[%rd39+8], %r172;
	st.local.u32 	[%rd39+12], %r172;
	add.s32 	%r253, %r253, 4;
$L__BB11_42:
	setp.eq.s32 	%p36, %r73, 0;
	@%p36 bra 	$L__BB11_50;
	mul.wide.u32 	%rd40, %r253, 4;
	add.s64 	%rd3, %rd1, %rd40;
	mov.b32 	%r173, -8388609;
	st.local.u32 	[%rd3], %r173;
	setp.eq.s32 	%p37, %r73, 1;
	@%p37 bra 	$L__BB11_50;
	mov.b32 	%r174, -8388609;
	st.local.u32 	[%rd3+4], %r174;
	setp.eq.s32 	%p38, %r73, 2;
	@%p38 bra 	$L__BB11_50;
	mov.b32 	%r175, -8388609;
	st.local.u32 	[%rd3+8], %r175;
	bra.uni 	$L__BB11_50;
$L__BB11_46:
	setp.gt.u32 	%p21, %r15, %r61;
	and.pred  	%p22, %p2, %p21;
	@%p22 bra 	$L__BB11_48;
	shl.b32 	%r145, %r3, 2;
	shl.b32 	%r146, %r253, 9;
	or.b32  	%r147, %r146, %r145;
	mov.u32 	%r148, _ZZ23flash_attn_sinks_kernelI13__nv_bfloat16Li128ELi8ELi32EEvPKT_S3_S3_PS1_PKffiiiiiE6k_smem;
	add.s32 	%r149, %r148, %r147;
	ld.shared.f32 	%f176, [%r149];
	fma.rn.f32 	%f177, %f359, %f176, 0f00000000;
	ld.shared.f32 	%f178, [%r149+128];
	fma.rn.f32 	%f179, %f360, %f178, %f177;
	ld.shared.f32 	%f180, [%r149+256];
	fma.rn.f32 	%f181, %f361, %f180, %f179;
	ld.shared.f32 	%f182, [%r149+384];
	fma.rn.f32 	%f183, %f362, %f182, %f181;
	mov.b32 	%r150, %f183;
	shfl.sync.bfly.b32	%r151|%p23, %r150, 16, 31, -1;
	mov.b32 	%f184, %r151;
	add.f32 	%f185, %f183, %f184;
	mov.b32 	%r152, %f185;
	shfl.sync.bfly.b32	%r153|%p24, %r152, 8, 31, -1;
	mov.b32 	%f186, %r153;
	add.f32 	%f187, %f185, %f186;
	mov.b32 	%r154, %f187;
	shfl.sync.bfly.b32	%r155|%p25, %r154, 4, 31, -1;
	mov.b32 	%f188, %r155;
	add.f32 	%f189, %f187, %f188;
	mov.b32 	%r156, %f189;
	shfl.sync.bfly.b32	%r157|%p26, %r156, 2, 31, -1;
	mov.b32 	%f190, %r157;
	add.f32 	%f191, %f189, %f190;
	mov.b32 	%r158, %f191;
	shfl.sync.bfly.b32	%r159|%p27, %r158, 1, 31, -1;
	mov.b32 	%f192, %r159;
	add.f32 	%f193, %f191, %f192;
	mul.wide.u32 	%rd30, %r253, 4;
	add.s64 	%rd31, %rd1, %rd30;
	st.local.f32 	[%rd31], %f193;
	max.f32 	%f379, %f379, %f193;
	bra.uni 	$L__BB11_49;
$L__BB11_48:
	mul.wide.u32 	%rd32, %r253, 4;
	add.s64 	%rd33, %rd1, %rd32;
	mov.b32 	%r160, -8388609;
	st.local.u32 	[%rd33], %r160;
$L__BB11_49:
	add.s32 	%r253, %r253, 1;
	setp.lt.s32 	%p28, %r253, %r22;
	add.s16 	%rs32, %rs32, 1;
	@%p28 bra 	$L__BB11_31;
$L__BB11_50:
	setp.leu.f32 	%p39, %f379, 0fFF7FFFFF;
	@%p39 bra 	$L__BB11_72;
	max.f32 	%f35, %f425, %f379;
	sub.f32 	%f194, %f425, %f35;
	fma.rn.f32 	%f195, %f194, 0f3BBB989D, 0f3F000000;
	cvt.sat.f32.f32 	%f196, %f195;
	mov.f32 	%f197, 0f4B400001;
	mov.f32 	%f198, 0f437C0000;
	fma.rm.f32 	%f199, %f196, %f198, %f197;
	add.f32 	%f200, %f199, 0fCB40007F;
	neg.f32 	%f201, %f200;
	fma.rn.f32 	%f202, %f194, 0f3FB8AA3B, %f201;
	fma.rn.f32 	%f203, %f194, 0f32A57060, %f202;
	mov.b32 	%r176, %f199;
	shl.b32 	%r177, %r176, 23;
	mov.b32 	%f204, %r177;
	ex2.approx.ftz.f32 	%f205, %f203;
	mul.f32 	%f206, %f205, %f204;
	mul.f32 	%f388, %f206, %f388;
	mul.f32 	%f387, %f206, %f387;
	mul.f32 	%f386, %f206, %f386;
	mul.f32 	%f385, %f206, %f385;
	mul.f32 	%f389, %f389, %f206;
	mov.f32 	%f425, %f35;
	@%p19 bra 	$L__BB11_72;
	sub.s32 	%r179, %r20, %r10;
	add.s32 	%r76, %r19, %r179;
	and.b32  	%r77, %r76, 3;
	add.s32 	%r180, %r19, %r20;
	sub.s32 	%r181, %r10, %r180;
	setp.gt.u32 	%p41, %r181, -4;
	mov.b32 	%r257, 0;
	@%p41 bra 	$L__BB11_63;
	and.b32  	%r257, %r76, -4;
	mov.b32 	%r256, 0;
$L__BB11_54:
	mul.wide.u32 	%rd41, %r256, 4;
	add.s64 	%rd4, %rd1, %rd41;
	ld.local.f32 	%f46, [%rd4];
	setp.le.f32 	%p42, %f46, 0fFF7FFFFF;
	@%p42 bra 	$L__BB11_56;
	sub.f32 	%f208, %f46, %f35;
	fma.rn.f32 	%f209, %f208, 0f3BBB989D, 0f3F000000;
	cvt.sat.f32.f32 	%f210, %f209;
	mov.f32 	%f211, 0f4B400001;
	mov.f32 	%f212, 0f437C0000;
	fma.rm.f32 	%f213, %f210, %f212, %f211;
	add.f32 	%f214, %f213, 0fCB40007F;
	neg.f32 	%f215, %f214;
	fma.rn.f32 	%f216, %f208, 0f3FB8AA3B, %f215;
	fma.rn.f32 	%f217, %f208, 0f32A57060, %f216;
	mov.b32 	%r183, %f213;
	shl.b32 	%r184, %r183, 23;
	mov.b32 	%f218, %r184;
	ex2.approx.ftz.f32 	%f219, %f217;
	mul.f32 	%f220, %f219, %f218;
	add.f32 	%f389, %f389, %f220;
	shl.b32 	%r185, %r3, 2;
	shl.b32 	%r186, %r256, 9;
	or.b32  	%r187, %r186, %r185;
	mov.u32 	%r188, _ZZ23flash_attn_sinks_kernelI13__nv_bfloat16Li128ELi8ELi32EEvPKT_S3_S3_PS1_PKffiiiiiE6v_smem;
	add.s32 	%r189, %r188, %r187;
	ld.shared.f32 	%f221, [%r189];
	fma.rn.f32 	%f388, %f220, %f221, %f388;
	ld.shared.f32 	%f222, [%r189+128];
	fma.rn.f32 	%f387, %f220, %f222, %f387;
	ld.shared.f32 	%f223, [%r189+256];
	fma.rn.f32 	%f386, %f220, %f223, %f386;
	ld.shared.f32 	%f224, [%r189+384];
	fma.rn.f32 	%f385, %f220, %f224, %f385;
$L__BB11_56:
	ld.local.f32 	%f57, [%rd4+4];
	setp.le.f32 	%p43, %f57, 0fFF7FFFFF;
	@%p43 bra 	$L__BB11_58;
	shl.b32 	%r190, %r256, 9;
	sub.f32 	%f225, %f57, %f35;
	fma.rn.f32 	%f226, %f225, 0f3BBB989D, 0f3F000000;
	cvt.sat.f32.f32 	%f227, %f226;
	mov.f32 	%f228, 0f4B400001;
	mov.f32 	%f229, 0f437C0000;
	fma.rm.f32 	%f230, %f227, %f229, %f228;
	add.f32 	%f231, %f230, 0fCB40007F;
	neg.f32 	%f232, %f231;
	fma.rn.f32 	%f233, %f225, 0f3FB8AA3B, %f232;
	fma.rn.f32 	%f234, %f225, 0f32A57060, %f233;
	mov.b32 	%r191, %f230;
	shl.b32 	%r192, %r191, 23;
	mov.b32 	%f235, %r192;
	ex2.approx.ftz.f32 	%f236, %f234;
	mul.f32 	%f237, %f236, %f235;
	add.f32 	%f389, %f389, %f237;
	shl.b32 	%r193, %r3, 2;
	or.b32  	%r194, %r190, %r193;
	mov.u32 	%r195, _ZZ23flash_attn_sinks_kernelI13__nv_bfloat16Li128ELi8ELi32EEvPKT_S3_S3_PS1_PKffiiiiiE6v_smem;
	add.s32 	%r196, %r194, %r195;
	ld.shared.f32 	%f238, [%r196+512];
	fma.rn.f32 	%f388, %f237, %f238, %f388;
	ld.shared.f32 	%f239, [%r196+640];
	fma.rn.f32 	%f387, %f237, %f239, %f387;
	ld.shared.f32 	%f240, [%r196+768];
	fma.rn.f32 	%f386, %f237, %f240, %f386;
	ld.shared.f32 	%f241, [%r196+896];
	fma.rn.f32 	%f385, %f237, %f241, %f385;
$L__BB11_58:
	ld.local.f32 	%f68, [%rd4+8];
	setp.le.f32 	%p44, %f68, 0fFF7FFFFF;
	@%p44 bra 	$L__BB11_60;
	shl.b32 	%r197, %r256, 9;
	sub.f32 	%f242, %f68, %f35;
	fma.rn.f32 	%f243, %f242, 0f3BBB989D, 0f3F000000;
	cvt.sat.f32.f32 	%f244, %f243;
	mov.f32 	%f245, 0f4B400001;
	mov.f32 	%f246, 0f437C0000;
	fma.rm.f32 	%f247, %f244, %f246, %f245;
	add.f32 	%f248, %f247, 0fCB40007F;
	neg.f32 	%f249, %f248;
	fma.rn.f32 	%f250, %f242, 0f3FB8AA3B, %f249;
	fma.rn.f32 	%f251, %f242, 0f32A57060, %f250;
	mov.b32 	%r198, %f247;
	shl.b32 	%r199, %r198, 23;
	mov.b32 	%f252, %r199;
	ex2.approx.ftz.f32 	%f253, %f251;
	mul.f32 	%f254, %f253, %f252;
	add.f32 	%f389, %f389, %f254;
	shl.b32 	%r200, %r3, 2;
	or.b32  	%r201, %r197, %r200;
	mov.u32 	%r202, _ZZ23flash_attn_sinks_kernelI13__nv_bfloat16Li128ELi8ELi32EEvPKT_S3_S3_PS1_PKffiiiiiE6v_smem;
	add.s32 	%r203, %r201, %r202;
	ld.shared.f32 	%f255, [%r203+1024];
	fma.rn.f32 	%f388, %f254, %f255, %f388;
	ld.shared.f32 	%f256, [%r203+1152];
	fma.rn.f32 	%f387, %f254, %f256, %f387;
	ld.shared.f32 	%f257, [%r203+1280];
	fma.rn.f32 	%f386, %f254, %f257, %f386;
	ld.shared.f32 	%f258, [%r203+1408];
	fma.rn.f32 	%f385, %f254, %f258, %f385;
$L__BB11_60:
	ld.local.f32 	%f79, [%rd4+12];
	setp.le.f32 	%p45, %f79, 0fFF7FFFFF;
	@%p45 bra 	$L__BB11_62;
	shl.b32 	%r204, %r256, 9;
	sub.f32 	%f259, %f79, %f35;
	fma.rn.f32 	%f260, %f259, 0f3BBB989D, 0f3F000000;
	cvt.sat.f32.f32 	%f261, %f260;
	mov.f32 	%f262, 0f4B400001;
	mov.f32 	%f263, 0f437C0000;
	fma.rm.f32 	%f264, %f261, %f263, %f262;
	add.f32 	%f265, %f264, 0fCB40007F;
	neg.f32 	%f266, %f265;
	fma.rn.f32 	%f267, %f259, 0f3FB8AA3B, %f266;
	fma.rn.f32 	%f268, %f259, 0f32A57060, %f267;
	mov.b32 	%r205, %f264;
	shl.b32 	%r206, %r205, 23;
	mov.b32 	%f269, %r206;
	ex2.approx.ftz.f32 	%f270, %f268;
	mul.f32 	%f271, %f270, %f269;
	add.f32 	%f389, %f389, %f271;
	shl.b32 	%r207, %r3, 2;
	or.b32  	%r208, %r204, %r207;
	mov.u32 	%r209, _ZZ23flash_attn_sinks_kernelI13__nv_bfloat16Li128ELi8ELi32EEvPKT_S3_S3_PS1_PKffiiiiiE6v_smem;
	add.s32 	%r210, %r208, %r209;
	ld.shared.f32 	%f272, [%r210+1536];
	fma.rn.f32 	%f388, %f271, %f272, %f388;
	ld.shared.f32 	%f273, [%r210+1664];
	fma.rn.f32 	%f387, %f271, %f273, %f387;
	ld.shared.f32 	%f274, [%r210+1792];
	fma.rn.f32 	%f386, %f271, %f274, %f386;
	ld.shared.f32 	%f275, [%r210+1920];
	fma.rn.f32 	%f385, %f271, %f275, %f385;
$L__BB11_62:
	add.s32 	%r256, %r256, 4;
	setp.ne.s32 	%p46, %r256, %r257;
	@%p46 bra 	$L__BB11_54;
$L__BB11_63:
	setp.eq.s32 	%p47, %r77, 0;
	mov.f32 	%f425, %f35;
	@%p47 bra 	$L__BB11_72;
	mul.wide.u32 	%rd42, %r257, 4;
	add.s64 	%rd5, %rd1, %rd42;
	ld.local.f32 	%f96, [%rd5];
	setp.le.f32 	%p48, %f96, 0fFF7FFFFF;
	@%p48 bra 	$L__BB11_66;
	sub.f32 	%f276, %f96, %f35;
	fma.rn.f32 	%f277, %f276, 0f3BBB989D, 0f3F000000;
	cvt.sat.f32.f32 	%f278, %f277;
	mov.f32 	%f279, 0f4B400001;
	mov.f32 	%f280, 0f437C0000;
	fma.rm.f32 	%f281, %f278, %f280, %f279;
	add.f32 	%f282, %f281, 0fCB40007F;
	neg.f32 	%f283, %f282;
	fma.rn.f32 	%f284, %f276, 0f3FB8AA3B, %f283;
	fma.rn.f32 	%f285, %f276, 0f32A57060, %f284;
	mov.b32 	%r211, %f281;
	shl.b32 	%r212, %r211, 23;
	mov.b32 	%f286, %r212;
	ex2.approx.ftz.f32 	%f287, %f285;
	mul.f32 	%f288, %f287, %f286;
	add.f32 	%f389, %f389, %f288;
	shl.b32 	%r213, %r3, 2;
	shl.b32 	%r214, %r257, 9;
	or.b32  	%r215, %r214, %r213;
	mov.u32 	%r216, _ZZ23flash_attn_sinks_kernelI13__nv_bfloat16Li128ELi8ELi32EEvPKT_S3_S3_PS1_PKffiiiiiE6v_smem;
	add.s32 	%r217, %r216, %r215;
	ld.shared.f32 	%f289, [%r217];
	fma.rn.f32 	%f388, %f288, %f289, %f388;
	ld.shared.f32 	%f290, [%r217+128];
	fma.rn.f32 	%f387, %f288, %f290, %f387;
	ld.shared.f32 	%f291, [%r217+256];
	fma.rn.f32 	%f386, %f288, %f291, %f386;
	ld.shared.f32 	%f292, [%r217+384];
	fma.rn.f32 	%f385, %f288, %f292, %f385;
$L__BB11_66:
	setp.eq.s32 	%p49, %r77, 1;
	mov.f32 	%f425, %f35;
	@%p49 bra 	$L__BB11_72;
	ld.local.f32 	%f107, [%rd5+4];
	setp.le.f32 	%p50, %f107, 0fFF7FFFFF;
	@%p50 bra 	$L__BB11_69;
	sub.f32 	%f293, %f107, %f35;
	fma.rn.f32 	%f294, %f293, 0f3BBB989D, 0f3F000000;
	cvt.sat.f32.f32 	%f295, %f294;
	mov.f32 	%f296, 0f4B400001;
	mov.f32 	%f297, 0f437C0000;
	fma.rm.f32 	%f298, %f295, %f297, %f296;
	add.f32 	%f299, %f298, 0fCB40007F;
	neg.f32 	%f300, %f299;
	fma.rn.f32 	%f301, %f293, 0f3FB8AA3B, %f300;
	fma.rn.f32 	%f302, %f293, 0f32A57060, %f301;
	mov.b32 	%r218, %f298;
	shl.b32 	%r219, %r218, 23;
	mov.b32 	%f303, %r219;
	ex2.approx.ftz.f32 	%f304, %f302;
	mul.f32 	%f305, %f304, %f303;
	add.f32 	%f389, %f389, %f305;
	shl.b32 	%r220, %r257, 9;
	shl.b32 	%r221, %r3, 2;
	or.b32  	%r222, %r220, %r221;
	mov.u32 	%r223, _ZZ23flash_attn_sinks_kernelI13__nv_bfloat16Li128ELi8ELi32EEvPKT_S3_S3_PS1_PKffiiiiiE6v_smem;
	add.s32 	%r224, %r222, %r223;
	ld.shared.f32 	%f306, [%r224+512];
	fma.rn.f32 	%f388, %f305, %f306, %f388;
	ld.shared.f32 	%f307, [%r224+640];
	fma.rn.f32 	%f387, %f305, %f307, %f387;
	ld.shared.f32 	%f308, [%r224+768];
	fma.rn.f32 	%f386, %f305, %f308, %f386;
	ld.shared.f32 	%f309, [%r224+896];
	fma.rn.f32 	%f385, %f305, %f309, %f385;
$L__BB11_69:
	setp.eq.s32 	%p51, %r77, 2;
	mov.f32 	%f425, %f35;
	@%p51 bra 	$L__BB11_72;
	ld.local.f32 	%f118, [%rd5+8];
	setp.le.f32 	%p52, %f118, 0fFF7FFFFF;
	mov.f32 	%f425, %f35;
	@%p52 bra 	$L__BB11_72;
	sub.f32 	%f310, %f118, %f35;
	fma.rn.f32 	%f311, %f310, 0f3BBB989D, 0f3F000000;
	cvt.sat.f32.f32 	%f312, %f311;
	mov.f32 	%f313, 0f4B400001;
	mov.f32 	%f314, 0f437C0000;
	fma.rm.f32 	%f315, %f312, %f314, %f313;
	add.f32 	%f316, %f315, 0fCB40007F;
	neg.f32 	%f317, %f316;
	fma.rn.f32 	%f318, %f310, 0f3FB8AA3B, %f317;
	fma.rn.f32 	%f319, %f310, 0f32A57060, %f318;
	mov.b32 	%r225, %f315;
	shl.b32 	%r226, %r225, 23;
	mov.b32 	%f320, %r226;
	ex2.approx.ftz.f32 	%f321, %f319;
	mul.f32 	%f322, %f321, %f320;
	add.f32 	%f389, %f389, %f322;
	shl.b32 	%r227, %r257, 9;
	shl.b32 	%r228, %r3, 2;
	or.b32  	%r229, %r227, %r228;
	mov.u32 	%r230, _ZZ23flash_attn_sinks_kernelI13__nv_bfloat16Li128ELi8ELi32EEvPKT_S3_S3_PS1_PKffiiiiiE6v_smem;
	add.s32 	%r231, %r229, %r230;
	ld.shared.f32 	%f323, [%r231+1024];
	fma.rn.f32 	%f388, %f322, %f323, %f388;
	ld.shared.f32 	%f324, [%r231+1152];
	fma.rn.f32 	%f387, %f322, %f324, %f387;
	ld.shared.f32 	%f325, [%r231+1280];
	fma.rn.f32 	%f386, %f322, %f325, %f386;
	ld.shared.f32 	%f326, [%r231+1408];
	fma.rn.f32 	%f385, %f322, %f326, %f385;
	mov.f32 	%f425, %f35;
$L__BB11_72:
	bar.sync 	0;
	setp.lt.s32 	%p53, %r237, %r11;
	add.s32 	%r236, %r236, 1;
	@%p53 bra 	$L__BB11_8;
$L__BB11_73:
	setp.ge.s32 	%p54, %r6, %r83;
	@%p54 bra 	$L__BB11_77;
	ld.param.u64 	%rd50, [_Z23flash_attn_sinks_kernelI13__nv_bfloat16Li128ELi8ELi32EEvPKT_S3_S3_PS1_PKffiiiii_param_4];
	setp.eq.s64 	%p55, %rd50, 0;
	@%p55 bra 	$L__BB11_76;
	ld.param.u64 	%rd51, [_Z23flash_attn_sinks_kernelI13__nv_bfloat16Li128ELi8ELi32EEvPKT_S3_S3_PS1_PKffiiiii_param_4];
	cvta.to.global.u64 	%rd43, %rd51;
	mul.wide.u32 	%rd44, %r4, 4;
	add.s64 	%rd45, %rd43, %rd44;
	ld.global.nc.f32 	%f327, [%rd45];
	max.f32 	%f328, %f425, %f327;
	sub.f32 	%f329, %f425, %f328;
	fma.rn.f32 	%f330, %f329, 0f3BBB989D, 0f3F000000;
	cvt.sat.f32.f32 	%f331, %f330;
	mov.f32 	%f332, 0f4B400001;
	mov.f32 	%f333, 0f437C0000;
	fma.rm.f32 	%f334, %f331, %f333, %f332;
	add.f32 	%f335, %f334, 0fCB40007F;
	neg.f32 	%f336, %f335;
	fma.rn.f32 	%f337, %f329, 0f3FB8AA3B, %f336;
	fma.rn.f32 	%f338, %f329, 0f32A57060, %f337;
	mov.b32 	%r232, %f334;
	shl.b32 	%r233, %r232, 23;
	mov.b32 	%f339, %r233;
	ex2.approx.ftz.f32 	%f340, %f338;
	mul.f32 	%f341, %f340, %f339;
	mul.f32 	%f388, %f341, %f388;
	mul.f32 	%f387, %f341, %f387;
	mul.f32 	%f386, %f341, %f386;
	mul.f32 	%f385, %f341, %f385;
	sub.f32 	%f342, %f327, %f328;
	fma.rn.f32 	%f343, %f342, 0f3BBB989D, 0f3F000000;
	cvt.sat.f32.f32 	%f344, %f343;
	fma.rm.f32 	%f345, %f344, %f333, %f332;
	add.f32 	%f346, %f345, 0fCB40007F;
	neg.f32 	%f347, %f346;
	fma.rn.f32 	%f348, %f342, 0f3FB8AA3B, %f347;
	fma.rn.f32 	%f349, %f342, 0f32A57060, %f348;
	mov.b32 	%r234, %f345;
	shl.b32 	%r235, %r234, 23;
	mov.b32 	%f350, %r235;
	ex2.approx.ftz.f32 	%f351, %f349;
	mul.f32 	%f352, %f351, %f350;
	fma.rn.f32 	%f389, %f389, %f341, %f352;
$L__BB11_76:
	ld.param.u64 	%rd49, [_Z23flash_attn_sinks_kernelI13__nv_bfloat16Li128ELi8ELi32EEvPKT_S3_S3_PS1_PKffiiiii_param_3];
	setp.gt.f32 	%p56, %f389, 0f00000000;
	rcp.rn.f32 	%f357, %f389;
	selp.f32 	%f358, %f357, 0f00000000, %p56;
	mul.f32 	%f353, %f358, %f388;
	// begin inline asm
	{  cvt.rn.bf16.f32 %rs28, %f353;}

	// end inline asm
	cvta.to.global.u64 	%rd46, %rd49;
	mul.wide.s32 	%rd47, %r9, 2;
	add.s64 	%rd48, %rd46, %rd47;
	st.global.u16 	[%rd48], %rs28;
	mul.f32 	%f354, %f358, %f387;
	// begin inline asm
	{  cvt.rn.bf16.f32 %rs29, %f354;}

	// end inline asm
	st.global.u16 	[%rd48+64], %rs29;
	mul.f32 	%f355, %f358, %f386;
	// begin inline asm
	{  cvt.rn.bf16.f32 %rs30, %f355;}

	// end inline asm
	st.global.u16 	[%rd48+128], %rs30;
	mul.f32 	%f356, %f358, %f385;
	// begin inline asm
	{  cvt.rn.bf16.f32 %rs31, %f356;}

	// end inline asm
	st.global.u16 	[%rd48+192], %rs31;
$L__BB11_77:
	ret;

}
	// .globl	_Z23flash_attn_sinks_kernelI13__nv_bfloat16Li192ELi8ELi16EEvPKT_S3_S3_PS1_PKffiiiii
.visible .entry _Z23flash_attn_sinks_kernelI13__nv_bfloat16Li192ELi8ELi16EEvPKT_S3_S3_PS1_PKffiiiii(
	.param .u64 .ptr .align 1 _Z23flash_attn_sinks_kernelI13__nv_bfloat16Li192ELi8ELi16EEvPKT_S3_S3_PS1_PKffiiiii_param_0,
	.param .u64 .ptr .align 1 _Z23flash_attn_sinks_kernelI13__nv_bfloat16Li192ELi8ELi16EEvPKT_S3_S3_PS1_PKffiiiii_param_1,
	.param .u64 .ptr .align 1 _Z23flash_attn_sinks_kernelI13__nv_bfloat16Li192ELi8ELi16EEvPKT_S3_S3_PS1_PKffiiiii_param_2,
	.param .u64 .ptr .align 1 _Z23flash_attn_sinks_kernelI13__nv_bfloat16Li192ELi8ELi16EEvPKT_S3_S3_PS1_PKffiiiii_param_3,
	.param .u64 .ptr .align 1 _Z23flash_attn_sinks_kernelI13__nv_bfloat16Li192ELi8ELi16EEvPKT_S3_S3_PS1_PKffiiiii_param_4,
	.param .f32 _Z23flash_attn_sinks_kernelI13__nv_bfloat16Li192ELi8ELi16EEvPKT_S3_S3_PS1_PKffiiiii_param_5,
	.param .u32 _Z23flash_attn_sinks_kernelI13__nv_bfloat16Li192ELi8ELi16EEvPKT_S3_S3_PS1_PKffiiiii_param_6,
	.param .u32 _Z23flash_attn_sinks_kernelI13__nv_bfloat16Li192ELi8ELi16EEvPKT_S3_S3_PS1_PKffiiiii_param_7,
	.param .u32 _Z23flash_attn_sinks_kernelI13__nv_bfloat16Li192ELi8ELi16EEvPKT_S3_S3_PS1_PKffiiiii_param_8,
	.param .u32 _Z23flash_attn_sinks_kernelI13__nv_bfloat16Li192ELi8ELi16EEvPKT_S3_S3_PS1_PKffiiiii_param_9,
	.param .u32 _Z23flash_attn_sinks_kernelI13__nv_bfloat16Li192ELi8ELi16EEvPKT_S3_S3_PS1_PKffiiiii_param_10
)
.maxntid 256
{
	.local .align 16 .b8 	__local_depot12[64];
	.reg .b64 	%SP;
	.reg .b64 	%SPL;
	.reg .pred 	%p<54>;
	.reg .b16 	%rs<67>;
	.reg .b32 	%r<179>;
	.reg .b32 	%f<370>;
	.reg .b64 	%rd<46>;
	// demoted variable
	.shared .align 4 .b8 _ZZ23flash_attn_sinks_kernelI13__nv_bfloat16Li192ELi8ELi16EEvPKT_S3_S3_PS1_PKffiiiiiE6k_smem[12288];
	// demoted variable
	.shared .align 4 .b8 _ZZ23flash_attn_sinks_kernelI13__nv_bfloat16Li192ELi8ELi16EEvPKT_S3_S3_PS1_PKffiiiiiE6v_smem[12288];
	mov.u64 	%SPL, __local_depot12;
	ld.param.u64 	%rd11, [_Z23flash_attn_sinks_kernelI13__nv_bfloat16Li192ELi8ELi16EEvPKT_S3_S3_PS1_PKffiiiii_param_0];
	ld.param.u64 	%rd7, [_Z23flash_attn_sinks_kernelI13__nv_bfloat16Li192ELi8ELi16EEvPKT_S3_S3_PS1_PKffiiiii_param_1];
	ld.param.u64 	%rd8, [_Z23flash_attn_sinks_kernelI13__nv_bfloat16Li192ELi8ELi16EEvPKT_S3_S3_PS1_PKffiiiii_param_2];
	ld.param.u64 	%rd10, [_Z23flash_attn_sinks_kernelI13__nv_bfloat16Li192ELi8ELi16EEvPKT_S3_S3_PS1_PKffiiiii_param_4];
	ld.param.f32 	%f132, [_Z23flash_attn_sinks_kernelI13__nv_bfloat16Li192ELi8ELi16EEvPKT_S3_S3_PS1_PKffiiiii_param_5];
	ld.param.u32 	%r52, [_Z23flash_attn_sinks_kernelI13__nv_bfloat16Li192ELi8ELi16EEvPKT_S3_S3_PS1_PKffiiiii_param_6];
	ld.param.u32 	%r53, [_Z23flash_attn_sinks_kernelI13__nv_bfloat16Li192ELi8ELi16EEvPKT_S3_S3_PS1_PKffiiiii_param_7];
	ld.param.u32 	%r55, [_Z23flash_attn_sinks_kernelI13__nv_bfloat16Li192ELi8ELi16EEvPKT_S3_S3_PS1_PKffiiiii_param_8];
	ld.param.u32 	%r56, [_Z23flash_attn_sinks_kernelI13__nv_bfloat16Li192ELi8ELi16EEvPKT_S3_S3_PS1_PKffiiiii_param_9];
	ld.param.u32 	%r54, [_Z23flash_attn_sinks_kernelI13__nv_bfloat16Li192ELi8ELi16EEvPKT_S3_S3_PS1_PKffiiiii_param_10];
	cvta.to.global.u64 	%rd12, %rd11;
	add.u64 	%rd1, %SPL, 0;
	mov.u32 	%r1, %tid.x;
	shr.u32 	%r2, %r1, 5;
	and.b32  	%r3, %r1, 31;
	mov.u32 	%r4, %ctaid.x;
	mov.u32 	%r57, %ctaid.y;
	mov.u32 	%r58, %ctaid.z;
	div.s32 	%r59, %r55, %r56;
	div.s32 	%r60, %r4, %r59;
	shl.b32 	%r5, %r58, 3;
	or.b32  	%r6, %r5, %r2;
	mad.lo.s32 	%r61, %r55, %r57, %r4;
	mad.lo.s32 	%r62, %r61, %r52, %r6;
	mul.lo.s32 	%r63, %r62, 192;
	mad.lo.s32 	%r64, %r56, %r57, %r60;
	mul.lo.s32 	%r65, %r53, %r64;
	mul.lo.s32 	%r7, %r65, 192;
	setp.ge.s32 	%p3, %r6, %r52;
	or.b32  	%r8, %r63, %r3;
	mul.wide.s32 	%rd14, %r8, 2;
	add.s64 	%rd2, %rd12, %rd14;
	mov.f32 	%f293, 0f00000000;
	mov.f32 	%f294, %f293;
	@%p3 bra 	$L__BB12_2;
	ld.global.nc.u16 	%rs7, [%rd2];
	// begin inline asm
	{ cvt.f32.bf16 %f134, %rs7;}

	// end inline asm
	mul.f32 	%f293, %f132, %f134;
	ld.global.nc.u16 	%rs8, [%rd2+64];
	// begin inline asm
	{ cvt.f32.bf16 %f135, %rs8;}

	// end inline asm
	mul.f32 	%f294, %f132, %f135;
$L__BB12_2:
	setp.ge.s32 	%p4, %r6, %r52;
	mov.f32 	%f295, 0f00000000;
	@%p4 bra 	$L__BB12_4;
	ld.global.nc.u16 	%rs9, [%rd2+128];
	// begin inline asm
	{ cvt.f32.bf16 %f137, %rs9;}

	// end inline asm
	mul.f32 	%f295, %f132, %f137;
$L__BB12_4:
	setp.ge.s32 	%p5, %r6, %r52;
	mov.f32 	%f296, 0f00000000;
	@%p5 bra 	$L__BB12_6;
	ld.global.nc.u16 	%rs10, [%rd2+192];
	// begin inline asm
	{ cvt.f32.bf16 %f139, %rs10;}

	// end inline asm
	mul.f32 	%f296, %f132, %f139;
$L__BB12_6:
	setp.ge.s32 	%p6, %r6, %r52;
	mov.f32 	%f297, 0f00000000;
	@%p6 bra 	$L__BB12_8;
	ld.global.nc.u16 	%rs11, [%rd2+256];
	// begin inline asm
	{ cvt.f32.bf16 %f141, %rs11;}

	// end inline asm
	mul.f32 	%f297, %f132, %f141;
$L__BB12_8:
	setp.ge.s32 	%p7, %r6, %r52;
	mov.f32 	%f298, 0f00000000;
	@%p7 bra 	$L__BB12_10;
	ld.global.nc.u16 	%rs12, [%rd2+320];
	// begin inline asm
	{ cvt.f32.bf16 %f143, %rs12;}

	// end inline asm
	mul.f32 	%f298, %f132, %f143;
$L__BB12_10:
	sub.s32 	%r66, %r53, %r52;
	add.s32 	%r67, %r5, 8;
	min.s32 	%r68, %r67, %r52;
	setp.gt.s32 	%p1, %r54, 0;
	add.s32 	%r69, %r66, %r5;
	sub.s32 	%r70, %r69, %r54;
	max.s32 	%r71, %r70, -1;
	add.s32 	%r72, %r71, 1;
	selp.b32 	%r9, %r72, 0, %p1;
	add.s32 	%r73, %r66, %r68;
	min.s32 	%r10, %r53, %r73;
	add.s32 	%r11, %r69, %r2;
	sub.s32 	%r74, %r11, %r54;
	max.s32 	%r12, %r74, -1;
	setp.ge.s32 	%p8, %r9, %r10;
	mov.f32 	%f353, 0fFF7FFFFF;
	mov.f32 	%f347, 0f00000000;
	mov.f32 	%f348, %f347;
	mov.f32 	%f349, %f347;
	mov.f32 	%f350, %f347;
	mov.f32 	%f351, %f347;
	mov.f32 	%f352, %f347;
	mov.f32 	%f354, %f347;
	@%p8 bra 	$L__BB12_67;
	add.s32 	%r13, %r12, 1;
	setp.lt.s32 	%p9, %r6, %r52;
	and.pred  	%p2, %p1, %p9;
	mov.f32 	%f353, 0fFF7FFFFF;
	mov.b32 	%r165, 0;
	mov.f32 	%f347, 0f00000000;
	cvt.u16.u32 	%rs13, %r1;
	or.b16  	%rs1, %rs13, 768;
	mov.u32 	%r166, %r9;
$L__BB12_12:
	mov.u32 	%r15, %r166;
	shl.b32 	%r76, %r1, 2;
	mov.u32 	%r77, _ZZ23flash_attn_sinks_kernelI13__nv_bfloat16Li192ELi8ELi16EEvPKT_S3_S3_PS1_PKffiiiiiE6k_smem;
	add.s32 	%r78, %r76, %r77;
	add.s32 	%r167, %r78, 2048;
	shl.b32 	%r79, %r165, 4;
	add.s32 	%r80, %r9, %r79;
	add.s32 	%r81, %r80, 16;
	min.s32 	%r17, %r10, %r81;
	neg.s32 	%r18, %r79;
	add.s32 	%r166, %r15, 16;
	min.s32 	%r82, %r166, %r10;
	sub.s32 	%r20, %r82, %r15;
	add.s32 	%r83, %r1, %r7;
	mad.lo.s32 	%r168, %r15, 192, %r83;
	mov.u16 	%rs65, %rs1;
	mov.u32 	%r169, %r1;
$L__BB12_13:
	mul.wide.s32 	%rd15, %r168, 2;
	add.s64 	%rd3, %rd7, %rd15;
	add.s16 	%rs14, %rs65, -768;
	mul.hi.u16 	%rs15, %rs14, -21845;
	shr.u16 	%rs16, %rs15, 7;
	cvt.u32.u16 	%r84, %rs16;
	setp.le.s32 	%p10, %r20, %r84;
	mov.f32 	%f307, 0f00000000;
	@%p10 bra 	$L__BB12_15;
	// begin inline asm
	ld.global.nc.b16 %rs17, [%rd3];
	// end inline asm
	// begin inline asm
	{ cvt.f32.bf16 %f307, %rs17;}

	// end inline asm
$L__BB12_15:
	st.shared.f32 	[%r167+-2048], %f307;
	add.s16 	%rs19, %rs65, -512;
	mul.hi.u16 	%rs20, %rs19, -21845;
	shr.u16 	%rs21, %rs20, 7;
	cvt.u32.u16 	%r85, %rs21;
	setp.le.s32 	%p11, %r20, %r85;
	mov.f32 	%f308, 0f00000000;
	@%p11 bra 	$L__BB12_17;
	add.s64 	%rd17, %rd3, 512;
	// begin inline asm
	ld.global.nc.b16 %rs22, [%rd17];
	// end inline asm
	// begin inline asm
	{ cvt.f32.bf16 %f308, %rs22;}

	// end inline asm
$L__BB12_17:
	st.shared.f32 	[%r167+-1024], %f308;
	add.s16 	%rs24, %rs65, -256;
	mul.hi.u16 	%rs25, %rs24, -21845;
	shr.u16 	%rs26, %rs25, 7;
	cvt.u32.u16 	%r86, %rs26;
	setp.le.s32 	%p12, %r20, %r86;
	mov.f32 	%f309, 0f00000000;
	@%p12 bra 	$L__BB12_19;
	add.s64 	%rd18, %rd3, 1024;
	// begin inline asm
	ld.global.nc.b16 %rs27, [%rd18];
	// end inline asm
	// begin inline asm
	{ cvt.f32.bf16 %f309, %rs27;}

	// end inline asm
$L__BB12_19:
	st.shared.f32 	[%r167], %f309;
	mul.hi.u16 	%rs29, %rs65, -21845;
	shr.u16 	%rs30, %rs29, 7;
	cvt.u32.u16 	%r87, %rs30;
	setp.le.s32 	%p13, %r20, %r87;
	mov.f32 	%f310, 0f00000000;
	@%p13 bra 	$L__BB12_21;
	add.s64 	%rd19, %rd3, 1536;
	// begin inline asm
	ld.global.nc.b16 %rs31, [%rd19];
	// end inline asm
	// begin inline asm
	{ cvt.f32.bf16 %f310, %rs31;}

	// end inline asm
$L__BB12_21:
	st.shared.f32 	[%r167+1024], %f310;
	add.s32 	%r25, %r169, 1024;
	add.s16 	%rs65, %rs65, 1024;
	add.s32 	%r168, %r168, 1024;
	add.s32 	%r167, %r167, 4096;
	setp.lt.u32 	%p14, %r169, 2048;
	mov.u32 	%r169, %r25;
	@%p14 bra 	$L__BB12_13;
	mov.u32 	%r170, %r1;
$L__BB12_23:
	cvt.u16.u32 	%rs4, %r170;
	mul.hi.u16 	%rs33, %rs4, -21845;
	shr.u16 	%rs34, %rs33, 7;
	cvt.u32.u16 	%r88, %rs34;
	setp.le.s32 	%p15, %r20, %r88;
	mul.lo.s16 	%rs35, %rs34, 192;
	sub.s16 	%rs36, %rs4, %rs35;
	add.s32 	%r89, %r15, %r88;
	cvt.u32.u16 	%r90, %rs36;
	add.s32 	%r91, %r7, %r90;
	mad.lo.s32 	%r92, %r89, 192, %r91;
	mul.wide.s32 	%rd20, %r92, 2;
	add.s64 	%rd4, %rd8, %rd20;
	mov.f32 	%f311, 0f00000000;
	@%p15 bra 	$L__BB12_25;
	// begin inline asm
	ld.global.nc.b16 %rs37, [%rd4];
	// end inline asm
	// begin inline asm
	{ cvt.f32.bf16 %f311, %rs37;}

	// end inline asm
$L__BB12_25:
	shl.b32 	%r93, %r170, 2;
	mov.u32 	%r94, _ZZ23flash_attn_sinks_kernelI13__nv_bfloat16Li192ELi8ELi16EEvPKT_S3_S3_PS1_PKffiiiiiE6v_smem;
	add.s32 	%r29, %r94, %r93;
	st.shared.f32 	[%r29], %f311;
	add.s16 	%rs39, %rs4, 256;
	mul.hi.u16 	%rs40, %rs39, -21845;
	shr.u16 	%rs41, %rs40, 7;
	cvt.u32.u16 	%r95, %rs41;
	setp.le.s32 	%p16, %r20, %r95;
	mov.f32 	%f312, 0f00000000;
	@%p16 bra 	$L__BB12_27;
	add.s64 	%rd22, %rd4, 512;
	// begin inline asm
	ld.global.nc.b16 %rs42, [%rd22];
	// end inline asm
	// begin inline asm
	{ cvt.f32.bf16 %f312, %rs42;}

	// end inline asm
$L__BB12_27:
	st.shared.f32 	[%r29+1024], %f312;
	add.s16 	%rs44, %rs4, 512;
	mul.hi.u16 	%rs45, %rs44, -21845;
	shr.u16 	%rs46, %rs45, 7;
	cvt.u32.u16 	%r96, %rs46;
	setp.le.s32 	%p17, %r20, %r96;
	mov.f32 	%f313, 0f00000000;
	@%p17 bra 	$L__BB12_29;
	add.s64 	%rd23, %rd4, 1024;
	// begin inline asm
	ld.global.nc.b16 %rs47, [%rd23];
	// end inline asm
	// begin inline asm
	{ cvt.f32.bf16 %f313, %rs47;}

	// end inline asm
$L__BB12_29:
	st.shared.f32 	[%r29+2048], %f313;
	add.s16 	%rs49, %rs4, 768;
	mul.hi.u16 	%rs50, %rs49, -21845;
	shr.u16 	%rs51, %rs50, 7;
	cvt.u32.u16 	%r97, %rs51;
	setp.le.s32 	%p18, %r20, %r97;
	mov.f32 	%f314, 0f00000000;
	@%p18 bra 	$L__BB12_31;
	add.s64 	%rd24, %rd4, 1536;
	// begin inline asm
	ld.global.nc.b16 %rs52, [%rd24];
	// end inline asm
	// begin inline asm
	{ cvt.f32.bf16 %f314, %rs52;}

	// end inline asm
$L__BB12_31:
	st.shared.f32 	[%r29+3072], %f314;
	add.s32 	%r30, %r170, 1024;
	setp.lt.u32 	%p19, %r170, 2048;
	mov.u32 	%r170, %r30;
	@%p19 bra 	$L__BB12_23;
	setp.ge.s32 	%p20, %r6, %r52;
	bar.sync 	0;
	@%p20 bra 	$L__BB12_66;
	setp.lt.s32 	%p21, %r20, 1;
	mov.f32 	%f317, 0fFF7FFFFF;
	@%p21 bra 	$L__BB12_54;
	mov.f32 	%f317, 0fFF7FFFFF;
	mov.b32 	%r174, 0;
	mov.b16 	%rs66, 0;
$L__BB12_35:
	add.s32 	%r32, %r174, %r15;
	setp.ge.s32 	%p22, %r11, %r32;
	@%p22 bra 	$L__BB12_50;
	setp.ge.s32 	%p31, %r174, %r20;
	@%p31 bra 	$L__BB12_54;
	add.s32 	%r115, %r17, %r18;
	add.s32 	%r116, %r9, %r174;
	sub.s32 	%r33, %r115, %r116;
	sub.s32 	%r117, %r9, %r115;
	add.s32 	%r118, %r117, %r174;
	setp.gt.u32 	%p32, %r118, -16;
	@%p32 bra 	$L__BB12_40;
	mov.b32 	%r173, 0;
$L__BB12_39:
	.pragma "nounroll";
	mul.wide.u32 	%rd29, %r174, 4;
	add.s64 	%rd30, %rd1, %rd29;
	mov.b32 	%r120, -8388609;
	st.local.u32 	[%rd30], %r120;
	st.local.u32 	[%rd30+4], %r120;
	st.local.u32 	[%rd30+8], %r120;
	st.local.u32 	[%rd30+12], %r120;
	st.local.u32 	[%rd30+16], %r120;
	st.local.u32 	[%rd30+20], %r120;
	st.local.u32 	[%rd30+24], %r120;
	st.local.u32 	[%rd30+28], %r120;
	st.local.u32 	[%rd30+32], %r120;
	st.local.u32 	[%rd30+36], %r120;
	st.local.u32 	[%rd30+40], %r120;
	st.local.u32 	[%rd30+44], %r120;
	st.local.u32 	[%rd30+48], %r120;
	st.local.u32 	[%rd30+52], %r120;
	st.local.u32 	[%rd30+56], %r120;
	st.local.u32 	[%rd30+60], %r120;
	add.s32 	%r174, %r174, 16;
	add.s32 	%r173, %r173, 16;
	and.b32  	%r121, %r33, -16;
	setp.eq.s32 	%p33, %r173, %r121;
	@%p33 bra 	$L__BB12_40;
	bra.uni 	$L__BB12_39;
$L__BB12_40:
	and.b32  	%r122, %r33, 15;
	setp.eq.s32 	%p34, %r122, 0;
	@%p34 bra 	$L__BB12_54;
	cvt.u16.u32 	%rs55, %r9;
	add.s16 	%rs56, %rs66, %rs55;
	cvt.u16.u32 	%rs57, %r17;
	sub.s16 	%rs58, %rs57, %rs56;
	cvt.u32.u16 	%r123, %rs58;
	and.b32  	%r40, %r123, 15;
	add.s32 	%r124, %r40, -1;
	setp.lt.u32 	%p35, %r124, 7;
	@%p35 bra 	$L__BB12_43;
	mul.wide.u32 	%rd31, %r174, 4;
	add.s64 	%rd32, %rd1, %rd31;
	mov.b32 	%r125, -8388609;
	st.local.u32 	[%rd32], %r125;
	st.local.u32 	[%rd32+4], %r125;
	st.local.u32 	[%rd32+8], %r125;
	st.local.u32 	[%rd32+12], %r125;
	st.local.u32 	[%rd32+16], %r125;
	st.local.u32 	[%rd32+20], %r125;
	st.local.u32 	[%rd32+24], %r125;
	st.local.u32 	[%rd32+28], %r125;
	add.s32 	%r174, %r174, 8;
$L__BB12_43:
	and.b32  	%r126, %r40, 7;
	setp.eq.s32 	%p36, %r126, 0;
	@%p36 bra 	$L__BB12_54;
	and.b32  	%r43, %r40, 3;
	and.b32  	%r127, %r40, 7;
	setp.lt.u32 	%p37, %r127, 4;
	@%p37 bra 	$L__BB12_46;
	mul.wide.u32 	%rd33, %r174, 4;
	add.s64 	%rd34, %rd1, %rd33;
	mov.b32 	%r128, -8388609;
	st.local.u32 	[%rd34], %r128;
	st.local.u32 	[%rd34+4], %r128;
	st.local.u32 	[%rd34+8], %r128;
	st.local.u32 	[%rd34+12], %r128;
	add.s32 	%r174, %r174, 4;
$L__BB12_46:
	setp.eq.s32 	%p38, %r43, 0;
	@%p38 bra 	$L__BB12_54;
	mul.wide.u32 	%rd35, %r174, 4;
	add.s64 	%rd5, %rd1, %rd35;
	mov.b32 	%r129, -8388609;
	st.local.u32 	[%rd5], %r129;
	setp.eq.s32 	%p39, %r43, 1;
	@%p39 bra 	$L__BB12_54;
	mov.b32 	%r130, -8388609;
	st.local.u32 	[%rd5+4], %r130;
	setp.eq.s32 	%p40, %r43, 2;
	@%p40 bra 	$L__BB12_54;
	mov.b32 	%r131, -8388609;
	st.local.u32 	[%rd5+8], %r131;
	bra.uni 	$L__BB12_54;
$L__BB12_50:
	setp.gt.u32 	%p23, %r13, %r32;
	and.pred  	%p24, %p2, %p23;
	@%p24 bra 	$L__BB12_52;
	mul.lo.s32 	%r99, %r174, 192;
	or.b32  	%r100, %r99, %r3;
	shl.b32 	%r101, %r100, 2;
	mov.u32 	%r102, _ZZ23flash_attn_sinks_kernelI13__nv_bfloat16Li192ELi8ELi16EEvPKT_S3_S3_PS1_PKffiiiiiE6k_smem;
	add.s32 	%r103, %r102, %r101;
	ld.shared.f32 	%f166, [%r103];
	fma.rn.f32 	%f167, %f293, %f166, 0f00000000;
	ld.shared.f32 	%f168, [%r103+128];
	fma.rn.f32 	%f169, %f294, %f168, %f167;
	ld.shared.f32 	%f170, [%r103+256];
	fma.rn.f32 	%f171, %f295, %f170, %f169;
	ld.shared.f32 	%f172, [%r103+384];
	fma.rn.f32 	%f173, %f296, %f172, %f171;
	ld.shared.f32 	%f174, [%r103+512];
	fma.rn.f32 	%f175, %f297, %f174, %f173;
	ld.shared.f32 	%f176, [%r103+640];
	fma.rn.f32 	%f177, %f298, %f176, %f175;
	mov.b32 	%r104, %f177;
	shfl.sync.bfly.b32	%r105|%p25, %r104, 16, 31, -1;
	mov.b32 	%f178, %r105;
	add.f32 	%f179, %f177, %f178;
	mov.b32 	%r106, %f179;
	shfl.sync.bfly.b32	%r107|%p26, %r106, 8, 31, -1;
	mov.b32 	%f180, %r107;
	add.f32 	%f181, %f179, %f180;
	mov.b32 	%r108, %f181;
	shfl.sync.bfly.b32	%r109|%p27, %r108, 4, 31, -1;
	mov.b32 	%f182, %r109;
	add.f32 	%f183, %f181, %f182;
	mov.b32 	%r110, %f183;
	shfl.sync.bfly.b32	%r111|%p28, %r110, 2, 31, -1;
	mov.b32 	%f184, %r111;
	add.f32 	%f185, %f183, %f184;
	mov.b32 	%r112, %f185;
	shfl.sync.bfly.b32	%r113|%p29, %r112, 1, 31, -1;
	mov.b32 	%f186, %r113;
	add.f32 	%f187, %f185, %f186;
	mul.wide.u32 	%rd25, %r174, 4;
	add.s64 	%rd26, %rd1, %rd25;
	st.local.f32 	[%rd26], %f187;
	max.f32 	%f317, %f317, %f187;
	bra.uni 	$L__BB12_53;
$L__BB12_52:
	mul.wide.u32 	%rd27, %r174, 4;
	add.s64 	%rd28, %rd1, %rd27;
	mov.b32 	%r114, -8388609;
	st.local.u32 	[%rd28], %r114;
$L__BB12_53:
	add.s32 	%r174, %r174, 1;
	setp.lt.s32 	%p30, %r174, %r20;
	add.s16 	%rs66, %rs66, 1;
	@%p30 bra 	$L__BB12_35;
$L__BB12_54:
	setp.leu.f32 	%p41, %f317, 0fFF7FFFFF;
	@%p41 bra 	$L__BB12_66;
	max.f32 	%f41, %f353, %f317;
	sub.f32 	%f188, %f353, %f41;
	fma.rn.f32 	%f189, %f188, 0f3BBB989D, 0f3F000000;
	cvt.sat.f32.f32 	%f190, %f189;
	mov.f32 	%f191, 0f4B400001;
	mov.f32 	%f192, 0f437C0000;
	fma.rm.f32 	%f193, %f190, %f192, %f191;
	add.f32 	%f194, %f193, 0fCB40007F;
	neg.f32 	%f195, %f194;
	fma.rn.f32 	%f196, %f188, 0f3FB8AA3B, %f195;
	fma.rn.f32 	%f197, %f188, 0f32A57060, %f196;
	mov.b32 	%r132, %f193;
	shl.b32 	%r133, %r132, 23;
	mov.b32 	%f198, %r133;
	ex2.approx.ftz.f32 	%f199, %f197;
	mul.f32 	%f200, %f199, %f198;
	mul.f32 	%f352, %f200, %f352;
	mul.f32 	%f351, %f200, %f351;
	mul.f32 	%f350, %f200, %f350;
	mul.f32 	%f349, %f200, %f349;
	mul.f32 	%f348, %f200, %f348;
	mul.f32 	%f347, %f200, %f347;
	mul.f32 	%f354, %f354, %f200;
	mov.f32 	%f353, %f41;
	@%p21 bra 	$L__BB12_66;
	sub.s32 	%r135, %r18, %r9;
	add.s32 	%r46, %r17, %r135;
	sub.s32 	%r136, %r9, %r18;
	add.s32 	%r137, %r136, 1;
	setp.eq.s32 	%p43, %r17, %r137;
	mov.b32 	%r178, 0;
	@%p43 bra 	$L__BB12_63;
	mov.b32 	%r177, 0;
$L__BB12_58:
	mul.wide.u32 	%rd36, %r177, 4;
	add.s64 	%rd6, %rd1, %rd36;
	ld.local.f32 	%f56, [%rd6];
	setp.le.f32 	%p44, %f56, 0fFF7FFFFF;
	@%p44 bra 	$L__BB12_60;
	sub.f32 	%f202, %f56, %f41;
	fma.rn.f32 	%f203, %f202, 0f3BBB989D, 0f3F000000;
	cvt.sat.f32.f32 	%f204, %f203;
	mov.f32 	%f205, 0f4B400001;
	mov.f32 	%f206, 0f437C0000;
	fma.rm.f32 	%f207, %f204, %f206, %f205;
	add.f32 	%f208, %f207, 0fCB40007F;
	neg.f32 	%f209, %f208;
	fma.rn.f32 	%f210, %f202, 0f3FB8AA3B, %f209;
	fma.rn.f32 	%f211, %f202, 0f32A57060, %f210;
	mov.b32 	%r139, %f207;
	shl.b32 	%r140, %r139, 23;
	mov.b32 	%f212, %r140;
	ex2.approx.ftz.f32 	%f213, %f211;
	mul.f32 	%f214, %f213, %f212;
	add.f32 	%f354, %f354, %f214;
	mul.lo.s32 	%r141, %r177, 192;
	or.b32  	%r142, %r141, %r3;
	shl.b32 	%r143, %r142, 2;
	mov.u32 	%r144, _ZZ23flash_attn_sinks_kernelI13__nv_bfloat16Li192ELi8ELi16EEvPKT_S3_S3_PS1_PKffiiiiiE6v_smem;
	add.s32 	%r145, %r144, %r143;
	ld.shared.f32 	%f215, [%r145];
	fma.rn.f32 	%f352, %f214, %f215, %f352;
	ld.shared.f32 	%f216, [%r145+128];
	fma.rn.f32 	%f351, %f214, %f216, %f351;
	ld.shared.f32 	%f217, [%r145+256];
	fma.rn.f32 	%f350, %f214, %f217, %f350;
	ld.shared.f32 	%f218, [%r145+384];
	fma.rn.f32 	%f349, %f214, %f218, %f349;
	ld.shared.f32 	%f219, [%r145+512];
	fma.rn.f32 	%f348, %f214, %f219, %f348;
	ld.shared.f32 	%f220, [%r145+640];
	fma.rn.f32 	%f347, %f214, %f220, %f347;
$L__BB12_60:
	ld.local.f32 	%f71, [%rd6+4];
	setp.le.f32 	%p45, %f71, 0fFF7FFFFF;
	@%p45 bra 	$L__BB12_62;
	sub.f32 	%f221, %f71, %f41;
	fma.rn.f32 	%f222, %f221, 0f3BBB989D, 0f3F000000;
	cvt.sat.f32.f32 	%f223, %f222;
	mov.f32 	%f224, 0f4B400001;
	mov.f32 	%f225, 0f437C0000;
	fma.rm.f32 	%f226, %f223, %f225, %f224;
	add.f32 	%f227, %f226, 0fCB40007F;
	neg.f32 	%f228, %f227;
	fma.rn.f32 	%f229, %f221, 0f3FB8AA3B, %f228;
	fma.rn.f32 	%f230, %f221, 0f32A57060, %f229;
	mov.b32 	%r146, %f226;
	shl.b32 	%r147, %r146, 23;
	mov.b32 	%f231, %r147;
	ex2.approx.ftz.f32 	%f232, %f230;
	mul.f32 	%f233, %f232, %f231;
	add.f32 	%f354, %f354, %f233;
	mul.lo.s32 	%r148, %r177, 192;
	or.b32  	%r149, %r148, %r3;
	shl.b32 	%r150, %r149, 2;
	mov.u32 	%r151, _ZZ23flash_attn_sinks_kernelI13__nv_bfloat16Li192ELi8ELi16EEvPKT_S3_S3_PS1_PKffiiiiiE6v_smem;
	add.s32 	%r152, %r150, %r151;
	ld.shared.f32 	%f234, [%r152+768];
	fma.rn.f32 	%f352, %f233, %f234, %f352;
	ld.shared.f32 	%f235, [%r152+896];
	fma.rn.f32 	%f351, %f233, %f235, %f351;
	ld.shared.f32 	%f236, [%r152+1024];
	fma.rn.f32 	%f350, %f233, %f236, %f350;
	ld.shared.f32 	%f237, [%r152+1152];
	fma.rn.f32 	%f349, %f233, %f237, %f349;
	ld.shared.f32 	%f238, [%r152+1280];
	fma.rn.f32 	%f348, %f233, %f238, %f348;
	ld.shared.f32 	%f239, [%r152+1408];
	fma.rn.f32 	%f347, %f233, %f239, %f347;
$L__BB12_62:
	add.s32 	%r177, %r177, 2;
	and.b32  	%r178, %r46, -2;
	setp.ne.s32 	%p46, %r177, %r178;
	@%p46 bra 	$L__BB12_58;
$L__BB12_63:
	and.b32  	%r153, %r46, 1;
	setp.eq.b32 	%p47, %r153, 1;
	not.pred 	%p48, %p47;
	mov.f32 	%f353, %f41;
	@%p48 bra 	$L__BB12_66;
	mul.wide.u32 	%rd37, %r178, 4;
	add.s64 	%rd38, %rd1, %rd37;
	ld.local.f32 	%f94, [%rd38];
	setp.le.f32 	%p49, %f94, 0fFF7FFFFF;
	mov.f32 	%f353, %f41;
	@%p49 bra 	$L__BB12_66;
	sub.f32 	%f240, %f94, %f41;
	fma.rn.f32 	%f241, %f240, 0f3BBB989D, 0f3F000000;
	cvt.sat.f32.f32 	%f242, %f241;
	mov.f32 	%f243, 0f4B400001;
	mov.f32 	%f244, 0f437C0000;
	fma.rm.f32 	%f245, %f242, %f244, %f243;
	add.f32 	%f246, %f245, 0fCB40007F;
	neg.f32 	%f247, %f246;
	fma.rn.f32 	%f248, %f240, 0f3FB8AA3B, %f247;
	fma.rn.f32 	%f249, %f240, 0f32A57060, %f248;
	mov.b32 	%r154, %f245;
	shl.b32 	%r155, %r154, 23;
	mov.b32 	%f250, %r155;
	ex2.approx.ftz.f32 	%f251, %f249;
	mul.f32 	%f252, %f251, %f250;
	add.f32 	%f354, %f354, %f252;
	mul.lo.s32 	%r156, %r178, 192;
	or.b32  	%r157, %r156, %r3;
	shl.b32 	%r158, %r157, 2;
	mov.u32 	%r159, _ZZ23flash_attn_sinks_kernelI13__nv_bfloat16Li192ELi8ELi16EEvPKT_S3_S3_PS1_PKffiiiiiE6v_smem;
	add.s32 	%r160, %r159, %r158;
	ld.shared.f32 	%f253, [%r160];
	fma.rn.f32 	%f352, %f252, %f253, %f352;
	ld.shared.f32 	%f254, [%r160+128];
	fma.rn.f32 	%f351, %f252, %f254, %f351;
	ld.shared.f32 	%f255, [%r160+256];
	fma.rn.f32 	%f350, %f252, %f255, %f350;
	ld.shared.f32 	%f256, [%r160+384];
	fma.rn.f32 	%f349, %f252, %f256, %f349;
	ld.shared.f32 	%f257, [%r160+512];
	fma.rn.f32 	%f348, %f252, %f257, %f348;
	ld.shared.f32 	%f258, [%r160+640];
	fma.rn.f32 	%f347, %f252, %f258, %f347;
	mov.f32 	%f353, %f41;
$L__BB12_66:
	bar.sync 	0;
	setp.lt.s32 	%p50, %r166, %r10;
	add.s32 	%r165, %r165, 1;
	@%p50 bra 	$L__BB12_12;
$L__BB12_67:
	setp.ge.s32 	%p51, %r6, %r52;
	@%p51 bra 	$L__BB12_71;
	setp.eq.s64 	%p52, %rd10, 0;
	@%p52 bra 	$L__BB12_70;
	cvta.to.global.u64 	%rd39, %rd10;
	mul.wide.u32 	%rd40, %r4, 4;
	add.s64 	%rd41, %rd39, %rd40;
	ld.global.nc.f32 	%f259, [%rd41];
	max.f32 	%f260, %f353, %f259;
	sub.f32 	%f261, %f353, %f260;
	fma.rn.f32 	%f262, %f261, 0f3BBB989D, 0f3F000000;
	cvt.sat.f32.f32 	%f263, %f262;
	mov.f32 	%f264, 0f4B400001;
	mov.f32 	%f265, 0f437C0000;
	fma.rm.f32 	%f266, %f263, %f265, %f264;
	add.f32 	%f267, %f266, 0fCB40007F;
	neg.f32 	%f268, %f267;
	fma.rn.f32 	%f269, %f261, 0f3FB8AA3B, %f268;
	fma.rn.f32 	%f270, %f261, 0f32A57060, %f269;
	mov.b32 	%r161, %f266;
	shl.b32 	%r162, %r161, 23;
	mov.b32 	%f271, %r162;
	ex2.approx.ftz.f32 	%f272, %f270;
	mul.f32 	%f273, %f272, %f271;
	mul.f32 	%f352, %f273, %f352;
	mul.f32 	%f351, %f273, %f351;
	mul.f32 	%f350, %f273, %f350;
	mul.f32 	%f349, %f273, %f349;
	mul.f32 	%f348, %f273, %f348;
	mul.f32 	%f347, %f273, %f347;
	sub.f32 	%f274, %f259, %f260;
	fma.rn.f32 	%f275, %f274, 0f3BBB989D, 0f3F000000;
	cvt.sat.f32.f32 	%f276, %f275;
	fma.rm.f32 	%f277, %f276, %f265, %f264;
	add.f32 	%f278, %f277, 0fCB40007F;
	neg.f32 	%f279, %f278;
	fma.rn.f32 	%f280, %f274, 0f3FB8AA3B, %f279;
	fma.rn.f32 	%f281, %f274, 0f32A57060, %f280;
	mov.b32 	%r163, %f277;
	shl.b32 	%r164, %r163, 23;
	mov.b32 	%f282, %r164;
	ex2.approx.ftz.f32 	%f283, %f281;
	mul.f32 	%f284, %f283, %f282;
	fma.rn.f32 	%f354, %f354, %f273, %f284;
$L__BB12_70:
	ld.param.u64 	%rd45, [_Z23flash_attn_sinks_kernelI13__nv_bfloat16Li192ELi8ELi16EEvPKT_S3_S3_PS1_PKffiiiii_param_3];
	setp.gt.f32 	%p53, %f354, 0f00000000;
	rcp.rn.f32 	%f291, %f354;
	selp.f32 	%f292, %f291, 0f00000000, %p53;
	mul.f32 	%f285, %f292, %f352;
	// begin inline asm
	{  cvt.rn.bf16.f32 %rs59, %f285;}

	// end inline asm
	cvta.to.global.u64 	%rd42, %rd45;
	mul.wide.s32 	%rd43, %r8, 2;
	add.s64 	%rd44, %rd42, %rd43;
	st.global.u16 	[%rd44], %rs59;
	mul.f32 	%f286, %f292, %f351;
	// begin inline asm
	{  cvt.rn.bf16.f32 %rs60, %f286;}

	// end inline asm
	st.global.u16 	[%rd44+64], %rs60;
	mul.f32 	%f287, %f292, %f350;
	// begin inline asm
	{  cvt.rn.bf16.f32 %rs61, %f287;}

	// end inline asm
	st.global.u16 	[%rd44+128], %rs61;
	mul.f32 	%f288, %f292, %f349;
	// begin inline asm
	{  cvt.rn.bf16.f32 %rs62, %f288;}

	// end inline asm
	st.global.u16 	[%rd44+192], %rs62;
	mul.f32 	%f289, %f292, %f348;
	// begin inline asm
	{  cvt.rn.bf16.f32 %rs63, %f289;}

	// end inline asm
	st.global.u16 	[%rd44+256], %rs63;
	mul.f32 	%f290, %f292, %f347;
	// begin inline asm
	{  cvt.rn.bf16.f32 %rs64, %f290;}

	// end inline asm
	st.global.u16 	[%rd44+320], %rs64;
$L__BB12_71:
	ret;

}
	// .globl	_Z23flash_attn_sinks_kernelI13__nv_bfloat16Li256ELi8ELi16EEvPKT_S3_S3_PS1_PKffiiiii
.visible .entry _Z23flash_attn_sinks_kernelI13__nv_bfloat16Li256ELi8ELi16EEvPKT_S3_S3_PS1_PKffiiiii(
	.param .u64 .ptr .align 1 _Z23flash_attn_sinks_kernelI13__nv_bfloat16Li256ELi8ELi16EEvPKT_S3_S3_PS1_PKffiiiii_param_0,
	.param .u64 .ptr .align 1 _Z23flash_attn_sinks_kernelI13__nv_bfloat16Li256ELi8ELi16EEvPKT_S3_S3_PS1_PKffiiiii_param_1,
	.param .u64 .ptr .align 1 _Z23flash_attn_sinks_kernelI13__nv_bfloat16Li256ELi8ELi16EEvPKT_S3_S3_PS1_PKffiiiii_param_2,
	.param .u64 .ptr .align 1 _Z23flash_attn_sinks_kernelI13__nv_bfloat16Li256ELi8ELi16EEvPKT_S3_S3_PS1_PKffiiiii_param_3,
	.param .u64 .ptr .align 1 _Z23flash_attn_sinks_kernelI13__nv_bfloat16Li256ELi8ELi16EEvPKT_S3_S3_PS1_PKffiiiii_param_4,
	.param .f32 _Z23flash_attn_sinks_kernelI13__nv_bfloat16Li256ELi8ELi16EEvPKT_S3_S3_PS1_PKffiiiii_param_5,
	.param .u32 _Z23flash_attn_sinks_kernelI13__nv_bfloat16Li256ELi8ELi16EEvPKT_S3_S3_PS1_PKffiiiii_param_6,
	.param .u32 _Z23flash_attn_sinks_kernelI13__nv_bfloat16Li256ELi8ELi16EEvPKT_S3_S3_PS1_PKffiiiii_param_7,
	.param .u32 _Z23flash_attn_sinks_kernelI13__nv_bfloat16Li256ELi8ELi16EEvPKT_S3_S3_PS1_PKffiiiii_param_8,
	.param .u32 _Z23flash_attn_sinks_kernelI13__nv_bfloat16Li256ELi8ELi16EEvPKT_S3_S3_PS1_PKffiiiii_param_9,
	.param .u32 _Z23flash_attn_sinks_kernelI13__nv_bfloat16Li256ELi8ELi16EEvPKT_S3_S3_PS1_PKffiiiii_param_10
)
.maxntid 256
{
	.local .align 16 .b8 	__local_depot13[64];
	.reg .b64 	%SP;
	.reg .b64 	%SPL;
	.reg .pred 	%p<56>;
	.reg .b16 	%rs<41>;
	.reg .b32 	%r<225>;
	.reg .b32 	%f<434>;
	.reg .b64 	%rd<49>;
	// demoted variable
	.shared .align 4 .b8 _ZZ23flash_attn_sinks_kernelI13__nv_bfloat16Li256ELi8ELi16EEvPKT_S3_S3_PS1_PKffiiiiiE6k_smem[16384];
	// demoted variable
	.shared .align 4 .b8 _ZZ23flash_attn_sinks_kernelI13__nv_bfloat16Li256ELi8ELi16EEvPKT_S3_S3_PS1_PKffiiiiiE6v_smem[16384];
	mov.u64 	%SPL, __local_depot13;
	ld.param.u64 	%rd9, [_Z23flash_attn_sinks_kernelI13__nv_bfloat16Li256ELi8ELi16EEvPKT_S3_S3_PS1_PKffiiiii_param_0];
	ld.param.u64 	%rd5, [_Z23flash_attn_sinks_kernelI13__nv_bfloat16Li256ELi8ELi16EEvPKT_S3_S3_PS1_PKffiiiii_param_1];
	ld.param.u64 	%rd6, [_Z23flash_attn_sinks_kernelI13__nv_bfloat16Li256ELi8ELi16EEvPKT_S3_S3_PS1_PKffiiiii_param_2];
	ld.param.u64 	%rd7, [_Z23flash_attn_sinks_kernelI13__nv_bfloat16Li256ELi8ELi16EEvPKT_S3_S3_PS1_PKffiiiii_param_3];
	ld.param.u64 	%rd8, [_Z23flash_attn_sinks_kernelI13__nv_bfloat16Li256ELi8ELi16EEvPKT_S3_S3_PS1_PKffiiiii_param_4];
	ld.param.f32 	%f162, [_Z23flash_attn_sinks_kernelI13__nv_bfloat16Li256ELi8ELi16EEvPKT_S3_S3_PS1_PKffiiiii_param_5];
	ld.param.u32 	%r83, [_Z23flash_attn_sinks_kernelI13__nv_bfloat16Li256ELi8ELi16EEvPKT_S3_S3_PS1_PKffiiiii_param_6];
	ld.param.u32 	%r84, [_Z23flash_attn_sinks_kernelI13__nv_bfloat16Li256ELi8ELi16EEvPKT_S3_S3_PS1_PKffiiiii_param_7];
	ld.param.u32 	%r86, [_Z23flash_attn_sinks_kernelI13__nv_bfloat16Li256ELi8ELi16EEvPKT_S3_S3_PS1_PKffiiiii_param_8];
	ld.param.u32 	%r87, [_Z23flash_attn_sinks_kernelI13__nv_bfloat16Li256ELi8ELi16EEvPKT_S3_S3_PS1_PKffiiiii_param_9];
	ld.param.u32 	%r85, [_Z23flash_attn_sinks_kernelI13__nv_bfloat16Li256ELi8ELi16EEvPKT_S3_S3_PS1_PKffiiiii_param_10];
	cvta.to.global.u64 	%rd10, %rd9;
	add.u64 	%rd1, %SPL, 0;
	mov.u32 	%r1, %tid.x;
	shr.u32 	%r2, %r1, 5;
	and.b32  	%r3, %r1, 31;
	mov.u32 	%r4, %ctaid.x;
	mov.u32 	%r88, %ctaid.y;
	mov.u32 	%r89, %ctaid.z;
	div.s32 	%r90, %r86, %r87;
	div.s32 	%r91, %r4, %r90;
	shl.b32 	%r5, %r89, 3;
	or.b32  	%r6, %r5, %r2;
	sub.s32 	%r7, %r84, %r83;
	mad.lo.s32 	%r92, %r86, %r88, %r4;
	mad.lo.s32 	%r93, %r92, %r83, %r6;
	shl.b32 	%r94, %r93, 8;
	mad.lo.s32 	%r8, %r87, %r88, %r91;
	setp.ge.s32 	%p3, %r6, %r83;
	or.b32  	%r9, %r3, %r94;
	mul.wide.s32 	%rd12, %r9, 2;
	add.s64 	%rd2, %rd10, %rd12;
	mov.f32 	%f339, 0f00000000;
	mov.f32 	%f340, %f339;
	@%p3 bra 	$L__BB13_2;
	ld.global.nc.u16 	%rs3, [%rd2];
	// begin inline asm
	{ cvt.f32.bf16 %f164, %rs3;}

	// end inline asm
	mul.f32 	%f339, %f162, %f164;
	ld.global.nc.u16 	%rs4, [%rd2+64];
	// begin inline asm
	{ cvt.f32.bf16 %f165, %rs4;}

	// end inline asm
	mul.f32 	%f340, %f162, %f165;
$L__BB13_2:
	setp.ge.s32 	%p4, %r6, %r83;
	mov.f32 	%f341, 0f00000000;
	@%p4 bra 	$L__BB13_4;
	ld.global.nc.u16 	%rs5, [%rd2+128];
	// begin inline asm
	{ cvt.f32.bf16 %f167, %rs5;}

	// end inline asm
	mul.f32 	%f341, %f162, %f167;
$L__BB13_4:
	setp.ge.s32 	%p5, %r6, %r83;
	mov.f32 	%f342, 0f00000000;
	@%p5 bra 	$L__BB13_6;
	ld.global.nc.u16 	%rs6, [%rd2+192];
	// begin inline asm
	{ cvt.f32.bf16 %f169, %rs6;}

	// end inline asm
	mul.f32 	%f342, %f162, %f169;
$L__BB13_6:
	setp.ge.s32 	%p6, %r6, %r83;
	mov.f32 	%f343, 0f00000000;
	@%p6 bra 	$L__BB13_8;
	ld.global.nc.u16 	%rs7, [%rd2+256];
	// begin inline asm
	{ cvt.f32.bf16 %f171, %rs7;}

	// end inline asm
	mul.f32 	%f343, %f162, %f171;
$L__BB13_8:
	setp.ge.s32 	%p7, %r6, %r83;
	mov.f32 	%f344, 0f00000000;
	@%p7 bra 	$L__BB13_10;
	ld.global.nc.u16 	%rs8, [%rd2+320];
	// begin inline asm
	{ cvt.f32.bf16 %f173, %rs8;}

	// end inline asm
	mul.f32 	%f344, %f162, %f173;
$L__BB13_10:
	setp.ge.s32 	%p8, %r6, %r83;
	mov.f32 	%f345, 0f00000000;
	@%p8 bra 	$L__BB13_12;
	ld.global.nc.u16 	%rs9, [%rd2+384];
	// begin inline asm
	{ cvt.f32.bf16 %f175, %rs9;}

	// end inline asm
	mul.f32 	%f345, %f162, %f175;
$L__BB13_12:
	setp.ge.s32 	%p9, %r6, %r83;
	mov.f32 	%f346, 0f00000000;
	@%p9 bra 	$L__BB13_14;
	ld.global.nc.u16 	%rs10, [%rd2+448];
	// begin inline asm
	{ cvt.f32.bf16 %f177, %rs10;}

	// end inline asm
	mul.f32 	%f346, %f162, %f177;
$L__BB13_14:
	add.s32 	%r95, %r5, 8;
	min.s32 	%r96, %r95, %r83;
	setp.gt.s32 	%p1, %r85, 0;
	add.s32 	%r97, %r7, %r5;
	sub.s32 	%r98, %r97, %r85;
	max.s32 	%r99, %r98, -1;
	add.s32 	%r100, %r99, 1;
	selp.b32 	%r10, %r100, 0, %p1;
	add.s32 	%r101, %r7, %r96;
	min.s32 	%r11, %r84, %r101;
	add.s32 	%r12, %r97, %r2;
	sub.s32 	%r102, %r12, %r85;
	max.s32 	%r13, %r102, -1;
	setp.ge.s32 	%p10, %r10, %r11;
	mov.f32 	%f413, 0fFF7FFFFF;
	mov.f32 	%f405, 0f00000000;
	mov.f32 	%f406, %f405;
	mov.f32 	%f407, %f405;
	mov.f32 	%f408, %f405;
	mov.f32 	%f409, %f405;
	mov.f32 	%f410, %f405;
	mov.f32 	%f411, %f405;
	mov.f32 	%f412, %f405;
	mov.f32 	%f414, %f405;
	@%p10 bra 	$L__BB13_71;
	mul.lo.s32 	%r104, %r84, %r8;
	shl.b32 	%r105, %r104, 8;
	or.b32  	%r14, %r1, %r105;
	mov.b32 	%r15, 3;
	mov.b32 	%r16, 2;
	mov.b32 	%r17, 1;
	shl.b32 	%r106, %r1, 2;
	mov.u32 	%r107, _ZZ23flash_attn_sinks_kernelI13__nv_bfloat16Li256ELi8ELi16EEvPKT_S3_S3_PS1_PKffiiiiiE6k_smem;
	add.s32 	%r108, %r106, %r107;
	add.s32 	%r18, %r108, 2048;
	add.s32 	%r19, %r13, 1;
	setp.lt.s32 	%p11, %r6, %r83;
	and.pred  	%p2, %p1, %p11;
	mov.f32 	%f413, 0fFF7FFFFF;
	mov.b32 	%r203, 0;
	mov.f32 	%f405, 0f00000000;
	cvt.u16.u32 	%rs28, %r10;
	mov.u32 	%r204, %r10;
$L__BB13_16:
	mov.u32 	%r21, %r204;
	shl.b32 	%r110, %r203, 4;
	add.s32 	%r111, %r10, %r110;
	add.s32 	%r112, %r111, 16;
	min.s32 	%r22, %r11, %r112;
	neg.s32 	%r23, %r110;
	sub.s32 	%r113, %r23, %r10;
	add.s32 	%r24, %r22, %r113;
	add.s32 	%r204, %r21, 16;
	min.s32 	%r114, %r204, %r11;
	sub.s32 	%r26, %r114, %r21;
	add.s32 	%r115, %r15, %r21;
	shl.b32 	%r116, %r115, 8;
	add.s32 	%r214, %r14, %r116;
	add.s32 	%r117, %r16, %r21;
	shl.b32 	%r118, %r117, 8;
	add.s32 	%r212, %r14, %r118;
	add.s32 	%r119, %r17, %r21;
	shl.b32 	%r120, %r119, 8;
	add.s32 	%r210, %r14, %r120;
	mov.b32 	%r206, 0;
	shl.b32 	%r121, %r21, 8;
	add.s32 	%r207, %r14, %r121;
	mov.b32 	%r205, 2048;
	mov.u32 	%r208, %r18;
	mov.u32 	%r209, %r17;
	mov.u32 	%r211, %r16;
	mov.u32 	%r213, %r15;
$L__BB13_17:
	.pragma "nounroll";
	setp.ge.s32 	%p12, %r206, %r26;
	mov.f32 	%f357, 0f00000000;
	@%p12 bra 	$L__BB13_19;
	mul.wide.s32 	%rd14, %r207, 2;
	add.s64 	%rd13, %rd5, %rd14;
	// begin inline asm
	ld.global.nc.b16 %rs11, [%rd13];
	// end inline asm
	// begin inline asm
	{ cvt.f32.bf16 %f357, %rs11;}

	// end inline asm
$L__BB13_19:
	st.shared.f32 	[%r208+-2048], %f357;
	setp.ge.s32 	%p13, %r209, %r26;
	mov.f32 	%f358, 0f00000000;
	@%p13 bra 	$L__BB13_21;
	mul.wide.s32 	%rd16, %r210, 2;
	add.s64 	%rd15, %rd5, %rd16;
	// begin inline asm
	ld.global.nc.b16 %rs13, [%rd15];
	// end inline asm
	// begin inline asm
	{ cvt.f32.bf16 %f358, %rs13;}

	// end inline asm
$L__BB13_21:
	st.shared.f32 	[%r208+-1024], %f358;
	setp.ge.s32 	%p14, %r211, %r26;
	mov.f32 	%f359, 0f00000000;
	@%p14 bra 	$L__BB13_23;
	mul.wide.s32 	%rd18, %r212, 2;
	add.s64 	%rd17, %rd5, %rd18;
	// begin inline asm
	ld.global.nc.b16 %rs15, [%rd17];
	// end inline asm
	// begin inline asm
	{ cvt.f32.bf16 %f359, %rs15;}

	// end inline asm
$L__BB13_23:
	st.shared.f32 	[%r208], %f359;
	setp.ge.s32 	%p15, %r213, %r26;
	mov.f32 	%f360, 0f00000000;
	@%p15 bra 	$L__BB13_25;
	mul.wide.s32 	%rd20, %r214, 2;
	add.s64 	%rd19, %rd5, %rd20;
	// begin inline asm
	ld.global.nc.b16 %rs17, [%rd19];
	// end inline asm
	// begin inline asm
	{ cvt.f32.bf16 %f360, %rs17;}

	// end inline asm
$L__BB13_25:
	st.shared.f32 	[%r208+1024], %f360;
	add.s32 	%r214, %r214, 1024;
	add.s32 	%r213, %r213, 4;
	add.s32 	%r212, %r212, 1024;
	add.s32 	%r211, %r211, 4;
	add.s32 	%r210, %r210, 1024;
	add.s32 	%r209, %r209, 4;
	add.s32 	%r208, %r208, 4096;
	add.s32 	%r207, %r207, 1024;
	add.s32 	%r206, %r206, 4;
	add.s32 	%r205, %r205, 4096;
	setp.ne.s32 	%p16, %r205, 18432;
	@%p16 bra 	$L__BB13_17;
	mov.b32 	%r216, 0;
	mov.u32 	%r215, %r1;
$L__BB13_27:
	.pragma "nounroll";
	shr.u32 	%r54, %r215, 8;
	setp.ge.s32 	%p17, %r54, %r26;
	mov.f32 	%f361, 0f00000000;
	@%p17 bra 	$L__BB13_29;
	add.s32 	%r123, %r54, %r21;
	shl.b32 	%r124, %r123, 8;
	add.s32 	%r125, %r14, %r124;
	mul.wide.s32 	%rd22, %r125, 2;
	add.s64 	%rd21, %rd6, %rd22;
	// begin inline asm
	ld.global.nc.b16 %rs19, [%rd21];
	// end inline asm
	// begin inline asm
	{ cvt.f32.bf16 %f361, %rs19;}

	// end inline asm
$L__BB13_29:
	shl.b32 	%r126, %r215, 2;
	mov.u32 	%r127, _ZZ23flash_attn_sinks_kernelI13__nv_bfloat16Li256ELi8ELi16EEvPKT_S3_S3_PS1_PKffiiiiiE6v_smem;
	add.s32 	%r55, %r127, %r126;
	st.shared.f32 	[%r55], %f361;
	add.s32 	%r128, %r215, 256;
	shr.u32 	%r56, %r128, 8;
	setp.ge.s32 	%p18, %r56, %r26;
	mov.f32 	%f362, 0f00000000;
	@%p18 bra 	$L__BB13_31;
	add.s32 	%r129, %r56, %r21;
	shl.b32 	%r130, %r129, 8;
	add.s32 	%r131, %r14, %r130;
	mul.wide.s32 	%rd24, %r131, 2;
	add.s64 	%rd23, %rd6, %rd24;
	// begin inline asm
	ld.global.nc.b16 %rs21, [%rd23];
	// end inline asm
	// begin inline asm
	{ cvt.f32.bf16 %f362, %rs21;}

	// end inline asm
$L__BB13_31:
	st.shared.f32 	[%r55+1024], %f362;
	add.s32 	%r132, %r215, 512;
	shr.u32 	%r57, %r132, 8;
	setp.ge.s32 	%p19, %r57, %r26;
	mov.f32 	%f363, 0f00000000;
	@%p19 bra 	$L__BB13_33;
	add.s32 	%r133, %r57, %r21;
	shl.b32 	%r134, %r133, 8;
	add.s32 	%r135, %r14, %r134;
	mul.wide.s32 	%rd26, %r135, 2;
	add.s64 	%rd25, %rd6, %rd26;
	// begin inline asm
	ld.global.nc.b16 %rs23, [%rd25];
	// end inline asm
	// begin inline asm
	{ cvt.f32.bf16 %f363, %rs23;}

	// end inline asm
$L__BB13_33:
	st.shared.f32 	[%r55+2048], %f363;
	add.s32 	%r136, %r215, 768;
	shr.u32 	%r58, %r136, 8;
	setp.ge.s32 	%p20, %r58, %r26;
	mov.f32 	%f364, 0f00000000;
	@%p20 bra 	$L__BB13_35;
	add.s32 	%r137, %r58, %r21;
	shl.b32 	%r138, %r137, 8;
	add.s32 	%r139, %r14, %r138;
	mul.wide.s32 	%rd28, %r139, 2;
	add.s64 	%rd27, %rd6, %rd28;
	// begin inline asm
	ld.global.nc.b16 %rs25, [%rd27];
	// end inline asm
	// begin inline asm
	{ cvt.f32.bf16 %f364, %rs25;}

	// end inline asm
$L__BB13_35:
	st.shared.f32 	[%r55+3072], %f364;
	add.s32 	%r215, %r215, 1024;
	add.s32 	%r216, %r216, 4;
	setp.ne.s32 	%p21, %r216, 16;
	@%p21 bra 	$L__BB13_27;
	setp.ge.s32 	%p22, %r6, %r83;
	bar.sync 	0;
	@%p22 bra 	$L__BB13_70;
	setp.lt.s32 	%p23, %r26, 1;
	mov.f32 	%f367, 0fFF7FFFFF;
	@%p23 bra 	$L__BB13_58;
	mov.f32 	%f367, 0fFF7FFFFF;
	mov.b32 	%r220, 0;
	mov.b16 	%rs40, 0;
$L__BB13_39:
	add.s32 	%r62, %r220, %r21;
	setp.ge.s32 	%p24, %r12, %r62;
	@%p24 bra 	$L__BB13_54;
	setp.ge.s32 	%p33, %r220, %r26;
	@%p33 bra 	$L__BB13_58;
	add.s32 	%r157, %r22, %r23;
	add.s32 	%r158, %r10, %r220;
	sub.s32 	%r63, %r157, %r158;
	sub.s32 	%r159, %r10, %r157;
	add.s32 	%r160, %r159, %r220;
	setp.gt.u32 	%p34, %r160, -16;
	@%p34 bra 	$L__BB13_44;
	and.b32  	%r64, %r63, -16;
	mov.b32 	%r219, 0;
$L__BB13_43:
	.pragma "nounroll";
	mul.wide.u32 	%rd33, %r220, 4;
	add.s64 	%rd34, %rd1, %rd33;
	mov.b32 	%r162, -8388609;
	st.local.u32 	[%rd34], %r162;
	st.local.u32 	[%rd34+4], %r162;
	st.local.u32 	[%rd34+8], %r162;
	st.local.u32 	[%rd34+12], %r162;
	st.local.u32 	[%rd34+16], %r162;
	st.local.u32 	[%rd34+20], %r162;
	st.local.u32 	[%rd34+24], %r162;
	st.local.u32 	[%rd34+28], %r162;
	st.local.u32 	[%rd34+32], %r162;
	st.local.u32 	[%rd34+36], %r162;
	st.local.u32 	[%rd34+40], %r162;
	st.local.u32 	[%rd34+44], %r162;
	st.local.u32 	[%rd34+48], %r162;
	st.local.u32 	[%rd34+52], %r162;
	st.local.u32 	[%rd34+56], %r162;
	st.local.u32 	[%rd34+60], %r162;
	add.s32 	%r220, %r220, 16;
	add.s32 	%r219, %r219, 16;
	setp.eq.s32 	%p35, %r219, %r64;
	@%p35 bra 	$L__BB13_44;
	bra.uni 	$L__BB13_43;
$L__BB13_44:
	and.b32  	%r163, %r63, 15;
	setp.eq.s32 	%p36, %r163, 0;
	@%p36 bra 	$L__BB13_58;
	add.s16 	%rs29, %rs40, %rs28;
	cvt.u16.u32 	%rs30, %r22;
	sub.s16 	%rs31, %rs30, %rs29;
	cvt.u32.u16 	%r164, %rs31;
	and.b32  	%r71, %r164, 15;
	add.s32 	%r165, %r71, -1;
	and.b32  	%r72, %r164, 7;
	setp.lt.u32 	%p37, %r165, 7;
	@%p37 bra 	$L__BB13_47;
	mul.wide.u32 	%rd35, %r220, 4;
	add.s64 	%rd36, %rd1, %rd35;
	mov.b32 	%r166, -8388609;
	st.local.u32 	[%rd36], %r166;
	st.local.u32 	[%rd36+4], %r166;
	st.local.u32 	[%rd36+8], %r166;
	st.local.u32 	[%rd36+12], %r166;
	st.local.u32 	[%rd36+16], %r166;
	st.local.u32 	[%rd36+20], %r166;
	st.local.u32 	[%rd36+24], %r166;
	st.local.u32 	[%rd36+28], %r166;
	add.s32 	%r220, %r220, 8;
$L__BB13_47:
	setp.eq.s32 	%p38, %r72, 0;
	@%p38 bra 	$L__BB13_58;
	and.b32  	%r75, %r71, 3;
	setp.lt.u32 	%p39, %r72, 4;
	@%p39 bra 	$L__BB13_50;
	mul.wide.u32 	%rd37, %r220, 4;
	add.s64 	%rd38, %rd1, %rd37;
	mov.b32 	%r167, -8388609;
	st.local.u32 	[%rd38], %r167;
	st.local.u32 	[%rd38+4], %r167;
	st.local.u32 	[%rd38+8], %r167;
	st.local.u32 	[%rd38+12], %r167;
	add.s32 	%r220, %r220, 4;
$L__BB13_50:
	setp.eq.s32 	%p40, %r75, 0;
	@%p40 bra 	$L__BB13_58;
	mul.wide.u32 	%rd39, %r220, 4;
	add.s64 	%rd3, %rd1, %rd39;
	mov.b32 	%r168, -8388609;
	st.local.u32 	[%rd3], %r168;
	setp.eq.s32 	%p41, %r75, 1;
	@%p41 bra 	$L__BB13_58;
	mov.b32 	%r169, -8388609;
	st.local.u32 	[%rd3+4], %r169;
	setp.eq.s32 	%p42, %r75, 2;
	@%p42 bra 	$L__BB13_58;
	mov.b32 	%r170, -8388609;
	st.local.u32 	[%rd3+8], %r170;
	bra.uni 	$L__BB13_58;
$L__BB13_54:
	setp.gt.u32 	%p25, %r19, %r62;
	and.pred  	%p26, %p2, %p25;
	@%p26 bra 	$L__BB13_56;
	shl.b32 	%r141, %r3, 2;
	shl.b32 	%r142, %r220, 10;
	or.b32  	%r143, %r142, %r141;
	mov.u32 	%r144, _ZZ23flash_attn_sinks_kernelI13__nv_bfloat16Li256ELi8ELi16EEvPKT_S3_S3_PS1_PKffiiiiiE6k_smem;
	add.s32 	%r145, %r144, %r143;
	ld.shared.f32 	%f200, [%r145];
	fma.rn.f32 	%f201, %f339, %f200, 0f00000000;
	ld.shared.f32 	%f202, [%r145+128];
	fma.rn.f32 	%f203, %f340, %f202, %f201;
	ld.shared.f32 	%f204, [%r145+256];
	fma.rn.f32 	%f205, %f341, %f204, %f203;
	ld.shared.f32 	%f206, [%r145+384];
	fma.rn.f32 	%f207, %f342, %f206, %f205;
	ld.shared.f32 	%f208, [%r145+512];
	fma.rn.f32 	%f209, %f343, %f208, %f207;
	ld.shared.f32 	%f210, [%r145+640];
	fma.rn.f32 	%f211, %f344, %f210, %f209;
	ld.shared.f32 	%f212, [%r145+768];
	fma.rn.f32 	%f213, %f345, %f212, %f211;
	ld.shared.f32 	%f214, [%r145+896];
	fma.rn.f32 	%f215, %f346, %f214, %f213;
	mov.b32 	%r146, %f215;
	shfl.sync.bfly.b32	%r147|%p27, %r146, 16, 31, -1;
	mov.b32 	%f216, %r147;
	add.f32 	%f217, %f215, %f216;
	mov.b32 	%r148, %f217;
	shfl.sync.bfly.b32	%r149|%p28, %r148, 8, 31, -1;
	mov.b32 	%f218, %r149;
	add.f32 	%f219, %f217, %f218;
	mov.b32 	%r150, %f219;
	shfl.sync.bfly.b32	%r151|%p29, %r150, 4, 31, -1;
	mov.b32 	%f220, %r151;
	add.f32 	%f221, %f219, %f220;
	mov.b32 	%r152, %f221;
	shfl.sync.bfly.b32	%r153|%p30, %r152, 2, 31, -1;
	mov.b32 	%f222, %r153;
	add.f32 	%f223, %f221, %f222;
	mov.b32 	%r154, %f223;
	shfl.sync.bfly.b32	%r155|%p31, %r154, 1, 31, -1;
	mov.b32 	%f224, %r155;
	add.f32 	%f225, %f223, %f224;
	mul.wide.u32 	%rd29, %r220, 4;
	add.s64 	%rd30, %rd1, %rd29;
	st.local.f32 	[%rd30], %f225;
	max.f32 	%f367, %f367, %f225;
	bra.uni 	$L__BB13_57;
$L__BB13_56:
	mul.wide.u32 	%rd31, %r220, 4;
	add.s64 	%rd32, %rd1, %rd31;
	mov.b32 	%r156, -8388609;
	st.local.u32 	[%rd32], %r156;
$L__BB13_57:
	add.s32 	%r220, %r220, 1;
	setp.lt.s32 	%p32, %r220, %r26;
	add.s16 	%rs40, %rs40, 1;
	@%p32 bra 	$L__BB13_39;
$L__BB13_58:
	setp.leu.f32 	%p43, %f367, 0fFF7FFFFF;
	@%p43 bra 	$L__BB13_70;
	max.f32 	%f47, %f413, %f367;
	sub.f32 	%f226, %f413, %f47;
	fma.rn.f32 	%f227, %f226, 0f3BBB989D, 0f3F000000;
	cvt.sat.f32.f32 	%f228, %f227;
	mov.f32 	%f229, 0f4B400001;
	mov.f32 	%f230, 0f437C0000;
	fma.rm.f32 	%f231, %f228, %f230, %f229;
	add.f32 	%f232, %f231, 0fCB40007F;
	neg.f32 	%f233, %f232;
	fma.rn.f32 	%f234, %f226, 0f3FB8AA3B, %f233;
	fma.rn.f32 	%f235, %f226, 0f32A57060, %f234;
	mov.b32 	%r171, %f231;
	shl.b32 	%r172, %r171, 23;
	mov.b32 	%f236, %r172;
	ex2.approx.ftz.f32 	%f237, %f235;
	mul.f32 	%f238, %f237, %f236;
	mul.f32 	%f412, %f238, %f412;
	mul.f32 	%f411, %f238, %f411;
	mul.f32 	%f410, %f238, %f410;
	mul.f32 	%f409, %f238, %f409;
	mul.f32 	%f408, %f238, %f408;
	mul.f32 	%f407, %f238, %f407;
	mul.f32 	%f406, %f238, %f406;
	mul.f32 	%f405, %f238, %f405;
	mul.f32 	%f414, %f414, %f238;
	mov.f32 	%f413, %f47;
	@%p23 bra 	$L__BB13_70;
	sub.s32 	%r174, %r10, %r23;
	add.s32 	%r175, %r174, 1;
	setp.eq.s32 	%p45, %r22, %r175;
	mov.b32 	%r224, 0;
	@%p45 bra 	$L__BB13_67;
	and.b32  	%r224, %r24, -2;
	mov.b32 	%r223, 0;
$L__BB13_62:
	mul.wide.u32 	%rd40, %r223, 4;
	add.s64 	%rd4, %rd1, %rd40;
	ld.local.f32 	%f66, [%rd4];
	setp.le.f32 	%p46, %f66, 0fFF7FFFFF;
	@%p46 bra 	$L__BB13_64;
	sub.f32 	%f240, %f66, %f47;
	fma.rn.f32 	%f241, %f240, 0f3BBB989D, 0f3F000000;
	cvt.sat.f32.f32 	%f242, %f241;
	mov.f32 	%f243, 0f4B400001;
	mov.f32 	%f244, 0f437C0000;
	fma.rm.f32 	%f245, %f242, %f244, %f243;
	add.f32 	%f246, %f245, 0fCB40007F;
	neg.f32 	%f247, %f246;
	fma.rn.f32 	%f248, %f240, 0f3FB8AA3B, %f247;
	fma.rn.f32 	%f249, %f240, 0f32A57060, %f248;
	mov.b32 	%r177, %f245;
	shl.b32 	%r178, %r177, 23;
	mov.b32 	%f250, %r178;
	ex2.approx.ftz.f32 	%f251, %f249;
	mul.f32 	%f252, %f251, %f250;
	add.f32 	%f414, %f414, %f252;
	shl.b32 	%r179, %r3, 2;
	shl.b32 	%r180, %r223, 10;
	or.b32  	%r181, %r180, %r179;
	mov.u32 	%r182, _ZZ23flash_attn_sinks_kernelI13__nv_bfloat16Li256ELi8ELi16EEvPKT_S3_S3_PS1_PKffiiiiiE6v_smem;
	add.s32 	%r183, %r182, %r181;
	ld.shared.f32 	%f253, [%r183];
	fma.rn.f32 	%f412, %f252, %f253, %f412;
	ld.shared.f32 	%f254, [%r183+128];
	fma.rn.f32 	%f411, %f252, %f254, %f411;
	ld.shared.f32 	%f255, [%r183+256];
	fma.rn.f32 	%f410, %f252, %f255, %f410;
	ld.shared.f32 	%f256, [%r183+384];
	fma.rn.f32 	%f409, %f252, %f256, %f409;
	ld.shared.f32 	%f257, [%r183+512];
	fma.rn.f32 	%f408, %f252, %f257, %f408;
	ld.shared.f32 	%f258, [%r183+640];
	fma.rn.f32 	%f407, %f252, %f258, %f407;
	ld.shared.f32 	%f259, [%r183+768];
	fma.rn.f32 	%f406, %f252, %f259, %f406;
	ld.shared.f32 	%f260, [%r183+896];
	fma.rn.f32 	%f405, %f252, %f260, %f405;
$L__BB13_64:
	ld.local.f32 	%f85, [%rd4+4];
	setp.le.f32 	%p47, %f85, 0fFF7FFFFF;
	@%p47 bra 	$L__BB13_66;
	shl.b32 	%r184, %r223, 10;
	sub.f32 	%f261, %f85, %f47;
	fma.rn.f32 	%f262, %f261, 0f3BBB989D, 0f3F000000;
	cvt.sat.f32.f32 	%f263, %f262;
	mov.f32 	%f264, 0f4B400001;
	mov.f32 	%f265, 0f437C0000;
	fma.rm.f32 	%f266, %f263, %f265, %f264;
	add.f32 	%f267, %f266, 0fCB40007F;
	neg.f32 	%f268, %f267;
	fma.rn.f32 	%f269, %f261, 0f3FB8AA3B, %f268;
	fma.rn.f32 	%f270, %f261, 0f32A57060, %f269;
	mov.b32 	%r185, %f266;
	shl.b32 	%r186, %r185, 23;
	mov.b32 	%f271, %r186;
	ex2.approx.ftz.f32 	%f272, %f270;
	mul.f32 	%f273, %f272, %f271;
	add.f32 	%f414, %f414, %f273;
	shl.b32 	%r187, %r3, 2;
	or.b32  	%r188, %r184, %r187;
	mov.u32 	%r189, _ZZ23flash_attn_sinks_kernelI13__nv_bfloat16Li256ELi8ELi16EEvPKT_S3_S3_PS1_PKffiiiiiE6v_smem;
	add.s32 	%r190, %r188, %r189;
	ld.shared.f32 	%f274, [%r190+1024];
	fma.rn.f32 	%f412, %f273, %f274, %f412;
	ld.shared.f32 	%f275, [%r190+1152];
	fma.rn.f32 	%f411, %f273, %f275, %f411;
	ld.shared.f32 	%f276, [%r190+1280];
	fma.rn.f32 	%f410, %f273, %f276, %f410;
	ld.shared.f32 	%f277, [%r190+1408];
	fma.rn.f32 	%f409, %f273, %f277, %f409;
	ld.shared.f32 	%f278, [%r190+1536];
	fma.rn.f32 	%f408, %f273, %f278, %f408;
	ld.shared.f32 	%f279, [%r190+1664];
	fma.rn.f32 	%f407, %f273, %f279, %f407;
	ld.shared.f32 	%f280, [%r190+1792];
	fma.rn.f32 	%f406, %f273, %f280, %f406;
	ld.shared.f32 	%f281, [%r190+1920];
	fma.rn.f32 	%f405, %f273, %f281, %f405;
$L__BB13_66:
	add.s32 	%r223, %r223, 2;
	setp.ne.s32 	%p48, %r223, %r224;
	@%p48 bra 	$L__BB13_62;
$L__BB13_67:
	and.b32  	%r191, %r24, 1;
	setp.eq.b32 	%p49, %r191, 1;
	not.pred 	%p50, %p49;
	mov.f32 	%f413, %f47;
	@%p50 bra 	$L__BB13_70;
	mul.wide.u32 	%rd41, %r224, 4;
	add.s64 	%rd42, %rd1, %rd41;
	ld.local.f32 	%f114, [%rd42];
	setp.le.f32 	%p51, %f114, 0fFF7FFFFF;
	mov.f32 	%f413, %f47;
	@%p51 bra 	$L__BB13_70;
	sub.f32 	%f282, %f114, %f47;
	fma.rn.f32 	%f283, %f282, 0f3BBB989D, 0f3F000000;
	cvt.sat.f32.f32 	%f284, %f283;
	mov.f32 	%f285, 0f4B400001;
	mov.f32 	%f286, 0f437C0000;
	fma.rm.f32 	%f287, %f284, %f286, %f285;
	add.f32 	%f288, %f287, 0fCB40007F;
	neg.f32 	%f289, %f288;
	fma.rn.f32 	%f290, %f282, 0f3FB8AA3B, %f289;
	fma.rn.f32 	%f291, %f282, 0f32A57060, %f290;
	mov.b32 	%r192, %f287;
	shl.b32 	%r193, %r192, 23;
	mov.b32 	%f292, %r193;
	ex2.approx.ftz.f32 	%f293, %f291;
	mul.f32 	%f294, %f293, %f292;
	add.f32 	%f414, %f414, %f294;
	shl.b32 	%r194, %r3, 2;
	shl.b32 	%r195, %r224, 10;
	or.b32  	%r196, %r195, %r194;
	mov.u32 	%r197, _ZZ23flash_attn_sinks_kernelI13__nv_bfloat16Li256ELi8ELi16EEvPKT_S3_S3_PS1_PKffiiiiiE6v_smem;
	add.s32 	%r198, %r197, %r196;
	ld.shared.f32 	%f295, [%r198];
	fma.rn.f32 	%f412, %f294, %f295, %f412;
	ld.shared.f32 	%f296, [%r198+128];
	fma.rn.f32 	%f411, %f294, %f296, %f411;
	ld.shared.f32 	%f297, [%r198+256];
	fma.rn.f32 	%f410, %f294, %f297, %f410;
	ld.shared.f32 	%f298, [%r198+384];
	fma.rn.f32 	%f409, %f294, %f298, %f409;
	ld.shared.f32 	%f299, [%r198+512];
	fma.rn.f32 	%f408, %f294, %f299, %f408;
	ld.shared.f32 	%f300, [%r198+640];
	fma.rn.f32 	%f407, %f294, %f300, %f407;
	ld.shared.f32 	%f301, [%r198+768];
	fma.rn.f32 	%f406, %f294, %f301, %f406;
	ld.shared.f32 	%f302, [%r198+896];
	fma.rn.f32 	%f405, %f294, %f302, %f405;
	mov.f32 	%f413, %f47;
$L__BB13_70:
	bar.sync 	0;
	setp.lt.s32 	%p52, %r204, %r11;
	add.s32 	%r203, %r203, 1;
	@%p52 bra 	$L__BB13_16;
$L__BB13_71:
	setp.ge.s32 	%p53, %r6, %r83;
	@%p53 bra 	$L__BB13_75;
	setp.eq.s64 	%p54, %rd8, 0;
	@%p54 bra 	$L__BB13_74;
	cvta.to.global.u64 	%rd43, %rd8;
	mul.wide.u32 	%rd44, %r4, 4;
	add.s64 	%rd45, %rd43, %rd44;
	ld.global.nc.f32 	%f303, [%rd45];
	max.f32 	%f304, %f413, %f303;
	sub.f32 	%f305, %f413, %f304;
	fma.rn.f32 	%f306, %f305, 0f3BBB989D, 0f3F000000;
	cvt.sat.f32.f32 	%f307, %f306;
	mov.f32 	%f308, 0f4B400001;
	mov.f32 	%f309, 0f437C0000;
	fma.rm.f32 	%f310, %f307, %f309, %f308;
	add.f32 	%f311, %f310, 0fCB40007F;
	neg.f32 	%f312, %f311;
	fma.rn.f32 	%f313, %f305, 0f3FB8AA3B, %f312;
	fma.rn.f32 	%f314, %f305, 0f32A57060, %f313;
	mov.b32 	%r199, %f310;
	shl.b32 	%r200, %r199, 23;
	mov.b32 	%f315, %r200;
	ex2.approx.ftz.f32 	%f316, %f314;
	mul.f32 	%f317, %f316, %f315;
	mul.f32 	%f412, %f317, %f412;
	mul.f32 	%f411, %f317, %f411;
	mul.f32 	%f410, %f317, %f410;
	mul.f32 	%f409, %f317, %f409;
	mul.f32 	%f408, %f317, %f408;
	mul.f32 	%f407, %f317, %f407;
	mul.f32 	%f406, %f317, %f406;
	mul.f32 	%f405, %f317, %f405;
	sub.f32 	%f318, %f303, %f304;
	fma.rn.f32 	%f319, %f318, 0f3BBB989D, 0f3F000000;
	cvt.sat.f32.f32 	%f320, %f319;
	fma.rm.f32 	%f321, %f320, %f309, %f308;
	add.f32 	%f322, %f321, 0fCB40007F;
	neg.f32 	%f323, %f322;
	fma.rn.f32 	%f324, %f318, 0f3FB8AA3B, %f323;
	fma.rn.f32 	%f325, %f318, 0f32A57060, %f324;
	mov.b32 	%r201, %f321;
	shl.b32 	%r202, %r201, 23;
	mov.b32 	%f326, %r202;
	ex2.approx.ftz.f32 	%f327, %f325;
	mul.f32 	%f328, %f327, %f326;
	fma.rn.f32 	%f414, %f414, %f317, %f328;
$L__BB13_74:
	setp.gt.f32 	%p55, %f414, 0f00000000;
	rcp.rn.f32 	%f337, %f414;
	selp.f32 	%f338, %f337, 0f00000000, %p55;
	mul.f32 	%f329, %f338, %f412;
	// begin inline asm
	{  cvt.rn.bf16.f32 %rs32, %f329;}

	// end inline asm
	cvta.to.global.u64 	%rd46, %rd7;
	mul.wide.s32 	%rd47, %r9, 2;
	add.s64 	%rd48, %rd46, %rd47;
	st.global.u16 	[%rd48], %rs32;
	mul.f32 	%f330, %f338, %f411;
	// begin inline asm
	{  cvt.rn.bf16.f32 %rs33, %f330;}

	// end inline asm
	st.global.u16 	[%rd48+64], %rs33;
	mul.f32 	%f331, %f338, %f410;
	// begin inline asm
	{  cvt.rn.bf16.f32 %rs34, %f331;}

	// end inline asm
	st.global.u16 	[%rd48+128], %rs34;
	mul.f32 	%f332, %f338, %f409;
	// begin inline asm
	{  cvt.rn.bf16.f32 %rs35, %f332;}

	// end inline asm
	st.global.u16 	[%rd48+192], %rs35;
	mul.f32 	%f333, %f338, %f408;
	// begin inline asm
	{  cvt.rn.bf16.f32 %rs36, %f333;}

	// end inline asm
	st.global.u16 	[%rd48+256], %rs36;
	mul.f32 	%f334, %f338, %f407;
	// begin inline asm
	{  cvt.rn.bf16.f32 %rs37, %f334;}

	// end inline asm
	st.global.u16 	[%rd48+320], %rs37;
	mul.f32 	%f335, %f338, %f406;
	// begin inline asm
	{  cvt.rn.bf16.f32 %rs38, %f335;}

	// end inline asm
	st.global.u16 	[%rd48+384], %rs38;
	mul.f32 	%f336, %f338, %f405;
	// begin inline asm
	{  cvt.rn.bf16.f32 %rs39, %f336;}

	// end inline asm
	st.global.u16 	[%rd48+448], %rs39;
$L__BB13_75:
	ret;

}
	// .globl	_Z23flash_attn_sinks_kernelIfLi64ELi8ELi64EEvPKT_S2_S2_PS0_PKffiiiii
.visible .entry _Z23flash_attn_sinks_kernelIfLi64ELi8ELi64EEvPKT_S2_S2_PS0_PKffiiiii(
	.param .u64 .ptr .align 1 _Z23flash_attn_sinks_kernelIfLi64ELi8ELi64EEvPKT_S2_S2_PS0_PKffiiiii_param_0,
	.param .u64 .ptr .align 1 _Z23flash_attn_sinks_kernelIfLi64ELi8ELi64EEvPKT_S2_S2_PS0_PKffiiiii_param_1,
	.param .u64 .ptr .align 1 _Z23flash_attn_sinks_kernelIfLi64ELi8ELi64EEvPKT_S2_S2_PS0_PKffiiiii_param_2,
	.param .u64 .ptr .align 1 _Z23flash_attn_sinks_kernelIfLi64ELi8ELi64EEvPKT_S2_S2_PS0_PKffiiiii_param_3,
	.param .u64 .ptr .align 1 _Z23flash_attn_sinks_kernelIfLi64ELi8ELi64EEvPKT_S2_S2_PS0_PKffiiiii_param_4,
	.param .f32 _Z23flash_attn_sinks_kernelIfLi64ELi8ELi64EEvPKT_S2_S2_PS0_PKffiiiii_param_5,
	.param .u32 _Z23flash_attn_sinks_kernelIfLi64ELi8ELi64EEvPKT_S2_S2_PS0_PKffiiiii_param_6,
	.param .u32 _Z23flash_attn_sinks_kernelIfLi64ELi8ELi64EEvPKT_S2_S2_PS0_PKffiiiii_param_7,
	.param .u32 _Z23flash_attn_sinks_kernelIfLi64ELi8ELi64EEvPKT_S2_S2_PS0_PKffiiiii_param_8,
	.param .u32 _Z23flash_attn_sinks_kernelIfLi64ELi8ELi64EEvPKT_S2_S2_PS0_PKffiiiii_param_9,
	.param .u32 _Z23flash_attn_sinks_kernelIfLi64ELi8ELi64EEvPKT_S2_S2_PS0_PKffiiiii_param_10
)
.maxntid 256
{
	.local .align 16 .b8 	__local_depot14[256];
	.reg .b64 	%SP;
	.reg .b64 	%SPL;
	.reg .pred 	%p<55>;
	.reg .b16 	%rs<9>;
	.reg .b32 	%r<253>;
	.reg .b32 	%f<342>;
	.reg .b64 	%rd<49>;
	// demoted variable
	.shared .align 4 .b8 _ZZ23flash_attn_sinks_kernelIfLi64ELi8ELi64EEvPKT_S2_S2_PS0_PKffiiiiiE6k_smem[16384];
	// demoted variable
	.shared .align 4 .b8 _ZZ23flash_attn_sinks_kernelIfLi64ELi8ELi64EEvPKT_S2_S2_PS0_PKffiiiiiE6v_smem[16384];
	mov.u64 	%SPL, __local_depot14;
	ld.param.u64 	%rd5, [_Z23flash_attn_sinks_kernelIfLi64ELi8ELi64EEvPKT_S2_S2_PS0_PKffiiiii_param_0];
	ld.param.u64 	%rd6, [_Z23flash_attn_sinks_kernelIfLi64ELi8ELi64EEvPKT_S2_S2_PS0_PKffiiiii_param_1];
	ld.param.u64 	%rd7, [_Z23flash_attn_sinks_kernelIfLi64ELi8ELi64EEvPKT_S2_S2_PS0_PKffiiiii_param_2];
	ld.param.u64 	%rd8, [_Z23flash_attn_sinks_kernelIfLi64ELi8ELi64EEvPKT_S2_S2_PS0_PKffiiiii_param_3];
	ld.param.u64 	%rd9, [_Z23flash_attn_sinks_kernelIfLi64ELi8ELi64EEvPKT_S2_S2_PS0_PKffiiiii_param_4];
	ld.param.f32 	%f100, [_Z23flash_attn_sinks_kernelIfLi64ELi8ELi64EEvPKT_S2_S2_PS0_PKffiiiii_param_5];
	ld.param.u32 	%r81, [_Z23flash_attn_sinks_kernelIfLi64ELi8ELi64EEvPKT_S2_S2_PS0_PKffiiiii_param_6];
	ld.param.u32 	%r82, [_Z23flash_attn_sinks_kernelIfLi64ELi8ELi64EEvPKT_S2_S2_PS0_PKffiiiii_param_7];
	ld.param.u32 	%r84, [_Z23flash_attn_sinks_kernelIfLi64ELi8ELi64EEvPKT_S2_S2_PS0_PKffiiiii_param_8];
	ld.param.u32 	%r85, [_Z23flash_attn_sinks_kernelIfLi64ELi8ELi64EEvPKT_S2_S2_PS0_PKffiiiii_param_9];
	ld.param.u32 	%r83, [_Z23flash_attn_sinks_kernelIfLi64ELi8ELi64EEvPKT_S2_S2_PS0_PKffiiiii_param_10];
	add.u64 	%rd1, %SPL, 0;
	mov.u32 	%r1, %tid.x;
	shr.u32 	%r2, %r1, 5;
	and.b32  	%r3, %r1, 31;
	mov.u32 	%r4, %ctaid.x;
	mov.u32 	%r86, %ctaid.y;
	mov.u32 	%r87, %ctaid.z;
	div.s32 	%r88, %r84, %r85;
	div.s32 	%r89, %r4, %r88;
	shl.b32 	%r5, %r87, 3;
	or.b32  	%r6, %r5, %r2;
	sub.s32 	%r7, %r82, %r81;
	mad.lo.s32 	%r90, %r84, %r86, %r4;
	mad.lo.s32 	%r91, %r90, %r81, %r6;
	shl.b32 	%r92, %r91, 6;
	mad.lo.s32 	%r8, %r85, %r86, %r89;
	setp.ge.s32 	%p3, %r6, %r81;
	or.b32  	%r9, %r3, %r92;
	mov.f32 	%f289, 0f00000000;
	mov.f32 	%f290, %f289;
	@%p3 bra 	$L__BB14_2;
	cvta.to.global.u64 	%rd11, %rd5;
	mul.wide.s32 	%rd12, %r9, 4;
	add.s64 	%rd13, %rd11, %rd12;
	ld.global.nc.f32 	%f102, [%rd13];
	mul.f32 	%f289, %f100, %f102;
	ld.global.nc.f32 	%f103, [%rd13+128];
	mul.f32 	%f290, %f100, %f103;
$L__BB14_2:
	add.s32 	%r93, %r5, 8;
	min.s32 	%r94, %r93, %r81;
	setp.gt.s32 	%p1, %r83, 0;
	add.s32 	%r95, %r7, %r5;
	sub.s32 	%r96, %r95, %r83;
	max.s32 	%r97, %r96, -1;
	add.s32 	%r98, %r97, 1;
	selp.b32 	%r10, %r98, 0, %p1;
	add.s32 	%r99, %r7, %r94;
	min.s32 	%r11, %r82, %r99;
	add.s32 	%r12, %r95, %r2;
	sub.s32 	%r100, %r12, %r83;
	max.s32 	%r13, %r100, -1;
	setp.ge.s32 	%p4, %r10, %r11;
	mov.f32 	%f333, 0fFF7FFFFF;
	mov.f32 	%f309, 0f00000000;
	mov.f32 	%f310, %f309;
	mov.f32 	%f311, %f309;
	@%p4 bra 	$L__BB14_69;
	and.b32  	%r102, %r1, 63;
	mul.lo.s32 	%r103, %r82, %r8;
	shl.b32 	%r104, %r103, 6;
	or.b32  	%r14, %r102, %r104;
	add.s32 	%r15, %r13, 1;
	setp.lt.s32 	%p5, %r6, %r81;
	and.pred  	%p2, %p1, %p5;
	mov.f32 	%f333, 0fFF7FFFFF;
	mov.b32 	%r232, 0;
	mov.f32 	%f309, 0f00000000;
	cvt.u16.u32 	%rs4, %r10;
	mov.u32 	%r233, %r10;
$L__BB14_4:
	mov.u32 	%r17, %r233;
	shl.b32 	%r105, %r1, 2;
	mov.u32 	%r106, _ZZ23flash_attn_sinks_kernelIfLi64ELi8ELi64EEvPKT_S2_S2_PS0_PKffiiiiiE6k_smem;
	add.s32 	%r107, %r105, %r106;
	add.s32 	%r236, %r107, 2048;
	shl.b32 	%r108, %r232, 6;
	add.s32 	%r109, %r10, %r108;
	add.s32 	%r110, %r109, 64;
	min.s32 	%r19, %r11, %r110;
	neg.s32 	%r20, %r108;
	sub.s32 	%r111, %r20, %r10;
	add.s32 	%r21, %r19, %r111;
	add.s32 	%r233, %r17, 64;
	min.s32 	%r112, %r233, %r11;
	sub.s32 	%r23, %r112, %r17;
	or.b32  	%r113, %r1, 768;
	shr.u32 	%r241, %r113, 6;
	add.s32 	%r114, %r241, %r17;
	shl.b32 	%r115, %r114, 6;
	add.s32 	%r242, %r14, %r115;
	or.b32  	%r116, %r1, 512;
	shr.u32 	%r239, %r116, 6;
	add.s32 	%r117, %r239, %r17;
	shl.b32 	%r118, %r117, 6;
	add.s32 	%r240, %r14, %r118;
	or.b32  	%r119, %r1, 256;
	shr.u32 	%r237, %r119, 6;
	add.s32 	%r120, %r237, %r17;
	shl.b32 	%r121, %r120, 6;
	add.s32 	%r238, %r14, %r121;
	shr.u32 	%r234, %r1, 6;
	add.s32 	%r122, %r234, %r17;
	shl.b32 	%r123, %r122, 6;
	add.s32 	%r235, %r14, %r123;
	mov.u32 	%r243, %r1;
$L__BB14_5:
	setp.ge.s32 	%p6, %r234, %r23;
	mov.f32 	%f295, 0f00000000;
	@%p6 bra 	$L__BB14_7;
	mul.wide.s32 	%rd15, %r235, 4;
	add.s64 	%rd14, %rd6, %rd15;
	// begin inline asm
	ld.global.nc.f32 %f295, [%rd14];
	// end inline asm
$L__BB14_7:
	st.shared.f32 	[%r236+-2048], %f295;
	setp.ge.s32 	%p7, %r237, %r23;
	mov.f32 	%f296, 0f00000000;
	@%p7 bra 	$L__BB14_9;
	mul.wide.s32 	%rd17, %r238, 4;
	add.s64 	%rd16, %rd6, %rd17;
	// begin inline asm
	ld.global.nc.f32 %f296, [%rd16];
	// end inline asm
$L__BB14_9:
	st.shared.f32 	[%r236+-1024], %f296;
	setp.ge.s32 	%p8, %r239, %r23;
	mov.f32 	%f297, 0f00000000;
	@%p8 bra 	$L__BB14_11;
	mul.wide.s32 	%rd19, %r240, 4;
	add.s64 	%rd18, %rd6, %rd19;
	// begin inline asm
	ld.global.nc.f32 %f297, [%rd18];
	// end inline asm
$L__BB14_11:
	st.shared.f32 	[%r236], %f297;
	setp.ge.s32 	%p9, %r241, %r23;
	mov.f32 	%f298, 0f00000000;
	@%p9 bra 	$L__BB14_13;
	mul.wide.s32 	%rd21, %r242, 4;
	add.s64 	%rd20, %rd6, %rd21;
	// begin inline asm
	ld.global.nc.f32 %f298, [%rd20];
	// end inline asm
$L__BB14_13:
	st.shared.f32 	[%r236+1024], %f298;
	add.s32 	%r42, %r243, 1024;
	add.s32 	%r242, %r242, 1024;
	add.s32 	%r241, %r241, 16;
	add.s32 	%r240, %r240, 1024;
	add.s32 	%r239, %r239, 16;
	add.s32 	%r238, %r238, 1024;
	add.s32 	%r237, %r237, 16;
	add.s32 	%r236, %r236, 4096;
	add.s32 	%r235, %r235, 1024;
	add.s32 	%r234, %r234, 16;
	setp.lt.u32 	%p10, %r243, 3072;
	mov.u32 	%r243, %r42;
	@%p10 bra 	$L__BB14_5;
	mov.u32 	%r244, %r1;
$L__BB14_15:
	shr.u32 	%r53, %r244, 6;
	setp.ge.s32 	%p11, %r53, %r23;
	mov.f32 	%f299, 0f00000000;
	@%p11 bra 	$L__BB14_17;
	add.s32 	%r124, %r53, %r17;
	shl.b32 	%r125, %r124, 6;
	add.s32 	%r126, %r14, %r125;
	mul.wide.s32 	%rd23, %r126, 4;
	add.s64 	%rd22, %rd7, %rd23;
	// begin inline asm
	ld.global.nc.f32 %f299, [%rd22];
	// end inline asm
$L__BB14_17:
	shl.b32 	%r127, %r244, 2;
	mov.u32 	%r128, _ZZ23flash_attn_sinks_kernelIfLi64ELi8ELi64EEvPKT_S2_S2_PS0_PKffiiiiiE6v_smem;
	add.s32 	%r54, %r128, %r127;
	st.shared.f32 	[%r54], %f299;
	add.s32 	%r129, %r244, 256;
	shr.u32 	%r55, %r129, 6;
	setp.ge.s32 	%p12, %r55, %r23;
	mov.f32 	%f300, 0f00000000;
	@%p12 bra 	$L__BB14_19;
	add.s32 	%r130, %r55, %r17;
	shl.b32 	%r131, %r130, 6;
	add.s32 	%r132, %r14, %r131;
	mul.wide.s32 	%rd25, %r132, 4;
	add.s64 	%rd24, %rd7, %rd25;
	// begin inline asm
	ld.global.nc.f32 %f300, [%rd24];
	// end inline asm
$L__BB14_19:
	st.shared.f32 	[%r54+1024], %f300;
	add.s32 	%r133, %r244, 512;
	shr.u32 	%r56, %r133, 6;
	setp.ge.s32 	%p13, %r56, %r23;
	mov.f32 	%f301, 0f00000000;
	@%p13 bra 	$L__BB14_21;
	add.s32 	%r134, %r56, %r17;
	shl.b32 	%r135, %r134, 6;
	add.s32 	%r136, %r14, %r135;
	mul.wide.s32 	%rd27, %r136, 4;
	add.s64 	%rd26, %rd7, %rd27;
	// begin inline asm
	ld.global.nc.f32 %f301, [%rd26];
	// end inline asm
$L__BB14_21:
	st.shared.f32 	[%r54+2048], %f301;
	add.s32 	%r137, %r244, 768;
	shr.u32 	%r57, %r137, 6;
	setp.ge.s32 	%p14, %r57, %r23;
	mov.f32 	%f302, 0f00000000;
	@%p14 bra 	$L__BB14_23;
	add.s32 	%r138, %r57, %r17;
	shl.b32 	%r139, %r138, 6;
	add.s32 	%r140, %r14, %r139;
	mul.wide.s32 	%rd29, %r140, 4;
	add.s64 	%rd28, %rd7, %rd29;
	// begin inline asm
	ld.global.nc.f32 %f302, [%rd28];
	// end inline asm
$L__BB14_23:
	st.shared.f32 	[%r54+3072], %f302;
	add.s32 	%r58, %r244, 1024;
	setp.lt.u32 	%p15, %r244, 3072;
	mov.u32 	%r244, %r58;
	@%p15 bra 	$L__BB14_15;
	setp.ge.s32 	%p16, %r6, %r81;
	bar.sync 	0;
	@%p16 bra 	$L__BB14_68;
	setp.lt.s32 	%p17, %r23, 1;
	mov.f32 	%f305, 0fFF7FFFFF;
	@%p17 bra 	$L__BB14_46;
	mov.f32 	%f305, 0fFF7FFFFF;
	mov.b32 	%r248, 0;
	mov.b16 	%rs8, 0;
$L__BB14_27:
	add.s32 	%r60, %r248, %r17;
	setp.ge.s32 	%p18, %r12, %r60;
	@%p18 bra 	$L__BB14_42;
	setp.ge.s32 	%p27, %r248, %r23;
	@%p27 bra 	$L__BB14_46;
	add.s32 	%r158, %r19, %r20;
	add.s32 	%r159, %r10, %r248;
	sub.s32 	%r61, %r158, %r159;
	sub.s32 	%r160, %r10, %r158;
	add.s32 	%r161, %r160, %r248;
	setp.gt.u32 	%p28, %r161, -16;
	@%p28 bra 	$L__BB14_32;
	mov.b32 	%r247, 0;
$L__BB14_31:
	.pragma "nounroll";
	mul.wide.u32 	%rd34, %r248, 4;
	add.s64 	%rd35, %rd1, %rd34;
	mov.b32 	%r163, -8388609;
	st.local.u32 	[%rd35], %r163;
	st.local.u32 	[%rd35+4], %r163;
	st.local.u32 	[%rd35+8], %r163;
	st.local.u32 	[%rd35+12], %r163;
	st.local.u32 	[%rd35+16], %r163;
	st.local.u32 	[%rd35+20], %r163;
	st.local.u32 	[%rd35+24], %r163;
	st.local.u32 	[%rd35+28], %r163;
	st.local.u32 	[%rd35+32], %r163;
	st.local.u32 	[%rd35+36], %r163;
	st.local.u32 	[%rd35+40], %r163;
	st.local.u32 	[%rd35+44], %r163;
	st.local.u32 	[%rd35+48], %r163;
	st.local.u32 	[%rd35+52], %r163;
	st.local.u32 	[%rd35+56], %r163;
	st.local.u32 	[%rd35+60], %r163;
	add.s32 	%r248, %r248, 16;
	add.s32 	%r247, %r247, 16;
	and.b32  	%r164, %r61, -16;
	setp.eq.s32 	%p29, %r247, %r164;
	@%p29 bra 	$L__BB14_32;
	bra.uni 	$L__BB14_31;
$L__BB14_32:
	and.b32  	%r165, %r61, 15;
	setp.eq.s32 	%p30, %r165, 0;
	@%p30 bra 	$L__BB14_46;
	add.s16 	%rs5, %rs8, %rs4;
	cvt.u16.u32 	%rs6, %r19;
	sub.s16 	%rs7, %rs6, %rs5;
	cvt.u32.u16 	%r166, %rs7;
	and.b32  	%r68, %r166, 15;
	add.s32 	%r167, %r68, -1;
	and.b32  	%r69, %r166, 7;
	setp.lt.u32 	%p31, %r167, 7;
	@%p31 bra 	$L__BB14_35;
	mul.wide.u32 	%rd36, %r248, 4;
	add.s64 	%rd37, %rd1, %rd36;
	mov.b32 	%r168, -8388609;
	st.local.u32 	[%rd37], %r168;
	st.local.u32 	[%rd37+4], %r168;
	st.local.u32 	[%rd37+8], %r168;
	st.local.u32 	[%rd37+12], %r168;
	st.local.u32 	[%rd37+16], %r168;
	st.local.u32 	[%rd37+20], %r168;
	st.local.u32 	[%rd37+24], %r168;
	st.local.u32 	[%rd37+28], %r168;
	add.s32 	%r248, %r248, 8;
$L__BB14_35:
	setp.eq.s32 	%p32, %r69, 0;
	@%p32 bra 	$L__BB14_46;
	and.b32  	%r72, %r68, 3;
	setp.lt.u32 	%p33, %r69, 4;
	@%p33 bra 	$L__BB14_38;
	mul.wide.u32 	%rd38, %r248, 4;
	add.s64 	%rd39, %rd1, %rd38;
	mov.b32 	%r169, -8388609;
	st.local.u32 	[%rd39], %r169;
	st.local.u32 	[%rd39+4], %r169;
	st.local.u32 	[%rd39+8], %r169;
	st.local.u32 	[%rd39+12], %r169;
	add.s32 	%r248, %r248, 4;
$L__BB14_38:
	setp.eq.s32 	%p34, %r72, 0;
	@%p34 bra 	$L__BB14_46;
	mul.wide.u32 	%rd40, %r248, 4;
	add.s64 	%rd2, %rd1, %rd40;
	mov.b32 	%r170, -8388609;
	st.local.u32 	[%rd2], %r170;
	setp.eq.s32 	%p35, %r72, 1;
	@%p35 bra 	$L__BB14_46;
	mov.b32 	%r171, -8388609;
	st.local.u32 	[%rd2+4], %r171;
	setp.eq.s32 	%p36, %r72, 2;
	@%p36 bra 	$L__BB14_46;
	mov.b32 	%r172, -8388609;
	st.local.u32 	[%rd2+8], %r172;
	bra.uni 	$L__BB14_46;
$L__BB14_42:
	setp.gt.u32 	%p19, %r15, %r60;
	and.pred  	%p20, %p2, %p19;
	@%p20 bra 	$L__BB14_44;
	shl.b32 	%r142, %r3, 2;
	shl.b32 	%r143, %r248, 8;
	or.b32  	%r144, %r143, %r142;
	mov.u32 	%r145, _ZZ23flash_attn_sinks_kernelIfLi64ELi8ELi64EEvPKT_S2_S2_PS0_PKffiiiiiE6k_smem;
	add.s32 	%r146, %r145, %r144;
	ld.shared.f32 	%f126, [%r146];
	fma.rn.f32 	%f127, %f289, %f126, 0f00000000;
	ld.shared.f32 	%f128, [%r146+128];
	fma.rn.f32 	%f129, %f290, %f128, %f127;
	mov.b32 	%r147, %f129;
	shfl.sync.bfly.b32	%r148|%p21, %r147, 16, 31, -1;
	mov.b32 	%f130, %r148;
	add.f32 	%f131, %f129, %f130;
	mov.b32 	%r149, %f131;
	shfl.sync.bfly.b32	%r150|%p22, %r149, 8, 31, -1;
	mov.b32 	%f132, %r150;
	add.f32 	%f133, %f131, %f132;
	mov.b32 	%r151, %f133;
	shfl.sync.bfly.b32	%r152|%p23, %r151, 4, 31, -1;
	mov.b32 	%f134, %r152;
	add.f32 	%f135, %f133, %f134;
	mov.b32 	%r153, %f135;
	shfl.sync.bfly.b32	%r154|%p24, %r153, 2, 31, -1;
	mov.b32 	%f136, %r154;
	add.f32 	%f137, %f135, %f136;
	mov.b32 	%r155, %f137;
	shfl.sync.bfly.b32	%r156|%p25, %r155, 1, 31, -1;
	mov.b32 	%f138, %r156;
	add.f32 	%f139, %f137, %f138;
	mul.wide.u32 	%rd30, %r248, 4;
	add.s64 	%rd31, %rd1, %rd30;
	st.local.f32 	[%rd31], %f139;
	max.f32 	%f305, %f305, %f139;
	bra.uni 	$L__BB14_45;
$L__BB14_44:
	mul.wide.u32 	%rd32, %r248, 4;
	add.s64 	%rd33, %rd1, %rd32;
	mov.b32 	%r157, -8388609;
	st.local.u32 	[%rd33], %r157;
$L__BB14_45:
	add.s32 	%r248, %r248, 1;
	setp.lt.s32 	%p26, %r248, %r23;
	add.s16 	%rs8, %rs8, 1;
	@%p26 bra 	$L__BB14_27;
$L__BB14_46:
	setp.leu.f32 	%p37, %f305, 0fFF7FFFFF;
	@%p37 bra 	$L__BB14_68;
	max.f32 	%f29, %f333, %f305;
	sub.f32 	%f140, %f333, %f29;
	fma.rn.f32 	%f141, %f140, 0f3BBB989D, 0f3F000000;
	cvt.sat.f32.f32 	%f142, %f141;
	mov.f32 	%f143, 0f4B400001;
	mov.f32 	%f144, 0f437C0000;
	fma.rm.f32 	%f145, %f142, %f144, %f143;
	add.f32 	%f146, %f145, 0fCB40007F;
	neg.f32 	%f147, %f146;
	fma.rn.f32 	%f148, %f140, 0f3FB8AA3B, %f147;
	fma.rn.f32 	%f149, %f140, 0f32A57060, %f148;
	mov.b32 	%r173, %f145;
	shl.b32 	%r174, %r173, 23;
	mov.b32 	%f150, %r174;
	ex2.approx.ftz.f32 	%f151, %f149;
	mul.f32 	%f152, %f151, %f150;
	mul.f32 	%f310, %f152, %f310;
	mul.f32 	%f309, %f152, %f309;
	mul.f32 	%f311, %f311, %f152;
	mov.f32 	%f333, %f29;
	@%p17 bra 	$L__BB14_68;
	and.b32  	%r75, %r21, 3;
	add.s32 	%r176, %r19, %r20;
	sub.s32 	%r177, %r10, %r176;
	setp.gt.u32 	%p39, %r177, -4;
	mov.b32 	%r252, 0;
	@%p39 bra 	$L__BB14_59;
	and.b32  	%r252, %r21, -4;
	mov.b32 	%r251, 0;
$L__BB14_50:
	mul.wide.u32 	%rd41, %r251, 4;
	add.s64 	%rd3, %rd1, %rd41;
	ld.local.f32 	%f36, [%rd3];
	setp.le.f32 	%p40, %f36, 0fFF7FFFFF;
	@%p40 bra 	$L__BB14_52;
	sub.f32 	%f154, %f36, %f29;
	fma.rn.f32 	%f155, %f154, 0f3BBB989D, 0f3F000000;
	cvt.sat.f32.f32 	%f156, %f155;
	mov.f32 	%f157, 0f4B400001;
	mov.f32 	%f158, 0f437C0000;
	fma.rm.f32 	%f159, %f156, %f158, %f157;
	add.f32 	%f160, %f159, 0fCB40007F;
	neg.f32 	%f161, %f160;
	fma.rn.f32 	%f162, %f154, 0f3FB8AA3B, %f161;
	fma.rn.f32 	%f163, %f154, 0f32A57060, %f162;
	mov.b32 	%r179, %f159;
	shl.b32 	%r180, %r179, 23;
	mov.b32 	%f164, %r180;
	ex2.approx.ftz.f32 	%f165, %f163;
	mul.f32 	%f166, %f165, %f164;
	add.f32 	%f311, %f311, %f166;
	shl.b32 	%r181, %r3, 2;
	shl.b32 	%r182, %r251, 8;
	or.b32  	%r183, %r182, %r181;
	mov.u32 	%r184, _ZZ23flash_attn_sinks_kernelIfLi64ELi8ELi64EEvPKT_S2_S2_PS0_PKffiiiiiE6v_smem;
	add.s32 	%r185, %r184, %r183;
	ld.shared.f32 	%f167, [%r185];
	fma.rn.f32 	%f310, %f166, %f167, %f310;
	ld.shared.f32 	%f168, [%r185+128];
	fma.rn.f32 	%f309, %f166, %f168, %f309;
$L__BB14_52:
	ld.local.f32 	%f43, [%rd3+4];
	setp.le.f32 	%p41, %f43, 0fFF7FFFFF;
	@%p41 bra 	$L__BB14_54;
	shl.b32 	%r186, %r251, 8;
	sub.f32 	%f169, %f43, %f29;
	fma.rn.f32 	%f170, %f169, 0f3BBB989D, 0f3F000000;
	cvt.sat.f32.f32 	%f171, %f170;
	mov.f32 	%f172, 0f4B400001;
	mov.f32 	%f173, 0f437C0000;
	fma.rm.f32 	%f174, %f171, %f173, %f172;
	add.f32 	%f175, %f174, 0fCB40007F;
	neg.f32 	%f176, %f175;
	fma.rn.f32 	%f177, %f169, 0f3FB8AA3B, %f176;
	fma.rn.f32 	%f178, %f169, 0f32A57060, %f177;
	mov.b32 	%r187, %f174;
	shl.b32 	%r188, %r187, 23;
	mov.b32 	%f179, %r188;
	ex2.approx.ftz.f32 	%f180, %f178;
	mul.f32 	%f181, %f180, %f179;
	add.f32 	%f311, %f311, %f181;
	shl.b32 	%r189, %r3, 2;
	or.b32  	%r190, %r186, %r189;
	mov.u32 	%r191, _ZZ23flash_attn_sinks_kernelIfLi64ELi8ELi64EEvPKT_S2_S2_PS0_PKffiiiiiE6v_smem;
	add.s32 	%r192, %r190, %r191;
	ld.shared.f32 	%f182, [%r192+256];
	fma.rn.f32 	%f310, %f181, %f182, %f310;
	ld.shared.f32 	%f183, [%r192+384];
	fma.rn.f32 	%f309, %f181, %f183, %f309;
$L__BB14_54:
	ld.local.f32 	%f50, [%rd3+8];
	setp.le.f32 	%p42, %f50, 0fFF7FFFFF;
	@%p42 bra 	$L__BB14_56;
	shl.b32 	%r193, %r251, 8;
	sub.f32 	%f184, %f50, %f29;
	fma.rn.f32 	%f185, %f184, 0f3BBB989D, 0f3F000000;
	cvt.sat.f32.f32 	%f186, %f185;
	mov.f32 	%f187, 0f4B400001;
	mov.f32 	%f188, 0f437C0000;
	fma.rm.f32 	%f189, %f186, %f188, %f187;
	add.f32 	%f190, %f189, 0fCB40007F;
	neg.f32 	%f191, %f190;
	fma.rn.f32 	%f192, %f184, 0f3FB8AA3B, %f191;
	fma.rn.f32 	%f193, %f184, 0f32A57060, %f192;
	mov.b32 	%r194, %f189;
	shl.b32 	%r195, %r194, 23;
	mov.b32 	%f194, %r195;
	ex2.approx.ftz.f32 	%f195, %f193;
	mul.f32 	%f196, %f195, %f194;
	add.f32 	%f311, %f311, %f196;
	shl.b32 	%r196, %r3, 2;
	or.b32  	%r197, %r193, %r196;
	mov.u32 	%r198, _ZZ23flash_attn_sinks_kernelIfLi64ELi8ELi64EEvPKT_S2_S2_PS0_PKffiiiiiE6v_smem;
	add.s32 	%r199, %r197, %r198;
	ld.shared.f32 	%f197, [%r199+512];
	fma.rn.f32 	%f310, %f196, %f197, %f310;
	ld.shared.f32 	%f198, [%r199+640];
	fma.rn.f32 	%f309, %f196, %f198, %f309;
$L__BB14_56:
	ld.local.f32 	%f57, [%rd3+12];
	setp.le.f32 	%p43, %f57, 0fFF7FFFFF;
	@%p43 bra 	$L__BB14_58;
	shl.b32 	%r200, %r251, 8;
	sub.f32 	%f199, %f57, %f29;
	fma.rn.f32 	%f200, %f199, 0f3BBB989D, 0f3F000000;
	cvt.sat.f32.f32 	%f201, %f200;
	mov.f32 	%f202, 0f4B400001;
	mov.f32 	%f203, 0f437C0000;
	fma.rm.f32 	%f204, %f201, %f203, %f202;
	add.f32 	%f205, %f204, 0fCB40007F;
	neg.f32 	%f206, %f205;
	fma.rn.f32 	%f207, %f199, 0f3FB8AA3B, %f206;
	fma.rn.f32 	%f208, %f199, 0f32A57060, %f207;
	mov.b32 	%r201, %f204;
	shl.b32 	%r202, %r201, 23;
	mov.b32 	%f209, %r202;
	ex2.approx.ftz.f32 	%f210, %f208;
	mul.f32 	%f211, %f210, %f209;
	add.f32 	%f311, %f311, %f211;
	shl.b32 	%r203, %r3, 2;
	or.b32  	%r204, %r200, %r203;
	mov.u32 	%r205, _ZZ23flash_attn_sinks_kernelIfLi64ELi8ELi64EEvPKT_S2_S2_PS0_PKffiiiiiE6v_smem;
	add.s32 	%r206, %r204, %r205;
	ld.shared.f32 	%f212, [%r206+768];
	fma.rn.f32 	%f310, %f211, %f212, %f310;
	ld.shared.f32 	%f213, [%r206+896];
	fma.rn.f32 	%f309, %f211, %f213, %f309;
$L__BB14_58:
	add.s32 	%r251, %r251, 4;
	setp.ne.s32 	%p44, %r251, %r252;
	@%p44 bra 	$L__BB14_50;
$L__BB14_59:
	setp.eq.s32 	%p45, %r75, 0;
	mov.f32 	%f333, %f29;
	@%p45 bra 	$L__BB14_68;
	mul.wide.u32 	%rd42, %r252, 4;
	add.s64 	%rd4, %rd1, %rd42;
	ld.local.f32 	%f68, [%rd4];
	setp.le.f32 	%p46, %f68, 0fFF7FFFFF;
	@%p46 bra 	$L__BB14_62;
	sub.f32 	%f214, %f68, %f29;
	fma.rn.f32 	%f215, %f214, 0f3BBB989D, 0f3F000000;
	cvt.sat.f32.f32 	%f216, %f215;
	mov.f32 	%f217, 0f4B400001;
	mov.f32 	%f218, 0f437C0000;
	fma.rm.f32 	%f219, %f216, %f218, %f217;
	add.f32 	%f220, %f219, 0fCB40007F;
	neg.f32 	%f221, %f220;
	fma.rn.f32 	%f222, %f214, 0f3FB8AA3B, %f221;
	fma.rn.f32 	%f223, %f214, 0f32A57060, %f222;
	mov.b32 	%r207, %f219;
	shl.b32 	%r208, %r207, 23;
	mov.b32 	%f224, %r208;
	ex2.approx.ftz.f32 	%f225, %f223;
	mul.f32 	%f226, %f225, %f224;
	add.f32 	%f311, %f311, %f226;
	shl.b32 	%r209, %r3, 2;
	shl.b32 	%r210, %r252, 8;
	or.b32  	%r211, %r210, %r209;
	mov.u32 	%r212, _ZZ23flash_attn_sinks_kernelIfLi64ELi8ELi64EEvPKT_S2_S2_PS0_PKffiiiiiE6v_smem;
	add.s32 	%r213, %r212, %r211;
	ld.shared.f32 	%f227, [%r213];
	fma.rn.f32 	%f310, %f226, %f227, %f310;
	ld.shared.f32 	%f228, [%r213+128];
	fma.rn.f32 	%f309, %f226, %f228, %f309;
$L__BB14_62:
	setp.eq.s32 	%p47, %r75, 1;
	mov.f32 	%f333, %f29;
	@%p47 bra 	$L__BB14_68;
	ld.local.f32 	%f75, [%rd4+4];
	setp.le.f32 	%p48, %f75, 0fFF7FFFFF;
	@%p48 bra 	$L__BB14_65;
	sub.f32 	%f229, %f75, %f29;
	fma.rn.f32 	%f230, %f229, 0f3BBB989D, 0f3F000000;
	cvt.sat.f32.f32 	%f231, %f230;
	mov.f32 	%f232, 0f4B400001;
	mov.f32 	%f233, 0f437C0000;
	fma.rm.f32 	%f234, %f231, %f233, %f232;
	add.f32 	%f235, %f234, 0fCB40007F;
	neg.f32 	%f236, %f235;
	fma.rn.f32 	%f237, %f229, 0f3FB8AA3B, %f236;
	fma.rn.f32 	%f238, %f229, 0f32A57060, %f237;
	mov.b32 	%r214, %f234;
	shl.b32 	%r215, %r214, 23;
	mov.b32 	%f239, %r215;
	ex2.approx.ftz.f32 	%f240, %f238;
	mul.f32 	%f241, %f240, %f239;
	add.f32 	%f311, %f311, %f241;
	shl.b32 	%r216, %r252, 8;
	shl.b32 	%r217, %r3, 2;
	or.b32  	%r218, %r216, %r217;
	mov.u32 	%r219, _ZZ23flash_attn_sinks_kernelIfLi64ELi8ELi64EEvPKT_S2_S2_PS0_PKffiiiiiE6v_smem;
	add.s32 	%r220, %r218, %r219;
	ld.shared.f32 	%f242, [%r220+256];
	fma.rn.f32 	%f310, %f241, %f242, %f310;
	ld.shared.f32 	%f243, [%r220+384];
	fma.rn.f32 	%f309, %f241, %f243, %f309;
$L__BB14_65:
	setp.eq.s32 	%p49, %r75, 2;
	mov.f32 	%f333, %f29;
	@%p49 bra 	$L__BB14_68;
	ld.local.f32 	%f82, [%rd4+8];
	setp.le.f32 	%p50, %f82, 0fFF7FFFFF;
	mov.f32 	%f333, %f29;
	@%p50 bra 	$L__BB14_68;
	sub.f32 	%f244, %f82, %f29;
	fma.rn.f32 	%f245, %f244, 0f3BBB989D, 0f3F000000;
	cvt.sat.f32.f32 	%f246, %f245;
	mov.f32 	%f247, 0f4B400001;
	mov.f32 	%f248, 0f437C0000;
	fma.rm.f32 	%f249, %f246, %f248, %f247;
	add.f32 	%f250, %f249, 0fCB40007F;
	neg.f32 	%f251, %f250;
	fma.rn.f32 	%f252, %f244, 0f3FB8AA3B, %f251;
	fma.rn.f32 	%f253, %f244, 0f32A57060, %f252;
	mov.b32 	%r221, %f249;
	shl.b32 	%r222, %r221, 23;
	mov.b32 	%f254, %r222;
	ex2.approx.ftz.f32 	%f255, %f253;
	mul.f32 	%f256, %f255, %f254;
	add.f32 	%f311, %f311, %f256;
	shl.b32 	%r223, %r252, 8;
	shl.b32 	%r224, %r3, 2;
	or.b32  	%r225, %r223, %r224;
	mov.u32 	%r226, _ZZ23flash_attn_sinks_kernelIfLi64ELi8ELi64EEvPKT_S2_S2_PS0_PKffiiiiiE6v_smem;
	add.s32 	%r227, %r225, %r226;
	ld.shared.f32 	%f257, [%r227+512];
	fma.rn.f32 	%f310, %f256, %f257, %f310;
	ld.shared.f32 	%f258, [%r227+640];
	fma.rn.f32 	%f309, %f256, %f258, %f309;
	mov.f32 	%f333, %f29;
$L__BB14_68:
	bar.sync 	0;
	setp.lt.s32 	%p51, %r233, %r11;
	add.s32 	%r232, %r232, 1;
	@%p51 bra 	$L__BB14_4;
$L__BB14_69:
	setp.ge.s32 	%p52, %r6, %r81;
	@%p52 bra 	$L__BB14_73;
	setp.eq.s64 	%p53, %rd9, 0;
	@%p53 bra 	$L__BB14_72;
	cvta.to.global.u64 	%rd43, %rd9;
	mul.wide.u32 	%rd44, %r4, 4;
	add.s64 	%rd45, %rd43, %rd44;
	ld.global.nc.f32 	%f259, [%rd45];
	max.f32 	%f260, %f333, %f259;
	sub.f32 	%f261, %f333, %f260;
	fma.rn.f32 	%f262, %f261, 0f3BBB989D, 0f3F000000;
	cvt.sat.f32.f32 	%f263, %f262;
	mov.f32 	%f264, 0f4B400001;
	mov.f32 	%f265, 0f437C0000;
	fma.rm.f32 	%f266, %f263, %f265, %f264;
	add.f32 	%f267, %f266, 0fCB40007F;
	neg.f32 	%f268, %f267;
	fma.rn.f32 	%f269, %f261, 0f3FB8AA3B, %f268;
	fma.rn.f32 	%f270, %f261, 0f32A57060, %f269;
	mov.b32 	%r228, %f266;
	shl.b32 	%r229, %r228, 23;
	mov.b32 	%f271, %r229;
	ex2.approx.ftz.f32 	%f272, %f270;
	mul.f32 	%f273, %f272, %f271;
	mul.f32 	%f310, %f273, %f310;
	mul.f32 	%f309, %f273, %f309;
	sub.f32 	%f274, %f259, %f260;
	fma.rn.f32 	%f275, %f274, 0f3BBB989D, 0f3F000000;
	cvt.sat.f32.f32 	%f276, %f275;
	fma.rm.f32 	%f277, %f276, %f265, %f264;
	add.f32 	%f278, %f277, 0fCB40007F;
	neg.f32 	%f279, %f278;
	fma.rn.f32 	%f280, %f274, 0f3FB8AA3B, %f279;
	fma.rn.f32 	%f281, %f274, 0f32A57060, %f280;
	mov.b32 	%r230, %f277;
	shl.b32 	%r231, %r230, 23;
	mov.b32 	%f282, %r231;
	ex2.approx.ftz.f32 	%f283, %f281;
	mul.f32 	%f284, %f283, %f282;
	fma.rn.f32 	%f311, %f311, %f273, %f284;
$L__BB14_72:
	setp.gt.f32 	%p54, %f311, 0f00000000;
	rcp.rn.f32 	%f285, %f311;
	selp.f32 	%f286, %f285, 0f00000000, %p54;
	mul.f32 	%f287, %f286, %f310;
	cvta.to.global.u64 	%rd46, %rd8;
	mul.wide.s32 	%rd47, %r9, 4;
	add.s64 	%rd48, %rd46, %rd47;
	st.global.f32 	[%rd48], %f287;
	mul.f32 	%f288, %f286, %f309;
	st.global.f32 	[%rd48+128], %f288;
$L__BB14_73:
	ret;

}
	// .globl	_Z23flash_attn_sinks_kernelIfLi80ELi8ELi32EEvPKT_S2_S2_PS0_PKffiiiii
.visible .entry _Z23flash_attn_sinks_kernelIfLi80ELi8ELi32EEvPKT_S2_S2_PS0_PKffiiiii(
	.param .u64 .ptr .align 1 _Z23flash_attn_sinks_kernelIfLi80ELi8ELi32EEvPKT_S2_S2_PS0_PKffiiiii_param_0,
	.param .u64 .ptr .align 1 _Z23flash_attn_sinks_kernelIfLi80ELi8ELi32EEvPKT_S2_S2_PS0_PKffiiiii_param_1,
	.param .u64 .ptr .align 1 _Z23flash_attn_sinks_kernelIfLi80ELi8ELi32EEvPKT_S2_S2_PS0_PKffiiiii_param_2,
	.param .u64 .ptr .align 1 _Z23flash_attn_sinks_kernelIfLi80ELi8ELi32EEvPKT_S2_S2_PS0_PKffiiiii_param_3,
	.param .u64 .ptr .align 1 _Z23flash_attn_sinks_kernelIfLi80ELi8ELi32EEvPKT_S2_S2_PS0_PKffiiiii_param_4,
	.param .f32 _Z23flash_attn_sinks_kernelIfLi80ELi8ELi32EEvPKT_S2_S2_PS0_PKffiiiii_param_5,
	.param .u32 _Z23flash_attn_sinks_kernelIfLi80ELi8ELi32EEvPKT_S2_S2_PS0_PKffiiiii_param_6,
	.param .u32 _Z23flash_attn_sinks_kernelIfLi80ELi8ELi32EEvPKT_S2_S2_PS0_PKffiiiii_param_7,
	.param .u32 _Z23flash_attn_sinks_kernelIfLi80ELi8ELi32EEvPKT_S2_S2_PS0_PKffiiiii_param_8,
	.param .u32 _Z23flash_attn_sinks_kernelIfLi80ELi8ELi32EEvPKT_S2_S2_PS0_PKffiiiii_param_9,
	.param .u32 _Z23flash_attn_sinks_kernelIfLi80ELi8ELi32EEvPKT_S2_S2_PS0_PKffiiiii_param_10
)
.maxntid 256
{
	.local .align 16 .b8 	__local_depot15[128];
	.reg .b64 	%SP;
	.reg .b64 	%SPL;
	.reg .pred 	%p<75>;
	.reg .b16 	%rs<66>;
	.reg .b32 	%r<252>;
	.reg .b32 	%f<390>;
	.reg .b64 	%rd<55>;
	// demoted variable
	.shared .align 4 .b8 _ZZ23flash_attn_sinks_kernelIfLi80ELi8ELi32EEvPKT_S2_S2_PS0_PKffiiiiiE6k_smem[12288];
	// demoted variable
	.shared .align 4 .b8 _ZZ23flash_attn_sinks_kernelIfLi80ELi8ELi32EEvPKT_S2_S2_PS0_PKffiiiiiE6v_smem[12288];
	mov.u64 	%SPL, __local_depot15;
	ld.param.u64 	%rd11, [_Z23flash_attn_sinks_kernelIfLi80ELi8ELi32EEvPKT_S2_S2_PS0_PKffiiiii_param_0];
	ld.param.u64 	%rd7, [_Z23flash_attn_sinks_kernelIfLi80ELi8ELi32EEvPKT_S2_S2_PS0_PKffiiiii_param_1];
	ld.param.u64 	%rd8, [_Z23flash_attn_sinks_kernelIfLi80ELi8ELi32EEvPKT_S2_S2_PS0_PKffiiiii_param_2];
	ld.param.u64 	%rd10, [_Z23flash_attn_sinks_kernelIfLi80ELi8ELi32EEvPKT_S2_S2_PS0_PKffiiiii_param_4];
	ld.param.f32 	%f124, [_Z23flash_attn_sinks_kernelIfLi80ELi8ELi32EEvPKT_S2_S2_PS0_PKffiiiii_param_5];
	ld.param.u32 	%r65, [_Z23flash_attn_sinks_kernelIfLi80ELi8ELi32EEvPKT_S2_S2_PS0_PKffiiiii_param_6];
	ld.param.u32 	%r66, [_Z23flash_attn_sinks_kernelIfLi80ELi8ELi32EEvPKT_S2_S2_PS0_PKffiiiii_param_7];
	ld.param.u32 	%r68, [_Z23flash_attn_sinks_kernelIfLi80ELi8ELi32EEvPKT_S2_S2_PS0_PKffiiiii_param_8];
	ld.param.u32 	%r69, [_Z23flash_attn_sinks_kernelIfLi80ELi8ELi32EEvPKT_S2_S2_PS0_PKffiiiii_param_9];
	ld.param.u32 	%r67, [_Z23flash_attn_sinks_kernelIfLi80ELi8ELi32EEvPKT_S2_S2_PS0_PKffiiiii_param_10];
	cvta.to.global.u64 	%rd1, %rd11;
	add.u64 	%rd2, %SPL, 0;
	mov.u32 	%r1, %tid.x;
	shr.u32 	%r2, %r1, 5;
	and.b32  	%r3, %r1, 31;
	mov.u32 	%r4, %ctaid.x;
	mov.u32 	%r70, %ctaid.y;
	mov.u32 	%r71, %ctaid.z;
	div.s32 	%r72, %r68, %r69;
	div.s32 	%r73, %r4, %r72;
	shl.b32 	%r5, %r71, 3;
	or.b32  	%r6, %r5, %r2;
	mad.lo.s32 	%r74, %r68, %r70, %r4;
	mad.lo.s32 	%r75, %r74, %r65, %r6;
	mul.lo.s32 	%r7, %r75, 80;
	mad.lo.s32 	%r76, %r69, %r70, %r73;
	mul.lo.s32 	%r77, %r66, %r76;
	mul.lo.s32 	%r8, %r77, 80;
	setp.ge.s32 	%p3, %r6, %r65;
	mov.f32 	%f324, 0f00000000;
	mov.f32 	%f325, %f324;
	@%p3 bra 	$L__BB15_2;
	add.s32 	%r78, %r3, %r7;
	mul.wide.s32 	%rd13, %r78, 4;
	add.s64 	%rd14, %rd1, %rd13;
	ld.global.nc.f32 	%f126, [%rd14];
	mul.f32 	%f324, %f124, %f126;
	ld.global.nc.f32 	%f127, [%rd14+128];
	mul.f32 	%f325, %f124, %f127;
$L__BB15_2:
	setp.ge.s32 	%p4, %r6, %r65;
	setp.gt.u32 	%p5, %r3, 15;
	mov.f32 	%f326, 0f00000000;
	or.pred  	%p6, %p4, %p5;
	@%p6 bra 	$L__BB15_4;
	cvt.s64.s32 	%rd15, %r7;
	cvt.u64.u32 	%rd16, %r3;
	add.s64 	%rd17, %rd16, %rd15;
	shl.b64 	%rd18, %rd17, 2;
	add.s64 	%rd19, %rd1, %rd18;
	ld.global.nc.f32 	%f129, [%rd19+256];
	mul.f32 	%f326, %f124, %f129;
$L__BB15_4:
	sub.s32 	%r80, %r66, %r65;
	add.s32 	%r81, %r5, 8;
	min.s32 	%r82, %r81, %r65;
	setp.gt.s32 	%p1, %r67, 0;
	add.s32 	%r83, %r80, %r5;
	sub.s32 	%r84, %r83, %r67;
	max.s32 	%r85, %r84, -1;
	add.s32 	%r86, %r85, 1;
	selp.b32 	%r9, %r86, 0, %p1;
	add.s32 	%r87, %r80, %r82;
	min.s32 	%r10, %r66, %r87;
	add.s32 	%r11, %r83, %r2;
	sub.s32 	%r88, %r11, %r67;
	max.s32 	%r12, %r88, -1;
	setp.ge.s32 	%p7, %r9, %r10;
	mov.f32 	%f379, 0fFF7FFFFF;
	mov.f32 	%f347, 0f00000000;
	mov.f32 	%f348, %f347;
	mov.f32 	%f349, %f347;
	mov.f32 	%f350, %f347;
	@%p7 bra 	$L__BB15_71;
	cvt.u16.u32 	%rs1, %r1;
	add.s32 	%r13, %r12, 1;
	setp.lt.s32 	%p8, %r6, %r65;
	and.pred  	%p2, %p1, %p8;
	mov.f32 	%f379, 0fFF7FFFFF;
	mov.b32 	%r236, 0;
	mov.f32 	%f347, 0f00000000;
	or.b16  	%rs2, %rs1, 512;
	or.b16  	%rs3, %rs1, 768;
	or.b16  	%rs4, %rs1, 256;
	mov.u32 	%r237, %r9;
$L__BB15_6:
	mov.u32 	%r15, %r237;
	shl.b32 	%r90, %r1, 2;
	mov.u32 	%r91, _ZZ23flash_attn_sinks_kernelIfLi80ELi8ELi32EEvPKT_S2_S2_PS0_PKffiiiiiE6k_smem;
	add.s32 	%r92, %r90, %r91;
	add.s32 	%r240, %r92, 2048;
	or.b32  	%r239, %r1, 512;
	or.b32  	%r241, %r1, 768;
	or.b32  	%r238, %r1, 256;
	shl.b32 	%r93, %r236, 5;
	add.s32 	%r94, %r9, %r93;
	add.s32 	%r95, %r94, 32;
	min.s32 	%r20, %r10, %r95;
	neg.s32 	%r21, %r93;
	add.s32 	%r237, %r15, 32;
	min.s32 	%r96, %r237, %r10;
	sub.s32 	%r23, %r96, %r15;
	mad.lo.s32 	%r24, %r15, 80, %r8;
	mov.u16 	%rs61, %rs1;
	mov.u16 	%rs62, %rs4;
	mov.u16 	%rs63, %rs2;
	mov.u16 	%rs64, %rs3;
	mov.u32 	%r242, %r1;
$L__BB15_7:
	mul.hi.u16 	%rs20, %rs61, -21845;
	shr.u16 	%rs21, %rs20, 6;
	add.s16 	%rs22, %rs64, -768;
	mul.hi.u16 	%rs23, %rs22, -21845;
	shr.u16 	%rs24, %rs23, 6;
	cvt.u32.u16 	%r97, %rs24;
	mad.lo.s16 	%rs25, %rs21, -96, %rs22;
	setp.le.s32 	%p9, %r23, %r97;
	setp.gt.u16 	%p10, %rs25, 79;
	mov.f32 	%f332, 0f00000000;
	or.pred  	%p11, %p9, %p10;
	@%p11 bra 	$L__BB15_9;
	add.s32 	%r98, %r24, %r241;
	mul.hi.u32 	%r99, %r242, -1431655765;
	shr.u32 	%r100, %r99, 2;
	and.b32  	%r101, %r100, 1073741808;
	sub.s32 	%r102, %r98, %r101;
	add.s32 	%r103, %r102, -768;
	mul.wide.s32 	%rd21, %r103, 4;
	add.s64 	%rd20, %rd7, %rd21;
	// begin inline asm
	ld.global.nc.f32 %f332, [%rd20];
	// end inline asm
$L__BB15_9:
	st.shared.f32 	[%r240+-2048], %f332;
	add.s16 	%rs26, %rs64, -512;
	mul.hi.u16 	%rs27, %rs26, -21845;
	shr.u16 	%rs28, %rs27, 6;
	cvt.u32.u16 	%r104, %rs28;
	mul.hi.u16 	%rs29, %rs62, -21845;
	shr.u16 	%rs30, %rs29, 6;
	mad.lo.s16 	%rs31, %rs30, -96, %rs26;
	setp.le.s32 	%p12, %r23, %r104;
	setp.gt.u16 	%p13, %rs31, 79;
	mov.f32 	%f333, 0f00000000;
	or.pred  	%p14, %p12, %p13;
	@%p14 bra 	$L__BB15_11;
	add.s32 	%r105, %r24, %r241;
	mul.hi.u32 	%r106, %r238, -1431655765;
	shr.u32 	%r107, %r106, 2;
	and.b32  	%r108, %r107, 1073741808;
	sub.s32 	%r109, %r105, %r108;
	add.s32 	%r110, %r109, -512;
	mul.wide.s32 	%rd23, %r110, 4;
	add.s64 	%rd22, %rd7, %rd23;
	// begin inline asm
	ld.global.nc.f32 %f333, [%rd22];
	// end inline asm
$L__BB15_11:
	st.shared.f32 	[%r240+-1024], %f333;
	add.s16 	%rs32, %rs64, -256;
	mul.hi.u16 	%rs33, %rs32, -21845;
	shr.u16 	%rs34, %rs33, 6;
	cvt.u32.u16 	%r111, %rs34;
	mul.hi.u16 	%rs35, %rs63, -21845;
	shr.u16 	%rs36, %rs35, 6;
	mad.lo.s16 	%rs37, %rs36, -96, %rs32;
	setp.le.s32 	%p15, %r23, %r111;
	setp.gt.u16 	%p16, %rs37, 79;
	mov.f32 	%f334, 0f00000000;
	or.pred  	%p17, %p15, %p16;
	@%p17 bra 	$L__BB15_13;
	add.s32 	%r112, %r24, %r241;
	mul.hi.u32 	%r113, %r239, -1431655765;
	shr.u32 	%r114, %r113, 2;
	and.b32  	%r115, %r114, 1073741808;
	sub.s32 	%r116, %r112, %r115;
	add.s32 	%r117, %r116, -256;
	mul.wide.s32 	%rd25, %r117, 4;
	add.s64 	%rd24, %rd7, %rd25;
	// begin inline asm
	ld.global.nc.f32 %f334, [%rd24];
	// end inline asm
$L__BB15_13:
	mul.hi.u16 	%rs38, %rs64, -21845;
	shr.u16 	%rs39, %rs38, 6;
	st.shared.f32 	[%r240], %f334;
	cvt.u32.u16 	%r118, %rs39;
	mad.lo.s16 	%rs40, %rs39, -96, %rs64;
	setp.le.s32 	%p18, %r23, %r118;
	setp.gt.u16 	%p19, %rs40, 79;
	mov.f32 	%f335, 0f00000000;
	or.pred  	%p20, %p18, %p19;
	@%p20 bra 	$L__BB15_15;
	add.s32 	%r119, %r24, %r241;
	mul.hi.u32 	%r120, %r241, -1431655765;
	shr.u32 	%r121, %r120, 2;
	and.b32  	%r122, %r121, 1073741808;
	sub.s32 	%r123, %r119, %r122;
	mul.wide.s32 	%rd27, %r123, 4;
	add.s64 	%rd26, %rd7, %rd27;
	// begin inline asm
	ld.global.nc.f32 %f335, [%rd26];
	// end inline asm
$L__BB15_15:
	st.shared.f32 	[%r240+1024], %f335;
	add.s32 	%r242, %r242, 1024;
	add.s32 	%r31, %r241, 1024;
	add.s32 	%r124, %r241, -768;
	add.s16 	%rs64, %rs64, 1024;
	add.s32 	%r240, %r240, 4096;
	add.s32 	%r239, %r239, 1024;
	add.s16 	%rs63, %rs63, 1024;
	add.s32 	%r238, %r238, 1024;
	add.s16 	%rs62, %rs62, 1024;
	add.s16 	%rs61, %rs61, 1024;
	setp.lt.u32 	%p21, %r124, 2048;
	mov.u32 	%r241, %r31;
	@%p21 bra 	$L__BB15_7;
	mov.u32 	%r243, %r1;
$L__BB15_17:
	cvt.u16.u32 	%rs13, %r243;
	mul.hi.u16 	%rs41, %rs13, -21845;
	shr.u16 	%rs42, %rs41, 6;
	cvt.u32.u16 	%r36, %rs42;
	mul.lo.s16 	%rs43, %rs42, 96;
	sub.s16 	%rs14, %rs13, %rs43;
	setp.le.s32 	%p22, %r23, %r36;
	setp.gt.u16 	%p23, %rs14, 79;
	mov.f32 	%f336, 0f00000000;
	or.pred  	%p24, %p22, %p23;
	@%p24 bra 	$L__BB15_19;
	cvt.u32.u16 	%r125, %rs14;
	add.s32 	%r126, %r15, %r36;
	add.s32 	%r127, %r8, %r125;
	mad.lo.s32 	%r128, %r126, 80, %r127;
	mul.wide.s32 	%rd29, %r128, 4;
	add.s64 	%rd28, %rd8, %rd29;
	// begin inline asm
	ld.global.nc.f32 %f336, [%rd28];
	// end inline asm
$L__BB15_19:
	shl.b32 	%r129, %r243, 2;
	mov.u32 	%r130, _ZZ23flash_attn_sinks_kernelIfLi80ELi8ELi32EEvPKT_S2_S2_PS0_PKffiiiiiE6v_smem;
	add.s32 	%r37, %r130, %r129;
	st.shared.f32 	[%r37], %f336;
	add.s16 	%rs44, %rs13, 256;
	mul.hi.u16 	%rs45, %rs44, -21845;
	shr.u16 	%rs46, %rs45, 6;
	cvt.u32.u16 	%r38, %rs46;
	mul.lo.s16 	%rs47, %rs46, 96;
	sub.s16 	%rs15, %rs44, %rs47;
	setp.le.s32 	%p25, %r23, %r38;
	setp.gt.u16 	%p26, %rs15, 79;
	mov.f32 	%f337, 0f00000000;
	or.pred  	%p27, %p25, %p26;
	@%p27 bra 	$L__BB15_21;
	cvt.u32.u16 	%r131, %rs15;
	add.s32 	%r132, %r15, %r38;
	add.s32 	%r133, %r8, %r131;
	mad.lo.s32 	%r134, %r132, 80, %r133;
	mul.wide.s32 	%rd31, %r134, 4;
	add.s64 	%rd30, %rd8, %rd31;
	// begin inline asm
	ld.global.nc.f32 %f337, [%rd30];
	// end inline asm
$L__BB15_21:
	st.shared.f32 	[%r37+1024], %f337;
	add.s16 	%rs48, %rs13, 512;
	mul.hi.u16 	%rs49, %rs48, -21845;
	shr.u16 	%rs50, %rs49, 6;
	cvt.u32.u16 	%r39, %rs50;
	mul.lo.s16 	%rs51, %rs50, 96;
	sub.s16 	%rs16, %rs48, %rs51;
	setp.le.s32 	%p28, %r23, %r39;
	setp.gt.u16 	%p29, %rs16, 79;
	mov.f32 	%f338, 0f00000000;
	or.pred  	%p30, %p28, %p29;
	@%p30 bra 	$L__BB15_23;
	cvt.u32.u16 	%r135, %rs16;
	add.s32 	%r136, %r15, %r39;
	add.s32 	%r137, %r8, %r135;
	mad.lo.s32 	%r138, %r136, 80, %r137;
	mul.wide.s32 	%rd33, %r138, 4;
	add.s64 	%rd32, %rd8, %rd33;
	// begin inline asm
	ld.global.nc.f32 %f338, [%rd32];
	// end inline asm
$L__BB15_23:
	st.shared.f32 	[%r37+2048], %f338;
	add.s16 	%rs52, %rs13, 768;
	mul.hi.u16 	%rs53, %rs52, -21845;
	shr.u16 	%rs54, %rs53, 6;
	cvt.u32.u16 	%r40, %rs54;
	mul.lo.s16 	%rs55, %rs54, 96;
	sub.s16 	%rs17, %rs52, %rs55;
	setp.le.s32 	%p31, %r23, %r40;
	setp.gt.u16 	%p32, %rs17, 79;
	mov.f32 	%f339, 0f00000000;
	or.pred  	%p33, %p31, %p32;
	@%p33 bra 	$L__BB15_25;
	cvt.u32.u16 	%r139, %rs17;
	add.s32 	%r140, %r15, %r40;
	add.s32 	%r141, %r8, %r139;
	mad.lo.s32 	%r142, %r140, 80, %r141;
	mul.wide.s32 	%rd35, %r142, 4;
	add.s64 	%rd34, %rd8, %rd35;
	// begin inline asm
	ld.global.nc.f32 %f339, [%rd34];
	// end inline asm
$L__BB15_25:
	st.shared.f32 	[%r37+3072], %f339;
	add.s32 	%r41, %r243, 1024;
	setp.lt.u32 	%p34, %r243, 2048;
	mov.u32 	%r243, %r41;
	@%p34 bra 	$L__BB15_17;
	setp.ge.s32 	%p35, %r6, %r65;
	bar.sync 	0;
	@%p35 bra 	$L__BB15_70;
	setp.lt.s32 	%p36, %r23, 1;
	mov.f32 	%f342, 0fFF7FFFFF;
	@%p36 bra 	$L__BB15_48;
	mov.f32 	%f342, 0fFF7FFFFF;
	mov.b32 	%r247, 0;
	mov.b16 	%rs65, 0;
$L__BB15_29:
	add.s32 	%r43, %r247, %r15;
	setp.ge.s32 	%p37, %r11, %r43;
	@%p37 bra 	$L__BB15_44;
	setp.ge.s32 	%p46, %r247, %r23;
	@%p46 bra 	$L__BB15_48;
	add.s32 	%r160, %r20, %r21;
	add.s32 	%r161, %r9, %r247;
	sub.s32 	%r44, %r160, %r161;
	sub.s32 	%r162, %r9, %r160;
	add.s32 	%r163, %r162, %r247;
	setp.gt.u32 	%p47, %r163, -16;
	@%p47 bra 	$L__BB15_34;
	mov.b32 	%r246, 0;
$L__BB15_33:
	.pragma "nounroll";
	mul.wide.u32 	%rd40, %r247, 4;
	add.s64 	%rd41, %rd2, %rd40;
	mov.b32 	%r165, -8388609;
	st.local.u32 	[%rd41], %r165;
	st.local.u32 	[%rd41+4], %r165;
	st.local.u32 	[%rd41+8], %r165;
	st.local.u32 	[%rd41+12], %r165;
	st.local.u32 	[%rd41+16], %r165;
	st.local.u32 	[%rd41+20], %r165;
	st.local.u32 	[%rd41+24], %r165;
	st.local.u32 	[%rd41+28], %r165;
	st.local.u32 	[%rd41+32], %r165;
	st.local.u32 	[%rd41+36], %r165;
	st.local.u32 	[%rd41+40], %r165;
	st.local.u32 	[%rd41+44], %r165;
	st.local.u32 	[%rd41+48], %r165;
	st.local.u32 	[%rd41+52], %r165;
	st.local.u32 	[%rd41+56], %r165;
	st.local.u32 	[%rd41+60], %r165;
	add.s32 	%r247, %r247, 16;
	add.s32 	%r246, %r246, 16;
	and.b32  	%r166, %r44, -16;
	setp.eq.s32 	%p48, %r246, %r166;
	@%p48 bra 	$L__BB15_34;
	bra.uni 	$L__BB15_33;
$L__BB15_34:
	and.b32  	%r167, %r44, 15;
	setp.eq.s32 	%p49, %r167, 0;
	@%p49 bra 	$L__BB15_48;
	cvt.u16.u32 	%rs57, %r9;
	add.s16 	%rs58, %rs65, %rs57;
	cvt.u16.u32 	%rs59, %r20;
	sub.s16 	%rs60, %rs59, %rs58;
	cvt.u32.u16 	%r168, %rs60;
	and.b32  	%r51, %r168, 15;
	add.s32 	%r169, %r51, -1;
	and.b32  	%r52, %r168, 7;
	setp.lt.u32 	%p50, %r169, 7;
	@%p50 bra 	$L__BB15_37;
	mul.wide.u32 	%rd42, %r247, 4;
	add.s64 	%rd43, %rd2, %rd42;
	mov.b32 	%r170, -8388609;
	st.local.u32 	[%rd43], %r170;
	st.local.u32 	[%rd43+4], %r170;
	st.local.u32 	[%rd43+8], %r170;
	st.local.u32 	[%rd43+12], %r170;
	st.local.u32 	[%rd43+16], %r170;
	st.local.u32 	[%rd43+20], %r170;
	st.local.u32 	[%rd43+24], %r170;
	st.local.u32 	[%rd43+28], %r170;
	add.s32 	%r247, %r247, 8;
$L__BB15_37:
	setp.eq.s32 	%p51, %r52, 0;
	@%p51 bra 	$L__BB15_48;
	and.b32  	%r55, %r51, 3;
	setp.lt.u32 	%p52, %r52, 4;
	@%p52 bra 	$L__BB15_40;
	mul.wide.u32 	%rd44, %r247, 4;
	add.s64 	%rd45, %rd2, %rd44;
	mov.b32 	%r171, -8388609;
	st.local.u32 	[%rd45], %r171;
	st.local.u32 	[%rd45+4], %r171;
	st.local.u32 	[%rd45+8], %r171;
	st.local.u32 	[%rd45+12], %r171;
	add.s32 	%r247, %r247, 4;
$L__BB15_40:
	setp.eq.s32 	%p53, %r55, 0;
	@%p53 bra 	$L__BB15_48;
	mul.wide.u32 	%rd46, %r247, 4;
	add.s64 	%rd3, %rd2, %rd46;
	mov.b32 	%r172, -8388609;
	st.local.u32 	[%rd3], %r172;
	setp.eq.s32 	%p54, %r55, 1;
	@%p54 bra 	$L__BB15_48;
	mov.b32 	%r173, -8388609;
	st.local.u32 	[%rd3+4], %r173;
	setp.eq.s32 	%p55, %r55, 2;
	@%p55 bra 	$L__BB15_48;
	mov.b32 	%r174, -8388609;
	st.local.u32 	[%rd3+8], %r174;
	bra.uni 	$L__BB15_48;
$L__BB15_44:
	setp.gt.u32 	%p38, %r13, %r43;
	and.pred  	%p39, %p2, %p38;
	@%p39 bra 	$L__BB15_46;
	mul.lo.s32 	%r144, %r247, 96;
	or.b32  	%r145, %r144, %r3;
	shl.b32 	%r146, %r145, 2;
	mov.u32 	%r147, _ZZ23flash_attn_sinks_kernelIfLi80ELi8ELi32EEvPKT_S2_S2_PS0_PKffiiiiiE6k_smem;
	add.s32 	%r148, %r147, %r146;
	ld.shared.f32 	%f152, [%r148];
	fma.rn.f32 	%f153, %f324, %f152, 0f00000000;
	ld.shared.f32 	%f154, [%r148+128];
	fma.rn.f32 	%f155, %f325, %f154, %f153;
	ld.shared.f32 	%f156, [%r148+256];
	fma.rn.f32 	%f157, %f326, %f156, %f155;
	mov.b32 	%r149, %f157;
	shfl.sync.bfly.b32	%r150|%p40, %r149, 16, 31, -1;
	mov.b32 	%f158, %r150;
	add.f32 	%f159, %f157, %f158;
	mov.b32 	%r151, %f159;
	shfl.sync.bfly.b32	%r152|%p41, %r151, 8, 31, -1;
	mov.b32 	%f160, %r152;
	add.f32 	%f161, %f159, %f160;
	mov.b32 	%r153, %f161;
	shfl.sync.bfly.b32	%r154|%p42, %r153, 4, 31, -1;
	mov.b32 	%f162, %r154;
	add.f32 	%f163, %f161, %f162;
	mov.b32 	%r155, %f163;
	shfl.sync.bfly.b32	%r156|%p43, %r155, 2, 31, -1;
	mov.b32 	%f164, %r156;
	add.f32 	%f165, %f163, %f164;
	mov.b32 	%r157, %f165;
	shfl.sync.bfly.b32	%r158|%p44, %r157, 1, 31, -1;
	mov.b32 	%f166, %r158;
	add.f32 	%f167, %f165, %f166;
	mul.wide.u32 	%rd36, %r247, 4;
	add.s64 	%rd37, %rd2, %rd36;
	st.local.f32 	[%rd37], %f167;
	max.f32 	%f342, %f342, %f167;
	bra.uni 	$L__BB15_47;
$L__BB15_46:
	mul.wide.u32 	%rd38, %r247, 4;
	add.s64 	%rd39, %rd2, %rd38;
	mov.b32 	%r159, -8388609;
	st.local.u32 	[%rd39], %r159;
$L__BB15_47:
	add.s32 	%r247, %r247, 1;
	setp.lt.s32 	%p45, %r247, %r23;
	add.s16 	%rs65, %rs65, 1;
	@%p45 bra 	$L__BB15_29;
$L__BB15_48:
	setp.leu.f32 	%p56, %f342, 0fFF7FFFFF;
	@%p56 bra 	$L__BB15_70;
	setp.lt.s32 	%p57, %r23, 1;
	max.f32 	%f32, %f379, %f342;
	sub.f32 	%f168, %f379, %f32;
	fma.rn.f32 	%f169, %f168, 0f3BBB989D, 0f3F000000;
	cvt.sat.f32.f32 	%f170, %f169;
	mov.f32 	%f171, 0f4B400001;
	mov.f32 	%f172, 0f437C0000;
	fma.rm.f32 	%f173, %f170, %f172, %f171;
	add.f32 	%f174, %f173, 0fCB40007F;
	neg.f32 	%f175, %f174;
	fma.rn.f32 	%f176, %f168, 0f3FB8AA3B, %f175;
	fma.rn.f32 	%f177, %f168, 0f32A57060, %f176;
	mov.b32 	%r175, %f173;
	shl.b32 	%r176, %r175, 23;
	mov.b32 	%f178, %r176;
	ex2.approx.ftz.f32 	%f179, %f177;
	mul.f32 	%f180, %f179, %f178;
	mul.f32 	%f349, %f180, %f349;
	mul.f32 	%f348, %f180, %f348;
	mul.f32 	%f347, %f180, %f347;
	mul.f32 	%f350, %f350, %f180;
	mov.f32 	%f379, %f32;
	@%p57 bra 	$L__BB15_70;
	sub.s32 	%r178, %r21, %r9;
	add.s32 	%r58, %r20, %r178;
	and.b32  	%r59, %r58, 3;
	add.s32 	%r179, %r20, %r21;
	sub.s32 	%r180, %r9, %r179;
	setp.gt.u32 	%p58, %r180, -4;
	mov.b32 	%r251, 0;
	@%p58 bra 	$L__BB15_61;
	and.b32  	%r251, %r58, -4;
	mov.b32 	%r250, 0;
$L__BB15_52:
	mul.wide.u32 	%rd47, %r250, 4;
	add.s64 	%rd4, %rd2, %rd47;
	ld.local.f32 	%f41, [%rd4];
	setp.le.f32 	%p59, %f41, 0fFF7FFFFF;
	@%p59 bra 	$L__BB15_54;
	sub.f32 	%f182, %f41, %f32;
	fma.rn.f32 	%f183, %f182, 0f3BBB989D, 0f3F000000;
	cvt.sat.f32.f32 	%f184, %f183;
	mov.f32 	%f185, 0f4B400001;
	mov.f32 	%f186, 0f437C0000;
	fma.rm.f32 	%f187, %f184, %f186, %f185;
	add.f32 	%f188, %f187, 0fCB40007F;
	neg.f32 	%f189, %f188;
	fma.rn.f32 	%f190, %f182, 0f3FB8AA3B, %f189;
	fma.rn.f32 	%f191, %f182, 0f32A57060, %f190;
	mov.b32 	%r182, %f187;
	shl.b32 	%r183, %r182, 23;
	mov.b32 	%f192, %r183;
	ex2.approx.ftz.f32 	%f193, %f191;
	mul.f32 	%f194, %f193, %f192;
	add.f32 	%f350, %f350, %f194;
	mul.lo.s32 	%r184, %r250, 96;
	or.b32  	%r185, %r184, %r3;
	shl.b32 	%r186, %r185, 2;
	add.s32 	%r188, %r130, %r186;
	ld.shared.f32 	%f195, [%r188];
	fma.rn.f32 	%f349, %f194, %f195, %f349;
	ld.shared.f32 	%f196, [%r188+128];
	fma.rn.f32 	%f348, %f194, %f196, %f348;
	ld.shared.f32 	%f197, [%r188+256];
	fma.rn.f32 	%f347, %f194, %f197, %f347;
$L__BB15_54:
	ld.local.f32 	%f50, [%rd4+4];
	setp.le.f32 	%p60, %f50, 0fFF7FFFFF;
	@%p60 bra 	$L__BB15_56;
	sub.f32 	%f198, %f50, %f32;
	fma.rn.f32 	%f199, %f198, 0f3BBB989D, 0f3F000000;
	cvt.sat.f32.f32 	%f200, %f199;
	mov.f32 	%f201, 0f4B400001;
	mov.f32 	%f202, 0f437C0000;
	fma.rm.f32 	%f203, %f200, %f202, %f201;
	add.f32 	%f204, %f203, 0fCB40007F;
	neg.f32 	%f205, %f204;
	fma.rn.f32 	%f206, %f198, 0f3FB8AA3B, %f205;
	fma.rn.f32 	%f207, %f198, 0f32A57060, %f206;
	mov.b32 	%r189, %f203;
	shl.b32 	%r190, %r189, 23;
	mov.b32 	%f208, %r190;
	ex2.approx.ftz.f32 	%f209, %f207;
	mul.f32 	%f210, %f209, %f208;
	add.f32 	%f350, %f350, %f210;
	mul.lo.s32 	%r191, %r250, 96;
	or.b32  	%r192, %r191, %r3;
	shl.b32 	%r193, %r192, 2;
	add.s32 	%r195, %r193, %r130;
	ld.shared.f32 	%f211, [%r195+384];
	fma.rn.f32 	%f349, %f210, %f211, %f349;
	ld.shared.f32 	%f212, [%r195+512];
	fma.rn.f32 	%f348, %f210, %f212, %f348;
	ld.shared.f32 	%f213, [%r195+640];
	fma.rn.f32 	%f347, %f210, %f213, %f347;
$L__BB15_56:
	ld.local.f32 	%f59, [%rd4+8];
	setp.le.f32 	%p61, %f59, 0fFF7FFFFF;
	@%p61 bra 	$L__BB15_58;
	sub.f32 	%f214, %f59, %f32;
	fma.rn.f32 	%f215, %f214, 0f3BBB989D, 0f3F000000;
	cvt.sat.f32.f32 	%f216, %f215;
	mov.f32 	%f217, 0f4B400001;
	mov.f32 	%f218, 0f437C0000;
	fma.rm.f32 	%f219, %f216, %f218, %f217;
	add.f32 	%f220, %f219, 0fCB40007F;
	neg.f32 	%f221, %f220;
	fma.rn.f32 	%f222, %f214, 0f3FB8AA3B, %f221;
	fma.rn.f32 	%f223, %f214, 0f32A57060, %f222;
	mov.b32 	%r196, %f219;
	shl.b32 	%r197, %r196, 23;
	mov.b32 	%f224, %r197;
	ex2.approx.ftz.f32 	%f225, %f223;
	mul.f32 	%f226, %f225, %f224;
	add.f32 	%f350, %f350, %f226;
	mul.lo.s32 	%r198, %r250, 96;
	or.b32  	%r199, %r198, %r3;
	shl.b32 	%r200, %r199, 2;
	add.s32 	%r202, %r200, %r130;
	ld.shared.f32 	%f227, [%r202+768];
	fma.rn.f32 	%f349, %f226, %f227, %f349;
	ld.shared.f32 	%f228, [%r202+896];
	fma.rn.f32 	%f348, %f226, %f228, %f348;
	ld.shared.f32 	%f229, [%r202+1024];
	fma.rn.f32 	%f347, %f226, %f229, %f347;
$L__BB15_58:
	ld.local.f32 	%f68, [%rd4+12];
	setp.le.f32 	%p62, %f68, 0fFF7FFFFF;
	@%p62 bra 	$L__BB15_60;
	sub.f32 	%f230, %f68, %f32;
	fma.rn.f32 	%f231, %f230, 0f3BBB989D, 0f3F000000;
	cvt.sat.f32.f32 	%f232, %f231;
	mov.f32 	%f233, 0f4B400001;
	mov.f32 	%f234, 0f437C0000;
	fma.rm.f32 	%f235, %f232, %f234, %f233;
	add.f32 	%f236, %f235, 0fCB40007F;
	neg.f32 	%f237, %f236;
	fma.rn.f32 	%f238, %f230, 0f3FB8AA3B, %f237;
	fma.rn.f32 	%f239, %f230, 0f32A57060, %f238;
	mov.b32 	%r203, %f235;
	shl.b32 	%r204, %r203, 23;
	mov.b32 	%f240, %r204;
	ex2.approx.ftz.f32 	%f241, %f239;
	mul.f32 	%f242, %f241, %f240;
	add.f32 	%f350, %f350, %f242;
	mul.lo.s32 	%r205, %r250, 96;
	or.b32  	%r206, %r205, %r3;
	shl.b32 	%r207, %r206, 2;
	add.s32 	%r209, %r207, %r130;
	ld.shared.f32 	%f243, [%r209+1152];
	fma.rn.f32 	%f349, %f242, %f243, %f349;
	ld.shared.f32 	%f244, [%r209+1280];
	fma.rn.f32 	%f348, %f242, %f244, %f348;
	ld.shared.f32 	%f245, [%r209+1408];
	fma.rn.f32 	%f347, %f242, %f245, %f347;
$L__BB15_60:
	add.s32 	%r250, %r250, 4;
	setp.ne.s32 	%p63, %r250, %r251;
	@%p63 bra 	$L__BB15_52;
$L__BB15_61:
	setp.eq.s32 	%p64, %r59, 0;
	mov.f32 	%f379, %f32;
	@%p64 bra 	$L__BB15_70;
	mul.wide.u32 	%rd48, %r251, 4;
	add.s64 	%rd5, %rd2, %rd48;
	ld.local.f32 	%f82, [%rd5];
	setp.le.f32 	%p65, %f82, 0fFF7FFFFF;
	@%p65 bra 	$L__BB15_64;
	sub.f32 	%f246, %f82, %f32;
	fma.rn.f32 	%f247, %f246, 0f3BBB989D, 0f3F000000;
	cvt.sat.f32.f32 	%f248, %f247;
	mov.f32 	%f249, 0f4B400001;
	mov.f32 	%f250, 0f437C0000;
	fma.rm.f32 	%f251, %f248, %f250, %f249;
	add.f32 	%f252, %f251, 0fCB40007F;
	neg.f32 	%f253, %f252;
	fma.rn.f32 	%f254, %f246, 0f3FB8AA3B, %f253;
	fma.rn.f32 	%f255, %f246, 0f32A57060, %f254;
	mov.b32 	%r210, %f251;
	shl.b32 	%r211, %r210, 23;
	mov.b32 	%f256, %r211;
	ex2.approx.ftz.f32 	%f257, %f255;
	mul.f32 	%f258, %f257, %f256;
	add.f32 	%f350, %f350, %f258;
	mul.lo.s32 	%r212, %r251, 96;
	or.b32  	%r213, %r212, %r3;
	shl.b32 	%r214, %r213, 2;
	add.s32 	%r216, %r130, %r214;
	ld.shared.f32 	%f259, [%r216];
	fma.rn.f32 	%f349, %f258, %f259, %f349;
	ld.shared.f32 	%f260, [%r216+128];
	fma.rn.f32 	%f348, %f258, %f260, %f348;
	ld.shared.f32 	%f261, [%r216+256];
	fma.rn.f32 	%f347, %f258, %f261, %f347;
$L__BB15_64:
	setp.eq.s32 	%p66, %r59, 1;
	mov.f32 	%f379, %f32;
	@%p66 bra 	$L__BB15_70;
	ld.local.f32 	%f91, [%rd5+4];
	setp.le.f32 	%p67, %f91, 0fFF7FFFFF;
	@%p67 bra 	$L__BB15_67;
	sub.f32 	%f262, %f91, %f32;
	fma.rn.f32 	%f263, %f262, 0f3BBB989D, 0f3F000000;
	cvt.sat.f32.f32 	%f264, %f263;
	mov.f32 	%f265, 0f4B400001;
	mov.f32 	%f266, 0f437C0000;
	fma.rm.f32 	%f267, %f264, %f266, %f265;
	add.f32 	%f268, %f267, 0fCB40007F;
	neg.f32 	%f269, %f268;
	fma.rn.f32 	%f270, %f262, 0f3FB8AA3B, %f269;
	fma.rn.f32 	%f271, %f262, 0f32A57060, %f270;
	mov.b32 	%r217, %f267;
	shl.b32 	%r218, %r217, 23;
	mov.b32 	%f272, %r218;
	ex2.approx.ftz.f32 	%f273, %f271;
	mul.f32 	%f274, %f273, %f272;
	add.f32 	%f350, %f350, %f274;
	mul.lo.s32 	%r219, %r251, 96;
	or.b32  	%r220, %r219, %r3;
	shl.b32 	%r221, %r220, 2;
	add.s32 	%r223, %r221, %r130;
	ld.shared.f32 	%f275, [%r223+384];
	fma.rn.f32 	%f349, %f274, %f275, %f349;
	ld.shared.f32 	%f276, [%r223+512];
	fma.rn.f32 	%f348, %f274, %f276, %f348;
	ld.shared.f32 	%f277, [%r223+640];
	fma.rn.f32 	%f347, %f274, %f277, %f347;
$L__BB15_67:
	setp.eq.s32 	%p68, %r59, 2;
	mov.f32 	%f379, %f32;
	@%p68 bra 	$L__BB15_70;
	ld.local.f32 	%f100, [%rd5+8];
	setp.le.f32 	%p69, %f100, 0fFF7FFFFF;
	mov.f32 	%f379, %f32;
	@%p69 bra 	$L__BB15_70;
	sub.f32 	%f278, %f100, %f32;
	fma.rn.f32 	%f279, %f278, 0f3BBB989D, 0f3F000000;
	cvt.sat.f32.f32 	%f280, %f279;
	mov.f32 	%f281, 0f4B400001;
	mov.f32 	%f282, 0f437C0000;
	fma.rm.f32 	%f283, %f280, %f282, %f281;
	add.f32 	%f284, %f283, 0fCB40007F;
	neg.f32 	%f285, %f284;
	fma.rn.f32 	%f286, %f278, 0f3FB8AA3B, %f285;
	fma.rn.f32 	%f287, %f278, 0f32A57060, %f286;
	mov.b32 	%r224, %f283;
	shl.b32 	%r225, %r224, 23;
	mov.b32 	%f288, %r225;
	ex2.approx.ftz.f32 	%f289, %f287;
	mul.f32 	%f290, %f289, %f288;
	add.f32 	%f350, %f350, %f290;
	mul.lo.s32 	%r226, %r251, 96;
	or.b32  	%r227, %r226, %r3;
	shl.b32 	%r228, %r227, 2;
	add.s32 	%r230, %r228, %r130;
	ld.shared.f32 	%f291, [%r230+768];
	fma.rn.f32 	%f349, %f290, %f291, %f349;
	ld.shared.f32 	%f292, [%r230+896];
	fma.rn.f32 	%f348, %f290, %f292, %f348;
	ld.shared.f32 	%f293, [%r230+1024];
	fma.rn.f32 	%f347, %f290, %f293, %f347;
	mov.f32 	%f379, %f32;
$L__BB15_70:
	bar.sync 	0;
	setp.lt.s32 	%p70, %r237, %r10;
	add.s32 	%r236, %r236, 1;
	@%p70 bra 	$L__BB15_6;
$L__BB15_71:
	setp.ge.s32 	%p71, %r6, %r65;
	@%p71 bra 	$L__BB15_76;
	setp.eq.s64 	%p72, %rd10, 0;
	@%p72 bra 	$L__BB15_74;
	cvta.to.global.u64 	%rd49, %rd10;
	mul.wide.u32 	%rd50, %r4, 4;
	add.s64 	%rd51, %rd49, %rd50;
	ld.global.nc.f32 	%f294, [%rd51];
	max.f32 	%f295, %f379, %f294;
	sub.f32 	%f296, %f379, %f295;
	fma.rn.f32 	%f297, %f296, 0f3BBB989D, 0f3F000000;
	cvt.sat.f32.f32 	%f298, %f297;
	mov.f32 	%f299, 0f4B400001;
	mov.f32 	%f300, 0f437C0000;
	fma.rm.f32 	%f301, %f298, %f300, %f299;
	add.f32 	%f302, %f301, 0fCB40007F;
	neg.f32 	%f303, %f302;
	fma.rn.f32 	%f304, %f296, 0f3FB8AA3B, %f303;
	fma.rn.f32 	%f305, %f296, 0f32A57060, %f304;
	mov.b32 	%r231, %f301;
	shl.b32 	%r232, %r231, 23;
	mov.b32 	%f306, %r232;
	ex2.approx.ftz.f32 	%f307, %f305;
	mul.f32 	%f308, %f307, %f306;
	mul.f32 	%f349, %f308, %f349;
	mul.f32 	%f348, %f308, %f348;
	mul.f32 	%f347, %f308, %f347;
	sub.f32 	%f309, %f294, %f295;
	fma.rn.f32 	%f310, %f309, 0f3BBB989D, 0f3F000000;
	cvt.sat.f32.f32 	%f311, %f310;
	fma.rm.f32 	%f312, %f311, %f300, %f299;
	add.f32 	%f313, %f312, 0fCB40007F;
	neg.f32 	%f314, %f313;
	fma.rn.f32 	%f315, %f309, 0f3FB8AA3B, %f314;
	fma.rn.f32 	%f316, %f309, 0f32A57060, %f315;
	mov.b32 	%r233, %f312;
	shl.b32 	%r234, %r233, 23;
	mov.b32 	%f317, %r234;
	ex2.approx.ftz.f32 	%f318, %f316;
	mul.f32 	%f319, %f318, %f317;
	fma.rn.f32 	%f350, %f350, %f308, %f319;
$L__BB15_74:
	ld.param.u64 	%rd54, [_Z23flash_attn_sinks_kernelIfLi80ELi8ELi32EEvPKT_S2_S2_PS0_PKffiiiii_param_3];
	setp.gt.u32 	%p73, %r3, 15;
	setp.gt.f32 	%p74, %f350, 0f00000000;
	rcp.rn.f32 	%f320, %f350;
	selp.f32 	%f123, %f320, 0f00000000, %p74;
	mul.f32 	%f321, %f123, %f349;
	add.s32 	%r235, %r3, %r7;
	cvta.to.global.u64 	%rd52, %rd54;
	mul.wide.s32 	%rd53, %r235, 4;
	add.s64 	%rd6, %rd52, %rd53;
	st.global.f32 	[%rd6], %f321;
	mul.f32 	%f322, %f123, %f348;
	st.global.f32 	[%rd6+128], %f322;
	@%p73 bra 	$L__BB15_76;
	mul.f32 	%f323, %f123, %f347;
	st.global.f32 	[%rd6+256], %f323;
$L__BB15_76:
	ret;

}
	// .globl	_Z23flash_attn_sinks_kernelIfLi96ELi8ELi32EEvPKT_S2_S2_PS0_PKffiiiii
.visible .entry _Z23flash_attn_sinks_kernelIfLi96ELi8ELi32EEvPKT_S2_S2_PS0_PKffiiiii(
	.param .u64 .ptr .align 1 _Z23flash_attn_sinks_kernelIfLi96ELi8ELi32EEvPKT_S2_S2_PS0_PKffiiiii_param_0,
	.param .u64 .ptr .align 1 _Z23flash_attn_sinks_kernelIfLi96ELi8ELi32EEvPKT_S2_S2_PS0_PKffiiiii_param_1,
	.param .u64 .ptr .align 1 _Z23flash_attn_sinks_kernelIfLi96ELi8ELi32EEvPKT_S2_S2_PS0_PKffiiiii_param_2,
	.param .u64 .ptr .align 1 _Z23flash_attn_sinks_kernelIfLi96ELi8ELi32EEvPKT_S2_S2_PS0_PKffiiiii_param_3,
	.param .u64 .ptr .align 1 _Z23flash_attn_sinks_kernelIfLi96ELi8ELi32EEvPKT_S2_S2_PS0_PKffiiiii_param_4,
	.param .f32 _Z23flash_attn_sinks_kernelIfLi96ELi8ELi32EEvPKT_S2_S2_PS0_PKffiiiii_param_5,
	.param .u32 _Z23flash_attn_sinks_kernelIfLi96ELi8ELi32EEvPKT_S2_S2_PS0_PKffiiiii_param_6,
	.param .u32 _Z23flash_attn_sinks_kernelIfLi96ELi8ELi32EEvPKT_S2_S2_PS0_PKffiiiii_param_7,
	.param .u32 _Z23flash_attn_sinks_kernelIfLi96ELi8ELi32EEvPKT_S2_S2_PS0_PKffiiiii_param_8,
	.param .u32 _Z23flash_attn_sinks_kernelIfLi96ELi8ELi32EEvPKT_S2_S2_PS0_PKffiiiii_param_9,
	.param .u32 _Z23flash_attn_sinks_kernelIfLi96ELi8ELi32EEvPKT_S2_S2_PS0_PKffiiiii_param_10
)
.maxntid 256
{
	.local .align 16 .b8 	__local_depot16[128];
	.reg .b64 	%SP;
	.reg .b64 	%SPL;
	.reg .pred 	%p<56>;
	.reg .b16 	%rs<39>;
	.reg .b32 	%r<206>;
	.reg .b32 	%f<390>;
	.reg .b64 	%rd<45>;
	// demoted variable
	.shared .align 4 .b8 _ZZ23flash_attn_sinks_kernelIfLi96ELi8ELi32EEvPKT_S2_S2_PS0_PKffiiiiiE6k_smem[12288];
	// demoted variable
	.shared .align 4 .b8 _ZZ23flash_attn_sinks_kernelIfLi96ELi8ELi32EEvPKT_S2_S2_PS0_PKffiiiiiE6v_smem[12288];
	mov.u64 	%SPL, __local_depot16;
	ld.param.u64 	%rd12, [_Z23flash_attn_sinks_kernelIfLi96ELi8ELi32EEvPKT_S2_S2_PS0_PKffiiiii_param_0];
	ld.param.u64 	%rd8, [_Z23flash_attn_sinks_kernelIfLi96ELi8ELi32EEvPKT_S2_S2_PS0_PKffiiiii_param_1];
	ld.param.u64 	%rd9, [_Z23flash_attn_sinks_kernelIfLi96ELi8ELi32EEvPKT_S2_S2_PS0_PKffiiiii_param_2];
	ld.param.u64 	%rd10, [_Z23flash_attn_sinks_kernelIfLi96ELi8ELi32EEvPKT_S2_S2_PS0_PKffiiiii_param_3];
	ld.param.u64 	%rd11, [_Z23flash_attn_sinks_kernelIfLi96ELi8ELi32EEvPKT_S2_S2_PS0_PKffiiiii_param_4];
	ld.param.f32 	%f123, [_Z23flash_attn_sinks_kernelIfLi96ELi8ELi32EEvPKT_S2_S2_PS0_PKffiiiii_param_5];
	ld.param.u32 	%r55, [_Z23flash_attn_sinks_kernelIfLi96ELi8ELi32EEvPKT_S2_S2_PS0_PKffiiiii_param_6];
	ld.param.u32 	%r56, [_Z23flash_attn_sinks_kernelIfLi96ELi8ELi32EEvPKT_S2_S2_PS0_PKffiiiii_param_7];
	ld.param.u32 	%r58, [_Z23flash_attn_sinks_kernelIfLi96ELi8ELi32EEvPKT_S2_S2_PS0_PKffiiiii_param_8];
	ld.param.u32 	%r59, [_Z23flash_attn_sinks_kernelIfLi96ELi8ELi32EEvPKT_S2_S2_PS0_PKffiiiii_param_9];
	ld.param.u32 	%r57, [_Z23flash_attn_sinks_kernelIfLi96ELi8ELi32EEvPKT_S2_S2_PS0_PKffiiiii_param_10];
	cvta.to.global.u64 	%rd13, %rd12;
	add.u64 	%rd1, %SPL, 0;
	mov.u32 	%r1, %tid.x;
	shr.u32 	%r2, %r1, 5;
	and.b32  	%r3, %r1, 31;
	mov.u32 	%r4, %ctaid.x;
	mov.u32 	%r60, %ctaid.y;
	mov.u32 	%r61, %ctaid.z;
	div.s32 	%r62, %r58, %r59;
	div.s32 	%r63, %r4, %r62;
	shl.b32 	%r5, %r61, 3;
	or.b32  	%r6, %r5, %r2;
	mad.lo.s32 	%r64, %r58, %r60, %r4;
	mad.lo.s32 	%r65, %r64, %r55, %r6;
	mul.lo.s32 	%r66, %r65, 96;
	mad.lo.s32 	%r67, %r59, %r60, %r63;
	mul.lo.s32 	%r68, %r56, %r67;
	mul.lo.s32 	%r7, %r68, 96;
	setp.ge.s32 	%p3, %r6, %r55;
	or.b32  	%r8, %r66, %r3;
	mul.wide.s32 	%rd15, %r8, 4;
	add.s64 	%rd2, %rd13, %rd15;
	mov.f32 	%f324, 0f00000000;
	mov.f32 	%f325, %f324;
	@%p3 bra 	$L__BB16_2;
	ld.global.nc.f32 	%f125, [%rd2];
	mul.f32 	%f324, %f123, %f125;
	ld.global.nc.f32 	%f126, [%rd2+128];
	mul.f32 	%f325, %f123, %f126;
$L__BB16_2:
	setp.ge.s32 	%p4, %r6, %r55;
	mov.f32 	%f326, 0f00000000;
	@%p4 bra 	$L__BB16_4;
	ld.global.nc.f32 	%f128, [%rd2+256];
	mul.f32 	%f326, %f123, %f128;
$L__BB16_4:
	sub.s32 	%r69, %r56, %r55;
	add.s32 	%r70, %r5, 8;
	min.s32 	%r71, %r70, %r55;
	setp.gt.s32 	%p1, %r57, 0;
	add.s32 	%r72, %r69, %r5;
	sub.s32 	%r73, %r72, %r57;
	max.s32 	%r74, %r73, -1;
	add.s32 	%r75, %r74, 1;
	selp.b32 	%r9, %r75, 0, %p1;
	add.s32 	%r76, %r69, %r71;
	min.s32 	%r10, %r56, %r76;
	add.s32 	%r11, %r72, %r2;
	sub.s32 	%r77, %r11, %r57;
	max.s32 	%r12, %r77, -1;
	setp.ge.s32 	%p5, %r9, %r10;
	mov.f32 	%f379, 0fFF7FFFFF;
	mov.f32 	%f347, 0f00000000;
	mov.f32 	%f348, %f347;
	mov.f32 	%f349, %f347;
	mov.f32 	%f350, %f347;
	@%p5 bra 	$L__BB16_71;
	cvt.u16.u32 	%rs1, %r9;
	cvt.u16.u32 	%rs8, %r1;
	or.b16  	%rs2, %rs8, 768;
	shl.b32 	%r79, %r1, 2;
	mov.u32 	%r80, _ZZ23flash_attn_sinks_kernelIfLi96ELi8ELi32EEvPKT_S2_S2_PS0_PKffiiiiiE6k_smem;
	add.s32 	%r81, %r79, %r80;
	add.s32 	%r13, %r81, 2048;
	add.s32 	%r14, %r12, 1;
	setp.lt.s32 	%p6, %r6, %r55;
	and.pred  	%p2, %p1, %p6;
	mov.f32 	%f379, 0fFF7FFFFF;
	mov.b32 	%r192, 0;
	mov.f32 	%f347, 0f00000000;
	mov.u32 	%r193, %r9;
$L__BB16_6:
	mov.u32 	%r16, %r193;
	shl.b32 	%r82, %r192, 5;
	add.s32 	%r83, %r9, %r82;
	add.s32 	%r84, %r83, 32;
	min.s32 	%r17, %r10, %r84;
	neg.s32 	%r18, %r82;
	sub.s32 	%r85, %r18, %r9;
	add.s32 	%r19, %r17, %r85;
	add.s32 	%r193, %r16, 32;
	min.s32 	%r86, %r193, %r10;
	sub.s32 	%r21, %r86, %r16;
	add.s32 	%r87, %r1, %r7;
	mad.lo.s32 	%r195, %r16, 96, %r87;
	mov.u32 	%r194, %r13;
	mov.u16 	%rs37, %rs2;
	mov.u32 	%r196, %r1;
$L__BB16_7:
	mul.wide.s32 	%rd16, %r195, 4;
	add.s64 	%rd3, %rd8, %rd16;
	add.s16 	%rs9, %rs37, -768;
	mul.hi.u16 	%rs10, %rs9, -21845;
	shr.u16 	%rs11, %rs10, 6;
	cvt.u32.u16 	%r88, %rs11;
	setp.le.s32 	%p7, %r21, %r88;
	mov.f32 	%f332, 0f00000000;
	@%p7 bra 	$L__BB16_9;
	// begin inline asm
	ld.global.nc.f32 %f332, [%rd3];
	// end inline asm
$L__BB16_9:
	st.shared.f32 	[%r194+-2048], %f332;
	add.s16 	%rs12, %rs37, -512;
	mul.hi.u16 	%rs13, %rs12, -21845;
	shr.u16 	%rs14, %rs13, 6;
	cvt.u32.u16 	%r89, %rs14;
	setp.le.s32 	%p8, %r21, %r89;
	mov.f32 	%f333, 0f00000000;
	@%p8 bra 	$L__BB16_11;
	add.s64 	%rd18, %rd3, 1024;
	// begin inline asm
	ld.global.nc.f32 %f333, [%rd18];
	// end inline asm
$L__BB16_11:
	st.shared.f32 	[%r194+-1024], %f333;
	add.s16 	%rs15, %rs37, -256;
	mul.hi.u16 	%rs16, %rs15, -21845;
	shr.u16 	%rs17, %rs16, 6;
	cvt.u32.u16 	%r90, %rs17;
	setp.le.s32 	%p9, %r21, %r90;
	mov.f32 	%f334, 0f00000000;
	@%p9 bra 	$L__BB16_13;
	add.s64 	%rd19, %rd3, 2048;
	// begin inline asm
	ld.global.nc.f32 %f334, [%rd19];
	// end inline asm
$L__BB16_13:
	st.shared.f32 	[%r194], %f334;
	mul.hi.u16 	%rs18, %rs37, -21845;
	shr.u16 	%rs19, %rs18, 6;
	cvt.u32.u16 	%r91, %rs19;
	setp.le.s32 	%p10, %r21, %r91;
	mov.f32 	%f335, 0f00000000;
	@%p10 bra 	$L__BB16_15;
	add.s64 	%rd20, %rd3, 3072;
	// begin inline asm
	ld.global.nc.f32 %f335, [%rd20];
	// end inline asm
$L__BB16_15:
	st.shared.f32 	[%r194+1024], %f335;
	add.s32 	%r26, %r196, 1024;
	add.s16 	%rs37, %rs37, 1024;
	add.s32 	%r195, %r195, 1024;
	add.s32 	%r194, %r194, 4096;
	setp.lt.u32 	%p11, %r196, 2048;
	mov.u32 	%r196, %r26;
	@%p11 bra 	$L__BB16_7;
	mov.u32 	%r197, %r1;
$L__BB16_17:
	cvt.u16.u32 	%rs5, %r197;
	mul.hi.u16 	%rs20, %rs5, -21845;
	shr.u16 	%rs21, %rs20, 6;
	cvt.u32.u16 	%r92, %rs21;
	setp.le.s32 	%p12, %r21, %r92;
	mul.lo.s16 	%rs22, %rs21, 96;
	sub.s16 	%rs23, %rs5, %rs22;
	add.s32 	%r93, %r16, %r92;
	cvt.u32.u16 	%r94, %rs23;
	add.s32 	%r95, %r7, %r94;
	mad.lo.s32 	%r96, %r93, 96, %r95;
	mul.wide.s32 	%rd21, %r96, 4;
	add.s64 	%rd4, %rd9, %rd21;
	mov.f32 	%f336, 0f00000000;
	@%p12 bra 	$L__BB16_19;
	// begin inline asm
	ld.global.nc.f32 %f336, [%rd4];
	// end inline asm
$L__BB16_19:
	shl.b32 	%r97, %r197, 2;
	mov.u32 	%r98, _ZZ23flash_attn_sinks_kernelIfLi96ELi8ELi32EEvPKT_S2_S2_PS0_PKffiiiiiE6v_smem;
	add.s32 	%r30, %r98, %r97;
	st.shared.f32 	[%r30], %f336;
	add.s16 	%rs24, %rs5, 256;
	mul.hi.u16 	%rs25, %rs24, -21845;
	shr.u16 	%rs26, %rs25, 6;
	cvt.u32.u16 	%r99, %rs26;
	setp.le.s32 	%p13, %r21, %r99;
	mov.f32 	%f337, 0f00000000;
	@%p13 bra 	$L__BB16_21;
	add.s64 	%rd23, %rd4, 1024;
	// begin inline asm
	ld.global.nc.f32 %f337, [%rd23];
	// end inline asm
$L__BB16_21:
	st.shared.f32 	[%r30+1024], %f337;
	add.s16 	%rs27, %rs5, 512;
	mul.hi.u16 	%rs28, %rs27, -21845;
	shr.u16 	%rs29, %rs28, 6;
	cvt.u32.u16 	%r100, %rs29;
	setp.le.s32 	%p14, %r21, %r100;
	mov.f32 	%f338, 0f00000000;
	@%p14 bra 	$L__BB16_23;
	add.s64 	%rd24, %rd4, 2048;
	// begin inline asm
	ld.global.nc.f32 %f338, [%rd24];
	// end inline asm
$L__BB16_23:
	st.shared.f32 	[%r30+2048], %f338;
	add.s16 	%rs30, %rs5, 768;
	mul.hi.u16 	%rs31, %rs30, -21845;
	shr.u16 	%rs32, %rs31, 6;
	cvt.u32.u16 	%r101, %rs32;
	setp.le.s32 	%p15, %r21, %r101;
	mov.f32 	%f339, 0f00000000;
	@%p15 bra 	$L__BB16_25;
	add.s64 	%rd25, %rd4, 3072;
	// begin inline asm
	ld.global.nc.f32 %f339, [%rd25];
	// end inline asm
$L__BB16_25:
	st.shared.f32 	[%r30+3072], %f339;
	add.s32 	%r31, %r197, 1024;
	setp.lt.u32 	%p16, %r197, 2048;
	mov.u32 	%r197, %r31;
	@%p16 bra 	$L__BB16_17;
	setp.ge.s32 	%p17, %r6, %r55;
	bar.sync 	0;
	@%p17 bra 	$L__BB16_70;
	setp.lt.s32 	%p18, %r21, 1;
	mov.f32 	%f342, 0fFF7FFFFF;
	@%p18 bra 	$L__BB16_48;
	mov.f32 	%f342, 0fFF7FFFFF;
	mov.b32 	%r201, 0;
	mov.b16 	%rs38, 0;
$L__BB16_29:
	add.s32 	%r33, %r201, %r16;
	setp.ge.s32 	%p19, %r11, %r33;
	@%p19 bra 	$L__BB16_44;
	setp.ge.s32 	%p28, %r201, %r21;
	@%p28 bra 	$L__BB16_48;
	add.s32 	%r119, %r17, %r18;
	add.s32 	%r120, %r9, %r201;
	sub.s32 	%r34, %r119, %r120;
	sub.s32 	%r121, %r9, %r119;
	add.s32 	%r122, %r121, %r201;
	setp.gt.u32 	%p29, %r122, -16;
	@%p29 bra 	$L__BB16_34;
	and.b32  	%r35, %r34, -16;
	mov.b32 	%r200, 0;
$L__BB16_33:
	.pragma "nounroll";
	mul.wide.u32 	%rd30, %r201, 4;
	add.s64 	%rd31, %rd1, %rd30;
	mov.b32 	%r124, -8388609;
	st.local.u32 	[%rd31], %r124;
	st.local.u32 	[%rd31+4], %r124;
	st.local.u32 	[%rd31+8], %r124;
	st.local.u32 	[%rd31+12], %r124;
	st.local.u32 	[%rd31+16], %r124;
	st.local.u32 	[%rd31+20], %r124;
	st.local.u32 	[%rd31+24], %r124;
	st.local.u32 	[%rd31+28], %r124;
	st.local.u32 	[%rd31+32], %r124;
	st.local.u32 	[%rd31+36], %r124;
	st.local.u32 	[%rd31+40], %r124;
	st.local.u32 	[%rd31+44], %r124;
	st.local.u32 	[%rd31+48], %r124;
	st.local.u32 	[%rd31+52], %r124;
	st.local.u32 	[%rd31+56], %r124;
	st.local.u32 	[%rd31+60], %r124;
	add.s32 	%r201, %r201, 16;
	add.s32 	%r200, %r200, 16;
	setp.eq.s32 	%p30, %r200, %r35;
	@%p30 bra 	$L__BB16_34;
	bra.uni 	$L__BB16_33;
$L__BB16_34:
	and.b32  	%r125, %r34, 15;
	setp.eq.s32 	%p31, %r125, 0;
	@%p31 bra 	$L__BB16_48;
	add.s16 	%rs34, %rs38, %rs1;
	cvt.u16.u32 	%rs35, %r17;
	sub.s16 	%rs36, %rs35, %rs34;
	cvt.u32.u16 	%r126, %rs36;
	and.b32  	%r42, %r126, 15;
	add.s32 	%r127, %r42, -1;
	and.b32  	%r43, %r126, 7;
	setp.lt.u32 	%p32, %r127, 7;
	@%p32 bra 	$L__BB16_37;
	mul.wide.u32 	%rd32, %r201, 4;
	add.s64 	%rd33, %rd1, %rd32;
	mov.b32 	%r128, -8388609;
	st.local.u32 	[%rd33], %r128;
	st.local.u32 	[%rd33+4], %r128;
	st.local.u32 	[%rd33+8], %r128;
	st.local.u32 	[%rd33+12], %r128;
	st.local.u32 	[%rd33+16], %r128;
	st.local.u32 	[%rd33+20], %r128;
	st.local.u32 	[%rd33+24], %r128;
	st.local.u32 	[%rd33+28], %r128;
	add.s32 	%r201, %r201, 8;
$L__BB16_37:
	setp.eq.s32 	%p33, %r43, 0;
	@%p33 bra 	$L__BB16_48;
	and.b32  	%r46, %r42, 3;
	setp.lt.u32 	%p34, %r43, 4;
	@%p34 bra 	$L__BB16_40;
	mul.wide.u32 	%rd34, %r201, 4;
	add.s64 	%rd35, %rd1, %rd34;
	mov.b32 	%r129, -8388609;
	st.local.u32 	[%rd35], %r129;
	st.local.u32 	[%rd35+4], %r129;
	st.local.u32 	[%rd35+8], %r129;
	st.local.u32 	[%rd35+12], %r129;
	add.s32 	%r201, %r201, 4;
$L__BB16_40:
	setp.eq.s32 	%p35, %r46, 0;
	@%p35 bra 	$L__BB16_48;
	mul.wide.u32 	%rd36, %r201, 4;
	add.s64 	%rd5, %rd1, %rd36;
	mov.b32 	%r130, -8388609;
	st.local.u32 	[%rd5], %r130;
	setp.eq.s32 	%p36, %r46, 1;
	@%p36 bra 	$L__BB16_48;
	mov.b32 	%r131, -8388609;
	st.local.u32 	[%rd5+4], %r131;
	setp.eq.s32 	%p37, %r46, 2;
	@%p37 bra 	$L__BB16_48;
	mov.b32 	%r132, -8388609;
	st.local.u32 	[%rd5+8], %r132;
	bra.uni 	$L__BB16_48;
$L__BB16_44:
	setp.gt.u32 	%p20, %r14, %r33;
	and.pred  	%p21, %p2, %p20;
	@%p21 bra 	$L__BB16_46;
	mul.lo.s32 	%r103, %r201, 96;
	or.b32  	%r104, %r103, %r3;
	shl.b32 	%r105, %r104, 2;
	mov.u32 	%r106, _ZZ23flash_attn_sinks_kernelIfLi96ELi8ELi32EEvPKT_S2_S2_PS0_PKffiiiiiE6k_smem;
	add.s32 	%r107, %r106, %r105;
	ld.shared.f32 	%f151, [%r107];
	fma.rn.f32 	%f152, %f324, %f151, 0f00000000;
	ld.shared.f32 	%f153, [%r107+128];
	fma.rn.f32 	%f154, %f325, %f153, %f152;
	ld.shared.f32 	%f155, [%r107+256];
	fma.rn.f32 	%f156, %f326, %f155, %f154;
	mov.b32 	%r108, %f156;
	shfl.sync.bfly.b32	%r109|%p22, %r108, 16, 31, -1;
	mov.b32 	%f157, %r109;
	add.f32 	%f158, %f156, %f157;
	mov.b32 	%r110, %f158;
	shfl.sync.bfly.b32	%r111|%p23, %r110, 8, 31, -1;
	mov.b32 	%f159, %r111;
	add.f32 	%f160, %f158, %f159;
	mov.b32 	%r112, %f160;
	shfl.sync.bfly.b32	%r113|%p24, %r112, 4, 31, -1;
	mov.b32 	%f161, %r113;
	add.f32 	%f162, %f160, %f161;
	mov.b32 	%r114, %f162;
	shfl.sync.bfly.b32	%r115|%p25, %r114, 2, 31, -1;
	mov.b32 	%f163, %r115;
	add.f32 	%f164, %f162, %f163;
	mov.b32 	%r116, %f164;
	shfl.sync.bfly.b32	%r117|%p26, %r116, 1, 31, -1;
	mov.b32 	%f165, %r117;
	add.f32 	%f166, %f164, %f165;
	mul.wide.u32 	%rd26, %r201, 4;
	add.s64 	%rd27, %rd1, %rd26;
	st.local.f32 	[%rd27], %f166;
	max.f32 	%f342, %f342, %f166;
	bra.uni 	$L__BB16_47;
$L__BB16_46:
	mul.wide.u32 	%rd28, %r201, 4;
	add.s64 	%rd29, %rd1, %rd28;
	mov.b32 	%r118, -8388609;
	st.local.u32 	[%rd29], %r118;
$L__BB16_47:
	add.s32 	%r201, %r201, 1;
	setp.lt.s32 	%p27, %r201, %r21;
	add.s16 	%rs38, %rs38, 1;
	@%p27 bra 	$L__BB16_29;
$L__BB16_48:
	setp.leu.f32 	%p38, %f342, 0fFF7FFFFF;
	@%p38 bra 	$L__BB16_70;
	max.f32 	%f32, %f379, %f342;
	sub.f32 	%f167, %f379, %f32;
	fma.rn.f32 	%f168, %f167, 0f3BBB989D, 0f3F000000;
	cvt.sat.f32.f32 	%f169, %f168;
	mov.f32 	%f170, 0f4B400001;
	mov.f32 	%f171, 0f437C0000;
	fma.rm.f32 	%f172, %f169, %f171, %f170;
	add.f32 	%f173, %f172, 0fCB40007F;
	neg.f32 	%f174, %f173;
	fma.rn.f32 	%f175, %f167, 0f3FB8AA3B, %f174;
	fma.rn.f32 	%f176, %f167, 0f32A57060, %f175;
	mov.b32 	%r133, %f172;
	shl.b32 	%r134, %r133, 23;
	mov.b32 	%f177, %r134;
	ex2.approx.ftz.f32 	%f178, %f176;
	mul.f32 	%f179, %f178, %f177;
	mul.f32 	%f349, %f179, %f349;
	mul.f32 	%f348, %f179, %f348;
	mul.f32 	%f347, %f179, %f347;
	mul.f32 	%f350, %f350, %f179;
	mov.f32 	%f379, %f32;
	@%p18 bra 	$L__BB16_70;
	and.b32  	%r49, %r19, 3;
	add.s32 	%r136, %r17, %r18;
	sub.s32 	%r137, %r9, %r136;
	setp.gt.u32 	%p40, %r137, -4;
	mov.b32 	%r205, 0;
	@%p40 bra 	$L__BB16_61;
	and.b32  	%r205, %r19, -4;
	mov.b32 	%r204, 0;
$L__BB16_52:
	mul.wide.u32 	%rd37, %r204, 4;
	add.s64 	%rd6, %rd1, %rd37;
	ld.local.f32 	%f41, [%rd6];
	setp.le.f32 	%p41, %f41, 0fFF7FFFFF;
	@%p41 bra 	$L__BB16_54;
	sub.f32 	%f181, %f41, %f32;
	fma.rn.f32 	%f182, %f181, 0f3BBB989D, 0f3F000000;
	cvt.sat.f32.f32 	%f183, %f182;
	mov.f32 	%f184, 0f4B400001;
	mov.f32 	%f185, 0f437C0000;
	fma.rm.f32 	%f186, %f183, %f185, %f184;
	add.f32 	%f187, %f186, 0fCB40007F;
	neg.f32 	%f188, %f187;
	fma.rn.f32 	%f189, %f181, 0f3FB8AA3B, %f188;
	fma.rn.f32 	%f190, %f181, 0f32A57060, %f189;
	mov.b32 	%r139, %f186;
	shl.b32 	%r140, %r139, 23;
	mov.b32 	%f191, %r140;
	ex2.approx.ftz.f32 	%f192, %f190;
	mul.f32 	%f193, %f192, %f191;
	add.f32 	%f350, %f350, %f193;
	mul.lo.s32 	%r141, %r204, 96;
	or.b32  	%r142, %r141, %r3;
	shl.b32 	%r143, %r142, 2;
	mov.u32 	%r144, _ZZ23flash_attn_sinks_kernelIfLi96ELi8ELi32EEvPKT_S2_S2_PS0_PKffiiiiiE6v_smem;
	add.s32 	%r145, %r144, %r143;
	ld.shared.f32 	%f194, [%r145];
	fma.rn.f32 	%f349, %f193, %f194, %f349;
	ld.shared.f32 	%f195, [%r145+128];
	fma.rn.f32 	%f348, %f193, %f195, %f348;
	ld.shared.f32 	%f196, [%r145+256];
	fma.rn.f32 	%f347, %f193, %f196, %f347;
$L__BB16_54:
	ld.local.f32 	%f50, [%rd6+4];
	setp.le.f32 	%p42, %f50, 0fFF7FFFFF;
	@%p42 bra 	$L__BB16_56;
	sub.f32 	%f197, %f50, %f32;
	fma.rn.f32 	%f198, %f197, 0f3BBB989D, 0f3F000000;
	cvt.sat.f32.f32 	%f199, %f198;
	mov.f32 	%f200, 0f4B400001;
	mov.f32 	%f201, 0f437C0000;
	fma.rm.f32 	%f202, %f199, %f201, %f200;
	add.f32 	%f203, %f202, 0fCB40007F;
	neg.f32 	%f204, %f203;
	fma.rn.f32 	%f205, %f197, 0f3FB8AA3B, %f204;
	fma.rn.f32 	%f206, %f197, 0f32A57060, %f205;
	mov.b32 	%r146, %f202;
	shl.b32 	%r147, %r146, 23;
	mov.b32 	%f207, %r147;
	ex2.approx.ftz.f32 	%f208, %f206;
	mul.f32 	%f209, %f208, %f207;
	add.f32 	%f350, %f350, %f209;
	mul.lo.s32 	%r148, %r204, 96;
	or.b32  	%r149, %r148, %r3;
	shl.b32 	%r150, %r149, 2;
	mov.u32 	%r151, _ZZ23flash_attn_sinks_kernelIfLi96ELi8ELi32EEvPKT_S2_S2_PS0_PKffiiiiiE6v_smem;
	add.s32 	%r152, %r150, %r151;
	ld.shared.f32 	%f210, [%r152+384];
	fma.rn.f32 	%f349, %f209, %f210, %f349;
	ld.shared.f32 	%f211, [%r152+512];
	fma.rn.f32 	%f348, %f209, %f211, %f348;
	ld.shared.f32 	%f212, [%r152+640];
	fma.rn.f32 	%f347, %f209, %f212, %f347;
$L__BB16_56:
	ld.local.f32 	%f59, [%rd6+8];
	setp.le.f32 	%p43, %f59, 0fFF7FFFFF;
	@%p43 bra 	$L__BB16_58;
	sub.f32 	%f213, %f59, %f32;
	fma.rn.f32 	%f214, %f213, 0f3BBB989D, 0f3F000000;
	cvt.sat.f32.f32 	%f215, %f214;
	mov.f32 	%f216, 0f4B400001;
	mov.f32 	%f217, 0f437C0000;
	fma.rm.f32 	%f218, %f215, %f217, %f216;
	add.f32 	%f219, %f218, 0fCB40007F;
	neg.f32 	%f220, %f219;
	fma.rn.f32 	%f221, %f213, 0f3FB8AA3B, %f220;
	fma.rn.f32 	%f222, %f213, 0f32A57060, %f221;
	mov.b32 	%r153, %f218;
	shl.b32 	%r154, %r153, 23;
	mov.b32 	%f223, %r154;
	ex2.approx.ftz.f32 	%f224, %f222;
	mul.f32 	%f225, %f224, %f223;
	add.f32 	%f350, %f350, %f225;
	mul.lo.s32 	%r155, %r204, 96;
	or.b32  	%r156, %r155, %r3;
	shl.b32 	%r157, %r156, 2;
	mov.u32 	%r158, _ZZ23flash_attn_sinks_kernelIfLi96ELi8ELi32EEvPKT_S2_S2_PS0_PKffiiiiiE6v_smem;
	add.s32 	%r159, %r157, %r158;
	ld.shared.f32 	%f226, [%r159+768];
	fma.rn.f32 	%f349, %f225, %f226, %f349;
	ld.shared.f32 	%f227, [%r159+896];
	fma.rn.f32 	%f348, %f225, %f227, %f348;
	ld.shared.f32 	%f228, [%r159+1024];
	fma.rn.f32 	%f347, %f225, %f228, %f347;
$L__BB16_58:
	ld.local.f32 	%f68, [%rd6+12];
	setp.le.f32 	%p44, %f68, 0fFF7FFFFF;
	@%p44 bra 	$L__BB16_60;
	sub.f32 	%f229, %f68, %f32;
	fma.rn.f32 	%f230, %f229, 0f3BBB989D, 0f3F000000;
	cvt.sat.f32.f32 	%f231, %f230;
	mov.f32 	%f232, 0f4B400001;
	mov.f32 	%f233, 0f437C0000;
	fma.rm.f32 	%f234, %f231, %f233, %f232;
	add.f32 	%f235, %f234, 0fCB40007F;
	neg.f32 	%f236, %f235;
	fma.rn.f32 	%f237, %f229, 0f3FB8AA3B, %f236;
	fma.rn.f32 	%f238, %f229, 0f32A57060, %f237;
	mov.b32 	%r160, %f234;
	shl.b32 	%r161, %r160, 23;
	mov.b32 	%f239, %r161;
	ex2.approx.ftz.f32 	%f240, %f238;
	mul.f32 	%f241, %f240, %f239;
	add.f32 	%f350, %f350, %f241;
	mul.lo.s32 	%r162, %r204, 96;
	or.b32  	%r163, %r162, %r3;
	shl.b32 	%r164, %r163, 2;
	mov.u32 	%r165, _ZZ23flash_attn_sinks_kernelIfLi96ELi8ELi32EEvPKT_S2_S2_PS0_PKffiiiiiE6v_smem;
	add.s32 	%r166, %r164, %r165;
	ld.shared.f32 	%f242, [%r166+1152];
	fma.rn.f32 	%f349, %f241, %f242, %f349;
	ld.shared.f32 	%f243, [%r166+1280];
	fma.rn.f32 	%f348, %f241, %f243, %f348;
	ld.shared.f32 	%f244, [%r166+1408];
	fma.rn.f32 	%f347, %f241, %f244, %f347;
$L__BB16_60:
	add.s32 	%r204, %r204, 4;
	setp.ne.s32 	%p45, %r204, %r205;
	@%p45 bra 	$L__BB16_52;
$L__BB16_61:
	setp.eq.s32 	%p46, %r49, 0;
	mov.f32 	%f379, %f32;
	@%p46 bra 	$L__BB16_70;
	mul.wide.u32 	%rd38, %r205, 4;
	add.s64 	%rd7, %rd1, %rd38;
	ld.local.f32 	%f82, [%rd7];
	setp.le.f32 	%p47, %f82, 0fFF7FFFFF;
	@%p47 bra 	$L__BB16_64;
	sub.f32 	%f245, %f82, %f32;
	fma.rn.f32 	%f246, %f245, 0f3BBB989D, 0f3F000000;
	cvt.sat.f32.f32 	%f247, %f246;
	mov.f32 	%f248, 0f4B400001;
	mov.f32 	%f249, 0f437C0000;
	fma.rm.f32 	%f250, %f247, %f249, %f248;
	add.f32 	%f251, %f250, 0fCB40007F;
	neg.f32 	%f252, %f251;
	fma.rn.f32 	%f253, %f245, 0f3FB8AA3B, %f252;
	fma.rn.f32 	%f254, %f245, 0f32A57060, %f253;
	mov.b32 	%r167, %f250;
	shl.b32 	%r168, %r167, 23;
	mov.b32 	%f255, %r168;
	ex2.approx.ftz.f32 	%f256, %f254;
	mul.f32 	%f257, %f256, %f255;
	add.f32 	%f350, %f350, %f257;
	mul.lo.s32 	%r169, %r205, 96;
	or.b32  	%r170, %r169, %r3;
	shl.b32 	%r171, %r170, 2;
	mov.u32 	%r172, _ZZ23flash_attn_sinks_kernelIfLi96ELi8ELi32EEvPKT_S2_S2_PS0_PKffiiiiiE6v_smem;
	add.s32 	%r173, %r172, %r171;
	ld.shared.f32 	%f258, [%r173];
	fma.rn.f32 	%f349, %f257, %f258, %f349;
	ld.shared.f32 	%f259, [%r173+128];
	fma.rn.f32 	%f348, %f257, %f259, %f348;
	ld.shared.f32 	%f260, [%r173+256];
	fma.rn.f32 	%f347, %f257, %f260, %f347;
$L__BB16_64:
	setp.eq.s32 	%p48, %r49, 1;
	mov.f32 	%f379, %f32;
	@%p48 bra 	$L__BB16_70;
	ld.local.f32 	%f91, [%rd7+4];
	setp.le.f32 	%p49, %f91, 0fFF7FFFFF;
	@%p49 bra 	$L__BB16_67;
	sub.f32 	%f261, %f91, %f32;
	fma.rn.f32 	%f262, %f261, 0f3BBB989D, 0f3F000000;
	cvt.sat.f32.f32 	%f263, %f262;
	mov.f32 	%f264, 0f4B400001;
	mov.f32 	%f265, 0f437C0000;
	fma.rm.f32 	%f266, %f263, %f265, %f264;
	add.f32 	%f267, %f266, 0fCB40007F;
	neg.f32 	%f268, %f267;
	fma.rn.f32 	%f269, %f261, 0f3FB8AA3B, %f268;
	fma.rn.f32 	%f270, %f261, 0f32A57060, %f269;
	mov.b32 	%r174, %f266;
	shl.b32 	%r175, %r174, 23;
	mov.b32 	%f271, %r175;
	ex2.approx.ftz.f32 	%f272, %f270;
	mul.f32 	%f273, %f272, %f271;
	add.f32 	%f350, %f350, %f273;
	mul.lo.s32 	%r176, %r205, 96;
	or.b32  	%r177, %r176, %r3;
	shl.b32 	%r178, %r177, 2;
	mov.u32 	%r179, _ZZ23flash_attn_sinks_kernelIfLi96ELi8ELi32EEvPKT_S2_S2_PS0_PKffiiiiiE6v_smem;
	add.s32 	%r180, %r178, %r179;
	ld.shared.f32 	%f274, [%r180+384];
	fma.rn.f32 	%f349, %f273, %f274, %f349;
	ld.shared.f32 	%f275, [%r180+512];
	fma.rn.f32 	%f348, %f273, %f275, %f348;
	ld.shared.f32 	%f276, [%r180+640];
	fma.rn.f32 	%f347, %f273, %f276, %f347;
$L__BB16_67:
	setp.eq.s32 	%p50, %r49, 2;
	mov.f32 	%f379, %f32;
	@%p50 bra 	$L__BB16_70;
	ld.local.f32 	%f100, [%rd7+8];
	setp.le.f32 	%p51, %f100, 0fFF7FFFFF;
	mov.f32 	%f379, %f32;
	@%p51 bra 	$L__BB16_70;
	sub.f32 	%f277, %f100, %f32;
	fma.rn.f32 	%f278, %f277, 0f3BBB989D, 0f3F000000;
	cvt.sat.f32.f32 	%f279, %f278;
	mov.f32 	%f280, 0f4B400001;
	mov.f32 	%f281, 0f437C0000;
	fma.rm.f32 	%f282, %f279, %f281, %f280;
	add.f32 	%f283, %f282, 0fCB40007F;
	neg.f32 	%f284, %f283;
	fma.rn.f32 	%f285, %f277, 0f3FB8AA3B, %f284;
	fma.rn.f32 	%f286, %f277, 0f32A57060, %f285;
	mov.b32 	%r181, %f282;
	shl.b32 	%r182, %r181, 23;
	mov.b32 	%f287, %r182;
	ex2.approx.ftz.f32 	%f288, %f286;
	mul.f32 	%f289, %f288, %f287;
	add.f32 	%f350, %f350, %f289;
	mul.lo.s32 	%r183, %r205, 96;
	or.b32  	%r184, %r183, %r3;
	shl.b32 	%r185, %r184, 2;
	mov.u32 	%r186, _ZZ23flash_attn_sinks_kernelIfLi96ELi8ELi32EEvPKT_S2_S2_PS0_PKffiiiiiE6v_smem;
	add.s32 	%r187, %r185, %r186;
	ld.shared.f32 	%f290, [%r187+768];
	fma.rn.f32 	%f349, %f289, %f290, %f349;
	ld.shared.f32 	%f291, [%r187+896];
	fma.rn.f32 	%f348, %f289, %f291, %f348;
	ld.shared.f32 	%f292, [%r187+1024];
	fma.rn.f32 	%f347, %f289, %f292, %f347;
	mov.f32 	%f379, %f32;
$L__BB16_70:
	bar.sync 	0;
	setp.lt.s32 	%p52, %r193, %r10;
	add.s32 	%r192, %r192, 1;
	@%p52 bra 	$L__BB16_6;
$L__BB16_71:
	setp.ge.s32 	%p53, %r6, %r55;
	@%p53 bra 	$L__BB16_75;
	setp.eq.s64 	%p54, %rd11, 0;
	@%p54 bra 	$L__BB16_74;
	cvta.to.global.u64 	%rd39, %rd11;
	mul.wide.u32 	%rd40, %r4, 4;
	add.s64 	%rd41, %rd39, %rd40;
	ld.global.nc.f32 	%f293, [%rd41];
	max.f32 	%f294, %f379, %f293;
	sub.f32 	%f295, %f379, %f294;
	fma.rn.f32 	%f296, %f295, 0f3BBB989D, 0f3F000000;
	cvt.sat.f32.f32 	%f297, %f296;
	mov.f32 	%f298, 0f4B400001;
	mov.f32 	%f299, 0f437C0000;
	fma.rm.f32 	%f300, %f297, %f299, %f298;
	add.f32 	%f301, %f300, 0fCB40007F;
	neg.f32 	%f302, %f301;
	fma.rn.f32 	%f303, %f295, 0f3FB8AA3B, %f302;
	fma.rn.f32 	%f304, %f295, 0f32A57060, %f303;
	mov.b32 	%r188, %f300;
	shl.b32 	%r189, %r188, 23;
	mov.b32 	%f305, %r189;
	ex2.approx.ftz.f32 	%f306, %f304;
	mul.f32 	%f307, %f306, %f305;
	mul.f32 	%f349, %f307, %f349;
	mul.f32 	%f348, %f307, %f348;
	mul.f32 	%f347, %f307, %f347;
	sub.f32 	%f308, %f293, %f294;
	fma.rn.f32 	%f309, %f308, 0f3BBB989D, 0f3F000000;
	cvt.sat.f32.f32 	%f310, %f309;
	fma.rm.f32 	%f311, %f310, %f299, %f298;
	add.f32 	%f312, %f311, 0fCB40007F;
	neg.f32 	%f313, %f312;
	fma.rn.f32 	%f314, %f308, 0f3FB8AA3B, %f313;
	fma.rn.f32 	%f315, %f308, 0f32A57060, %f314;
	mov.b32 	%r190, %f311;
	shl.b32 	%r191, %r190, 23;
	mov.b32 	%f316, %r191;
	ex2.approx.ftz.f32 	%f317, %f315;
	mul.f32 	%f318, %f317, %f316;
	fma.rn.f32 	%f350, %f350, %f307, %f318;
$L__BB16_74:
	setp.gt.f32 	%p55, %f350, 0f00000000;
	rcp.rn.f32 	%f319, %f350;
	selp.f32 	%f320, %f319, 0f00000000, %p55;
	mul.f32 	%f321, %f320, %f349;
	cvta.to.global.u64 	%rd42, %rd10;
	mul.wide.s32 	%rd43, %r8, 4;
	add.s64 	%rd44, %rd42, %rd43;
	st.global.f32 	[%rd44], %f321;
	mul.f32 	%f322, %f320, %f348;
	st.global.f32 	[%rd44+128], %f322;
	mul.f32 	%f323, %f320, %f347;
	st.global.f32 	[%rd44+256], %f323;
$L__BB16_75:
	ret;

}
	// .globl	_Z23flash_attn_sinks_kernelIfLi112ELi8ELi32EEvPKT_S2_S2_PS0_PKffiiiii
.visible .entry _Z23flash_attn_sinks_kernelIfLi112ELi8ELi32EEvPKT_S2_S2_PS0_PKffiiiii(
	.param .u64 .ptr .align 1 _Z23flash_attn_sinks_kernelIfLi112ELi8ELi32EEvPKT_S2_S2_PS0_PKffiiiii_param_0,
	.param .u64 .ptr .align 1 _Z23flash_attn_sinks_kernelIfLi112ELi8ELi32EEvPKT_S2_S2_PS0_PKffiiiii_param_1,
	.param .u64 .ptr .align 1 _Z23flash_attn_sinks_kernelIfLi112ELi8ELi32EEvPKT_S2_S2_PS0_PKffiiiii_param_2,
	.param .u64 .ptr .align 1 _Z23flash_attn_sinks_kernelIfLi112ELi8ELi32EEvPKT_S2_S2_PS0_PKffiiiii_param_3,
	.param .u64 .ptr .align 1 _Z23flash_attn_sinks_kernelIfLi112ELi8ELi32EEvPKT_S2_S2_PS0_PKffiiiii_param_4,
	.param .f32 _Z23flash_attn_sinks_kernelIfLi112ELi8ELi32EEvPKT_S2_S2_PS0_PKffiiiii_param_5,
	.param .u32 _Z23flash_attn_sinks_kernelIfLi112ELi8ELi32EEvPKT_S2_S2_PS0_PKffiiiii_param_6,
	.param .u32 _Z23flash_attn_sinks_kernelIfLi112ELi8ELi32EEvPKT_S2_S2_PS0_PKffiiiii_param_7,
	.param .u32 _Z23flash_attn_sinks_kernelIfLi112ELi8ELi32EEvPKT_S2_S2_PS0_PKffiiiii_param_8,
	.param .u32 _Z23flash_attn_sinks_kernelIfLi112ELi8ELi32EEvPKT_S2_S2_PS0_PKffiiiii_param_9,
	.param .u32 _Z23flash_attn_sinks_kernelIfLi112ELi8ELi32EEvPKT_S2_S2_PS0_PKffiiiii_param_10
)
.maxntid 256
{
	.local .align 16 .b8 	__local_depot17[128];
	.reg .b64 	%SP;
	.reg .b64 	%SPL;
	.reg .pred 	%p<76>;
	.reg .b16 	%rs<9>;
	.reg .b32 	%r<254>;
	.reg .b32 	%f<438>;
	.reg .b64 	%rd<57>;
	// demoted variable
	.shared .align 4 .b8 _ZZ23flash_attn_sinks_kernelIfLi112ELi8ELi32EEvPKT_S2_S2_PS0_PKffiiiiiE6k_smem[16384];
	// demoted variable
	.shared .align 4 .b8 _ZZ23flash_attn_sinks_kernelIfLi112ELi8ELi32EEvPKT_S2_S2_PS0_PKffiiiiiE6v_smem[16384];
	mov.u64 	%SPL, __local_depot17;
	ld.param.u64 	%rd12, [_Z23flash_attn_sinks_kernelIfLi112ELi8ELi32EEvPKT_S2_S2_PS0_PKffiiiii_param_0];
	ld.param.u64 	%rd8, [_Z23flash_attn_sinks_kernelIfLi112ELi8ELi32EEvPKT_S2_S2_PS0_PKffiiiii_param_1];
	ld.param.u64 	%rd9, [_Z23flash_attn_sinks_kernelIfLi112ELi8ELi32EEvPKT_S2_S2_PS0_PKffiiiii_param_2];
	ld.param.f32 	%f147, [_Z23flash_attn_sinks_kernelIfLi112ELi8ELi32EEvPKT_S2_S2_PS0_PKffiiiii_param_5];
	ld.param.u32 	%r82, [_Z23flash_attn_sinks_kernelIfLi112ELi8ELi32EEvPKT_S2_S2_PS0_PKffiiiii_param_6];
	ld.param.u32 	%r83, [_Z23flash_attn_sinks_kernelIfLi112ELi8ELi32EEvPKT_S2_S2_PS0_PKffiiiii_param_7];
	ld.param.u32 	%r85, [_Z23flash_attn_sinks_kernelIfLi112ELi8ELi32EEvPKT_S2_S2_PS0_PKffiiiii_param_8];
	ld.param.u32 	%r86, [_Z23flash_attn_sinks_kernelIfLi112ELi8ELi32EEvPKT_S2_S2_PS0_PKffiiiii_param_9];
	ld.param.u32 	%r84, [_Z23flash_attn_sinks_kernelIfLi112ELi8ELi32EEvPKT_S2_S2_PS0_PKffiiiii_param_10];
	cvta.to.global.u64 	%rd1, %rd12;
	add.u64 	%rd2, %SPL, 0;
	mov.u32 	%r1, %tid.x;
	shr.u32 	%r2, %r1, 5;
	and.b32  	%r3, %r1, 31;
	mov.u32 	%r4, %ctaid.x;
	mov.u32 	%r87, %ctaid.y;
	mov.u32 	%r88, %ctaid.z;
	div.s32 	%r89, %r85, %r86;
	div.s32 	%r90, %r4, %r89;
	shl.b32 	%r5, %r88, 3;
	or.b32  	%r6, %r5, %r2;
	sub.s32 	%r7, %r83, %r82;
	mad.lo.s32 	%r91, %r85, %r87, %r4;
	mad.lo.s32 	%r92, %r91, %r82, %r6;
	mul.lo.s32 	%r8, %r92, 112;
	mad.lo.s32 	%r9, %r86, %r87, %r90;
	setp.ge.s32 	%p3, %r6, %r82;
	mov.f32 	%f359, 0f00000000;
	mov.f32 	%f360, %f359;
	@%p3 bra 	$L__BB17_2;
	add.s32 	%r93, %r3, %r8;
	mul.wide.s32 	%rd14, %r93, 4;
	add.s64 	%rd15, %rd1, %rd14;
	ld.global.nc.f32 	%f149, [%rd15];
	mul.f32 	%f359, %f147, %f149;
	ld.global.nc.f32 	%f150, [%rd15+128];
	mul.f32 	%f360, %f147, %f150;
$L__BB17_2:
	setp.ge.s32 	%p4, %r6, %r82;
	cvt.s64.s32 	%rd16, %r8;
	cvt.u64.u32 	%rd17, %r3;
	add.s64 	%rd18, %rd17, %rd16;
	shl.b64 	%rd19, %rd18, 2;
	add.s64 	%rd3, %rd1, %rd19;
	mov.f32 	%f361, 0f00000000;
	@%p4 bra 	$L__BB17_4;
	ld.global.nc.f32 	%f152, [%rd3+256];
	mul.f32 	%f361, %f147, %f152;
$L__BB17_4:
	setp.ge.s32 	%p5, %r6, %r82;
	setp.gt.u32 	%p6, %r3, 15;
	mov.f32 	%f362, 0f00000000;
	or.pred  	%p7, %p5, %p6;
	@%p7 bra 	$L__BB17_6;
	ld.global.nc.f32 	%f154, [%rd3+384];
	mul.f32 	%f362, %f147, %f154;
$L__BB17_6:
	add.s32 	%r95, %r5, 8;
	min.s32 	%r96, %r95, %r82;
	setp.gt.s32 	%p1, %r84, 0;
	add.s32 	%r97, %r7, %r5;
	sub.s32 	%r98, %r97, %r84;
	max.s32 	%r99, %r98, -1;
	add.s32 	%r100, %r99, 1;
	selp.b32 	%r10, %r100, 0, %p1;
	add.s32 	%r101, %r7, %r96;
	min.s32 	%r11, %r83, %r101;
	add.s32 	%r12, %r97, %r2;
	sub.s32 	%r102, %r12, %r84;
	max.s32 	%r13, %r102, -1;
	setp.ge.s32 	%p8, %r10, %r11;
	mov.f32 	%f425, 0fFF7FFFFF;
	mov.f32 	%f385, 0f00000000;
	mov.f32 	%f386, %f385;
	mov.f32 	%f387, %f385;
	mov.f32 	%f388, %f385;
	mov.f32 	%f389, %f385;
	@%p8 bra 	$L__BB17_73;
	and.b32  	%r14, %r1, 127;
	mul.lo.s32 	%r104, %r83, %r9;
	mad.lo.s32 	%r15, %r104, 112, %r14;
	add.s32 	%r16, %r13, 1;
	setp.lt.s32 	%p9, %r6, %r82;
	and.pred  	%p2, %p1, %p9;
	mov.f32 	%f425, 0fFF7FFFFF;
	mov.b32 	%r233, 0;
	mov.f32 	%f385, 0f00000000;
	cvt.u16.u32 	%rs4, %r10;
	mov.u32 	%r234, %r10;
$L__BB17_8:
	mov.u32 	%r18, %r234;
	shl.b32 	%r105, %r1, 2;
	mov.u32 	%r106, _ZZ23flash_attn_sinks_kernelIfLi112ELi8ELi32EEvPKT_S2_S2_PS0_PKffiiiiiE6k_smem;
	add.s32 	%r107, %r105, %r106;
	add.s32 	%r237, %r107, 2048;
	shl.b32 	%r108, %r233, 5;
	add.s32 	%r109, %r10, %r108;
	add.s32 	%r110, %r109, 32;
	min.s32 	%r20, %r11, %r110;
	neg.s32 	%r21, %r108;
	add.s32 	%r234, %r18, 32;
	min.s32 	%r111, %r234, %r11;
	sub.s32 	%r23, %r111, %r18;
	or.b32  	%r112, %r1, 768;
	shr.u32 	%r242, %r112, 7;
	add.s32 	%r113, %r242, %r18;
	mad.lo.s32 	%r243, %r113, 112, %r15;
	or.b32  	%r114, %r1, 512;
	shr.u32 	%r240, %r114, 7;
	add.s32 	%r115, %r240, %r18;
	mad.lo.s32 	%r241, %r115, 112, %r15;
	or.b32  	%r116, %r1, 256;
	shr.u32 	%r238, %r116, 7;
	add.s32 	%r117, %r238, %r18;
	mad.lo.s32 	%r239, %r117, 112, %r15;
	shr.u32 	%r235, %r1, 7;
	add.s32 	%r118, %r235, %r18;
	mad.lo.s32 	%r236, %r118, 112, %r15;
	mov.u32 	%r244, %r1;
$L__BB17_9:
	setp.gt.u32 	%p10, %r14, 111;
	setp.ge.s32 	%p11, %r235, %r23;
	mov.f32 	%f369, 0f00000000;
	or.pred  	%p12, %p11, %p10;
	@%p12 bra 	$L__BB17_11;
	mul.wide.s32 	%rd21, %r236, 4;
	add.s64 	%rd20, %rd8, %rd21;
	// begin inline asm
	ld.global.nc.f32 %f369, [%rd20];
	// end inline asm
$L__BB17_11:
	st.shared.f32 	[%r237+-2048], %f369;
	setp.ge.s32 	%p14, %r238, %r23;
	mov.f32 	%f370, 0f00000000;
	or.pred  	%p15, %p14, %p10;
	@%p15 bra 	$L__BB17_13;
	mul.wide.s32 	%rd23, %r239, 4;
	add.s64 	%rd22, %rd8, %rd23;
	// begin inline asm
	ld.global.nc.f32 %f370, [%rd22];
	// end inline asm
$L__BB17_13:
	st.shared.f32 	[%r237+-1024], %f370;
	setp.ge.s32 	%p17, %r240, %r23;
	mov.f32 	%f371, 0f00000000;
	or.pred  	%p18, %p17, %p10;
	@%p18 bra 	$L__BB17_15;
	mul.wide.s32 	%rd25, %r241, 4;
	add.s64 	%rd24, %rd8, %rd25;
	// begin inline asm
	ld.global.nc.f32 %f371, [%rd24];
	// end inline asm
$L__BB17_15:
	st.shared.f32 	[%r237], %f371;
	setp.ge.s32 	%p20, %r242, %r23;
	mov.f32 	%f372, 0f00000000;
	or.pred  	%p21, %p20, %p10;
	@%p21 bra 	$L__BB17_17;
	mul.wide.s32 	%rd27, %r243, 4;
	add.s64 	%rd26, %rd8, %rd27;
	// begin inline asm
	ld.global.nc.f32 %f372, [%rd26];
	// end inline asm
$L__BB17_17:
	st.shared.f32 	[%r237+1024], %f372;
	add.s32 	%r42, %r244, 1024;
	add.s32 	%r243, %r243, 896;
	add.s32 	%r242, %r242, 8;
	add.s32 	%r241, %r241, 896;
	add.s32 	%r240, %r240, 8;
	add.s32 	%r239, %r239, 896;
	add.s32 	%r238, %r238, 8;
	add.s32 	%r237, %r237, 4096;
	add.s32 	%r236, %r236, 896;
	add.s32 	%r235, %r235, 8;
	setp.lt.u32 	%p22, %r244, 3072;
	mov.u32 	%r244, %r42;
	@%p22 bra 	$L__BB17_9;
	mov.u32 	%r245, %r1;
$L__BB17_19:
	shr.u32 	%r53, %r245, 7;
	setp.ge.s32 	%p24, %r53, %r23;
	mov.f32 	%f373, 0f00000000;
	or.pred  	%p25, %p24, %p10;
	@%p25 bra 	$L__BB17_21;
	add.s32 	%r124, %r53, %r18;
	mad.lo.s32 	%r125, %r124, 112, %r15;
	mul.wide.s32 	%rd29, %r125, 4;
	add.s64 	%rd28, %rd9, %rd29;
	// begin inline asm
	ld.global.nc.f32 %f373, [%rd28];
	// end inline asm
$L__BB17_21:
	shl.b32 	%r127, %r245, 2;
	mov.u32 	%r128, _ZZ23flash_attn_sinks_kernelIfLi112ELi8ELi32EEvPKT_S2_S2_PS0_PKffiiiiiE6v_smem;
	add.s32 	%r54, %r128, %r127;
	st.shared.f32 	[%r54], %f373;
	add.s32 	%r129, %r245, 256;
	shr.u32 	%r55, %r129, 7;
	setp.ge.s32 	%p27, %r55, %r23;
	mov.f32 	%f374, 0f00000000;
	or.pred  	%p28, %p27, %p10;
	@%p28 bra 	$L__BB17_23;
	add.s32 	%r130, %r55, %r18;
	mad.lo.s32 	%r131, %r130, 112, %r15;
	mul.wide.s32 	%rd31, %r131, 4;
	add.s64 	%rd30, %rd9, %rd31;
	// begin inline asm
	ld.global.nc.f32 %f374, [%rd30];
	// end inline asm
$L__BB17_23:
	st.shared.f32 	[%r54+1024], %f374;
	add.s32 	%r133, %r245, 512;
	shr.u32 	%r56, %r133, 7;
	setp.ge.s32 	%p30, %r56, %r23;
	mov.f32 	%f375, 0f00000000;
	or.pred  	%p31, %p30, %p10;
	@%p31 bra 	$L__BB17_25;
	add.s32 	%r134, %r56, %r18;
	mad.lo.s32 	%r135, %r134, 112, %r15;
	mul.wide.s32 	%rd33, %r135, 4;
	add.s64 	%rd32, %rd9, %rd33;
	// begin inline asm
	ld.global.nc.f32 %f375, [%rd32];
	// end inline asm
$L__BB17_25:
	st.shared.f32 	[%r54+2048], %f375;
	add.s32 	%r137, %r245, 768;
	shr.u32 	%r57, %r137, 7;
	setp.ge.s32 	%p33, %r57, %r23;
	mov.f32 	%f376, 0f00000000;
	or.pred  	%p34, %p33, %p10;
	@%p34 bra 	$L__BB17_27;
	add.s32 	%r138, %r57, %r18;
	mad.lo.s32 	%r139, %r138, 112, %r15;
	mul.wide.s32 	%rd35, %r139, 4;
	add.s64 	%rd34, %rd9, %rd35;
	// begin inline asm
	ld.global.nc.f32 %f376, [%rd34];
	// end inline asm
$L__BB17_27:
	st.shared.f32 	[%r54+3072], %f376;
	add.s32 	%r58, %r245, 1024;
	setp.lt.u32 	%p35, %r245, 3072;
	mov.u32 	%r245, %r58;
	@%p35 bra 	$L__BB17_19;
	setp.ge.s32 	%p36, %r6, %r82;
	bar.sync 	0;
	@%p36 bra 	$L__BB17_72;
	setp.lt.s32 	%p37, %r23, 1;
	mov.f32 	%f379, 0fFF7FFFFF;
	@%p37 bra 	$L__BB17_50;
	mov.f32 	%f379, 0fFF7FFFFF;
	mov.b32 	%r249, 0;
	mov.b16 	%rs8, 0;
$L__BB17_31:
	add.s32 	%r60, %r249, %r18;
	setp.ge.s32 	%p38, %r12, %r60;
	@%p38 bra 	$L__BB17_46;
	setp.ge.s32 	%p47, %r249, %r23;
	@%p47 bra 	$L__BB17_50;
	add.s32 	%r157, %r20, %r21;
	add.s32 	%r158, %r10, %r249;
	sub.s32 	%r61, %r157, %r158;
	sub.s32 	%r159, %r10, %r157;
	add.s32 	%r160, %r159, %r249;
	setp.gt.u32 	%p48, %r160, -16;
	@%p48 bra 	$L__BB17_36;
	mov.b32 	%r248, 0;
$L__BB17_35:
	.pragma "nounroll";
	mul.wide.u32 	%rd40, %r249, 4;
	add.s64 	%rd41, %rd2, %rd40;
	mov.b32 	%r162, -8388609;
	st.local.u32 	[%rd41], %r162;
	st.local.u32 	[%rd41+4], %r162;
	st.local.u32 	[%rd41+8], %r162;
	st.local.u32 	[%rd41+12], %r162;
	st.local.u32 	[%rd41+16], %r162;
	st.local.u32 	[%rd41+20], %r162;
	st.local.u32 	[%rd41+24], %r162;
	st.local.u32 	[%rd41+28], %r162;
	st.local.u32 	[%rd41+32], %r162;
	st.local.u32 	[%rd41+36], %r162;
	st.local.u32 	[%rd41+40], %r162;
	st.local.u32 	[%rd41+44], %r162;
	st.local.u32 	[%rd41+48], %r162;
	st.local.u32 	[%rd41+52], %r162;
	st.local.u32 	[%rd41+56], %r162;
	st.local.u32 	[%rd41+60], %r162;
	add.s32 	%r249, %r249, 16;
	add.s32 	%r248, %r248, 16;
	and.b32  	%r163, %r61, -16;
	setp.eq.s32 	%p49, %r248, %r163;
	@%p49 bra 	$L__BB17_36;
	bra.uni 	$L__BB17_35;
$L__BB17_36:
	and.b32  	%r164, %r61, 15;
	setp.eq.s32 	%p50, %r164, 0;
	@%p50 bra 	$L__BB17_50;
	add.s16 	%rs5, %rs8, %rs4;
	cvt.u16.u32 	%rs6, %r20;
	sub.s16 	%rs7, %rs6, %rs5;
	cvt.u32.u16 	%r165, %rs7;
	and.b32  	%r68, %r165, 15;
	add.s32 	%r166, %r68, -1;
	setp.lt.u32 	%p51, %r166, 7;
	@%p51 bra 	$L__BB17_39;
	mul.wide.u32 	%rd42, %r249, 4;
	add.s64 	%rd43, %rd2, %rd42;
	mov.b32 	%r167, -8388609;
	st.local.u32 	[%rd43], %r167;
	st.local.u32 	[%rd43+4], %r167;
	st.local.u32 	[%rd43+8], %r167;
	st.local.u32 	[%rd43+12], %r167;
	st.local.u32 	[%rd43+16], %r167;
	st.local.u32 	[%rd43+20], %r167;
	st.local.u32 	[%rd43+24], %r167;
	st.local.u32 	[%rd43+28], %r167;
	add.s32 	%r249, %r249, 8;
$L__BB17_39:
	and.b32  	%r71, %r68, 7;
	setp.eq.s32 	%p52, %r71, 0;
	@%p52 bra 	$L__BB17_50;
	and.b32  	%r72, %r68, 3;
	setp.lt.u32 	%p53, %r71, 4;
	@%p53 bra 	$L__BB17_42;
	mul.wide.u32 	%rd44, %r249, 4;
	add.s64 	%rd45, %rd2, %rd44;
	mov.b32 	%r168, -8388609;
	st.local.u32 	[%rd45], %r168;
	st.local.u32 	[%rd45+4], %r168;
	st.local.u32 	[%rd45+8], %r168;
	st.local.u32 	[%rd45+12], %r168;
	add.s32 	%r249, %r249, 4;
$L__BB17_42:
	setp.eq.s32 	%p54, %r72, 0;
	@%p54 bra 	$L__BB17_50;
	mul.wide.u32 	%rd46, %r249, 4;
	add.s64 	%rd4, %rd2, %rd46;
	mov.b32 	%r169, -8388609;
	st.local.u32 	[%rd4], %r169;
	setp.eq.s32 	%p55, %r72, 1;
	@%p55 bra 	$L__BB17_50;
	mov.b32 	%r170, -8388609;
	st.local.u32 	[%rd4+4], %r170;
	setp.eq.s32 	%p56, %r72, 2;
	@%p56 bra 	$L__BB17_50;
	mov.b32 	%r171, -8388609;
	st.local.u32 	[%rd4+8], %r171;
	bra.uni 	$L__BB17_50;
$L__BB17_46:
	setp.gt.u32 	%p39, %r16, %r60;
	and.pred  	%p40, %p2, %p39;
	@%p40 bra 	$L__BB17_48;
	shl.b32 	%r141, %r3, 2;
	shl.b32 	%r142, %r249, 9;
	or.b32  	%r143, %r142, %r141;
	mov.u32 	%r144, _ZZ23flash_attn_sinks_kernelIfLi112ELi8ELi32EEvPKT_S2_S2_PS0_PKffiiiiiE6k_smem;
	add.s32 	%r145, %r144, %r143;
	ld.shared.f32 	%f177, [%r145];
	fma.rn.f32 	%f178, %f359, %f177, 0f00000000;
	ld.shared.f32 	%f179, [%r145+128];
	fma.rn.f32 	%f180, %f360, %f179, %f178;
	ld.shared.f32 	%f181, [%r145+256];
	fma.rn.f32 	%f182, %f361, %f181, %f180;
	ld.shared.f32 	%f183, [%r145+384];
	fma.rn.f32 	%f184, %f362, %f183, %f182;
	mov.b32 	%r146, %f184;
	shfl.sync.bfly.b32	%r147|%p41, %r146, 16, 31, -1;
	mov.b32 	%f185, %r147;
	add.f32 	%f186, %f184, %f185;
	mov.b32 	%r148, %f186;
	shfl.sync.bfly.b32	%r149|%p42, %r148, 8, 31, -1;
	mov.b32 	%f187, %r149;
	add.f32 	%f188, %f186, %f187;
	mov.b32 	%r150, %f188;
	shfl.sync.bfly.b32	%r151|%p43, %r150, 4, 31, -1;
	mov.b32 	%f189, %r151;
	add.f32 	%f190, %f188, %f189;
	mov.b32 	%r152, %f190;
	shfl.sync.bfly.b32	%r153|%p44, %r152, 2, 31, -1;
	mov.b32 	%f191, %r153;
	add.f32 	%f192, %f190, %f191;
	mov.b32 	%r154, %f192;
	shfl.sync.bfly.b32	%r155|%p45, %r154, 1, 31, -1;
	mov.b32 	%f193, %r155;
	add.f32 	%f194, %f192, %f193;
	mul.wide.u32 	%rd36, %r249, 4;
	add.s64 	%rd37, %rd2, %rd36;
	st.local.f32 	[%rd37], %f194;
	max.f32 	%f379, %f379, %f194;
	bra.uni 	$L__BB17_49;
$L__BB17_48:
	mul.wide.u32 	%rd38, %r249, 4;
	add.s64 	%rd39, %rd2, %rd38;
	mov.b32 	%r156, -8388609;
	st.local.u32 	[%rd39], %r156;
$L__BB17_49:
	add.s32 	%r249, %r249, 1;
	setp.lt.s32 	%p46, %r249, %r23;
	add.s16 	%rs8, %rs8, 1;
	@%p46 bra 	$L__BB17_31;
$L__BB17_50:
	setp.leu.f32 	%p57, %f379, 0fFF7FFFFF;
	@%p57 bra 	$L__BB17_72;
	max.f32 	%f35, %f425, %f379;
	sub.f32 	%f195, %f425, %f35;
	fma.rn.f32 	%f196, %f195, 0f3BBB989D, 0f3F000000;
	cvt.sat.f32.f32 	%f197, %f196;
	mov.f32 	%f198, 0f4B400001;
	mov.f32 	%f199, 0f437C0000;
	fma.rm.f32 	%f200, %f197, %f199, %f198;
	add.f32 	%f201, %f200, 0fCB40007F;
	neg.f32 	%f202, %f201;
	fma.rn.f32 	%f203, %f195, 0f3FB8AA3B, %f202;
	fma.rn.f32 	%f204, %f195, 0f32A57060, %f203;
	mov.b32 	%r172, %f200;
	shl.b32 	%r173, %r172, 23;
	mov.b32 	%f205, %r173;
	ex2.approx.ftz.f32 	%f206, %f204;
	mul.f32 	%f207, %f206, %f205;
	mul.f32 	%f388, %f207, %f388;
	mul.f32 	%f387, %f207, %f387;
	mul.f32 	%f386, %f207, %f386;
	mul.f32 	%f385, %f207, %f385;
	mul.f32 	%f389, %f389, %f207;
	mov.f32 	%f425, %f35;
	@%p37 bra 	$L__BB17_72;
	sub.s32 	%r175, %r21, %r10;
	add.s32 	%r75, %r20, %r175;
	and.b32  	%r76, %r75, 3;
	add.s32 	%r176, %r20, %r21;
	sub.s32 	%r177, %r10, %r176;
	setp.gt.u32 	%p59, %r177, -4;
	mov.b32 	%r253, 0;
	@%p59 bra 	$L__BB17_63;
	and.b32  	%r253, %r75, -4;
	mov.b32 	%r252, 0;
$L__BB17_54:
	mul.wide.u32 	%rd47, %r252, 4;
	add.s64 	%rd5, %rd2, %rd47;
	ld.local.f32 	%f46, [%rd5];
	setp.le.f32 	%p60, %f46, 0fFF7FFFFF;
	@%p60 bra 	$L__BB17_56;
	sub.f32 	%f209, %f46, %f35;
	fma.rn.f32 	%f210, %f209, 0f3BBB989D, 0f3F000000;
	cvt.sat.f32.f32 	%f211, %f210;
	mov.f32 	%f212, 0f4B400001;
	mov.f32 	%f213, 0f437C0000;
	fma.rm.f32 	%f214, %f211, %f213, %f212;
	add.f32 	%f215, %f214, 0fCB40007F;
	neg.f32 	%f216, %f215;
	fma.rn.f32 	%f217, %f209, 0f3FB8AA3B, %f216;
	fma.rn.f32 	%f218, %f209, 0f32A57060, %f217;
	mov.b32 	%r179, %f214;
	shl.b32 	%r180, %r179, 23;
	mov.b32 	%f219, %r180;
	ex2.approx.ftz.f32 	%f220, %f218;
	mul.f32 	%f221, %f220, %f219;
	add.f32 	%f389, %f389, %f221;
	shl.b32 	%r181, %r3, 2;
	shl.b32 	%r182, %r252, 9;
	or.b32  	%r183, %r182, %r181;
	mov.u32 	%r184, _ZZ23flash_attn_sinks_kernelIfLi112ELi8ELi32EEvPKT_S2_S2_PS0_PKffiiiiiE6v_smem;
	add.s32 	%r185, %r184, %r183;
	ld.shared.f32 	%f222, [%r185];
	fma.rn.f32 	%f388, %f221, %f222, %f388;
	ld.shared.f32 	%f223, [%r185+128];
	fma.rn.f32 	%f387, %f221, %f223, %f387;
	ld.shared.f32 	%f224, [%r185+256];
	fma.rn.f32 	%f386, %f221, %f224, %f386;
	ld.shared.f32 	%f225, [%r185+384];
	fma.rn.f32 	%f385, %f221, %f225, %f385;
$L__BB17_56:
	ld.local.f32 	%f57, [%rd5+4];
	setp.le.f32 	%p61, %f57, 0fFF7FFFFF;
	@%p61 bra 	$L__BB17_58;
	shl.b32 	%r186, %r252, 9;
	sub.f32 	%f226, %f57, %f35;
	fma.rn.f32 	%f227, %f226, 0f3BBB989D, 0f3F000000;
	cvt.sat.f32.f32 	%f228, %f227;
	mov.f32 	%f229, 0f4B400001;
	mov.f32 	%f230, 0f437C0000;
	fma.rm.f32 	%f231, %f228, %f230, %f229;
	add.f32 	%f232, %f231, 0fCB40007F;
	neg.f32 	%f233, %f232;
	fma.rn.f32 	%f234, %f226, 0f3FB8AA3B, %f233;
	fma.rn.f32 	%f235, %f226, 0f32A57060, %f234;
	mov.b32 	%r187, %f231;
	shl.b32 	%r188, %r187, 23;
	mov.b32 	%f236, %r188;
	ex2.approx.ftz.f32 	%f237, %f235;
	mul.f32 	%f238, %f237, %f236;
	add.f32 	%f389, %f389, %f238;
	shl.b32 	%r189, %r3, 2;
	or.b32  	%r190, %r186, %r189;
	mov.u32 	%r191, _ZZ23flash_attn_sinks_kernelIfLi112ELi8ELi32EEvPKT_S2_S2_PS0_PKffiiiiiE6v_smem;
	add.s32 	%r192, %r190, %r191;
	ld.shared.f32 	%f239, [%r192+512];
	fma.rn.f32 	%f388, %f238, %f239, %f388;
	ld.shared.f32 	%f240, [%r192+640];
	fma.rn.f32 	%f387, %f238, %f240, %f387;
	ld.shared.f32 	%f241, [%r192+768];
	fma.rn.f32 	%f386, %f238, %f241, %f386;
	ld.shared.f32 	%f242, [%r192+896];
	fma.rn.f32 	%f385, %f238, %f242, %f385;
$L__BB17_58:
	ld.local.f32 	%f68, [%rd5+8];
	setp.le.f32 	%p62, %f68, 0fFF7FFFFF;
	@%p62 bra 	$L__BB17_60;
	shl.b32 	%r193, %r252, 9;
	sub.f32 	%f243, %f68, %f35;
	fma.rn.f32 	%f244, %f243, 0f3BBB989D, 0f3F000000;
	cvt.sat.f32.f32 	%f245, %f244;
	mov.f32 	%f246, 0f4B400001;
	mov.f32 	%f247, 0f437C0000;
	fma.rm.f32 	%f248, %f245, %f247, %f246;
	add.f32 	%f249, %f248, 0fCB40007F;
	neg.f32 	%f250, %f249;
	fma.rn.f32 	%f251, %f243, 0f3FB8AA3B, %f250;
	fma.rn.f32 	%f252, %f243, 0f32A57060, %f251;
	mov.b32 	%r194, %f248;
	shl.b32 	%r195, %r194, 23;
	mov.b32 	%f253, %r195;
	ex2.approx.ftz.f32 	%f254, %f252;
	mul.f32 	%f255, %f254, %f253;
	add.f32 	%f389, %f389, %f255;
	shl.b32 	%r196, %r3, 2;
	or.b32  	%r197, %r193, %r196;
	mov.u32 	%r198, _ZZ23flash_attn_sinks_kernelIfLi112ELi8ELi32EEvPKT_S2_S2_PS0_PKffiiiiiE6v_smem;
	add.s32 	%r199, %r197, %r198;
	ld.shared.f32 	%f256, [%r199+1024];
	fma.rn.f32 	%f388, %f255, %f256, %f388;
	ld.shared.f32 	%f257, [%r199+1152];
	fma.rn.f32 	%f387, %f255, %f257, %f387;
	ld.shared.f32 	%f258, [%r199+1280];
	fma.rn.f32 	%f386, %f255, %f258, %f386;
	ld.shared.f32 	%f259, [%r199+1408];
	fma.rn.f32 	%f385, %f255, %f259, %f385;
$L__BB17_60:
	ld.local.f32 	%f79, [%rd5+12];
	setp.le.f32 	%p63, %f79, 0fFF7FFFFF;
	@%p63 bra 	$L__BB17_62;
	shl.b32 	%r200, %r252, 9;
	sub.f32 	%f260, %f79, %f35;
	fma.rn.f32 	%f261, %f260, 0f3BBB989D, 0f3F000000;
	cvt.sat.f32.f32 	%f262, %f261;
	mov.f32 	%f263, 0f4B400001;
	mov.f32 	%f264, 0f437C0000;
	fma.rm.f32 	%f265, %f262, %f264, %f263;
	add.f32 	%f266, %f265, 0fCB40007F;
	neg.f32 	%f267, %f266;
	fma.rn.f32 	%f268, %f260, 0f3FB8AA3B, %f267;
	fma.rn.f32 	%f269, %f260, 0f32A57060, %f268;
	mov.b32 	%r201, %f265;
	shl.b32 	%r202, %r201, 23;
	mov.b32 	%f270, %r202;
	ex2.approx.ftz.f32 	%f271, %f269;
	mul.f32 	%f272, %f271, %f270;
	add.f32 	%f389, %f389, %f272;
	shl.b32 	%r203, %r3, 2;
	or.b32  	%r204, %r200, %r203;
	mov.u32 	%r205, _ZZ23flash_attn_sinks_kernelIfLi112ELi8ELi32EEvPKT_S2_S2_PS0_PKffiiiiiE6v_smem;
	add.s32 	%r206, %r204, %r205;
	ld.shared.f32 	%f273, [%r206+1536];
	fma.rn.f32 	%f388, %f272, %f273, %f388;
	ld.shared.f32 	%f274, [%r206+1664];
	fma.rn.f32 	%f387, %f272, %f274, %f387;
	ld.shared.f32 	%f275, [%r206+1792];
	fma.rn.f32 	%f386, %f272, %f275, %f386;
	ld.shared.f32 	%f276, [%r206+1920];
	fma.rn.f32 	%f385, %f272, %f276, %f385;
$L__BB17_62:
	add.s32 	%r252, %r252, 4;
	setp.ne.s32 	%p64, %r252, %r253;
	@%p64 bra 	$L__BB17_54;
$L__BB17_63:
	setp.eq.s32 	%p65, %r76, 0;
	mov.f32 	%f425, %f35;
	@%p65 bra 	$L__BB17_72;
	mul.wide.u32 	%rd48, %r253, 4;
	add.s64 	%rd6, %rd2, %rd48;
	ld.local.f32 	%f96, [%rd6];
	setp.le.f32 	%p66, %f96, 0fFF7FFFFF;
	@%p66 bra 	$L__BB17_66;
	sub.f32 	%f277, %f96, %f35;
	fma.rn.f32 	%f278, %f277, 0f3BBB989D, 0f3F000000;
	cvt.sat.f32.f32 	%f279, %f278;
	mov.f32 	%f280, 0f4B400001;
	mov.f32 	%f281, 0f437C0000;
	fma.rm.f32 	%f282, %f279, %f281, %f280;
	add.f32 	%f283, %f282, 0fCB40007F;
	neg.f32 	%f284, %f283;
	fma.rn.f32 	%f285, %f277, 0f3FB8AA3B, %f284;
	fma.rn.f32 	%f286, %f277, 0f32A57060, %f285;
	mov.b32 	%r207, %f282;
	shl.b32 	%r208, %r207, 23;
	mov.b32 	%f287, %r208;
	ex2.approx.ftz.f32 	%f288, %f286;
	mul.f32 	%f289, %f288, %f287;
	add.f32 	%f389, %f389, %f289;
	shl.b32 	%r209, %r3, 2;
	shl.b32 	%r210, %r253, 9;
	or.b32  	%r211, %r210, %r209;
	mov.u32 	%r212, _ZZ23flash_attn_sinks_kernelIfLi112ELi8ELi32EEvPKT_S2_S2_PS0_PKffiiiiiE6v_smem;
	add.s32 	%r213, %r212, %r211;
	ld.shared.f32 	%f290, [%r213];
	fma.rn.f32 	%f388, %f289, %f290, %f388;
	ld.shared.f32 	%f291, [%r213+128];
	fma.rn.f32 	%f387, %f289, %f291, %f387;
	ld.shared.f32 	%f292, [%r213+256];
	fma.rn.f32 	%f386, %f289, %f292, %f386;
	ld.shared.f32 	%f293, [%r213+384];
	fma.rn.f32 	%f385, %f289, %f293, %f385;
$L__BB17_66:
	setp.eq.s32 	%p67, %r76, 1;
	mov.f32 	%f425, %f35;
	@%p67 bra 	$L__BB17_72;
	ld.local.f32 	%f107, [%rd6+4];
	setp.le.f32 	%p68, %f107, 0fFF7FFFFF;
	@%p68 bra 	$L__BB17_69;
	sub.f32 	%f294, %f107, %f35;
	fma.rn.f32 	%f295, %f294, 0f3BBB989D, 0f3F000000;
	cvt.sat.f32.f32 	%f296, %f295;
	mov.f32 	%f297, 0f4B400001;
	mov.f32 	%f298, 0f437C0000;
	fma.rm.f32 	%f299, %f296, %f298, %f297;
	add.f32 	%f300, %f299, 0fCB40007F;
	neg.f32 	%f301, %f300;
	fma.rn.f32 	%f302, %f294, 0f3FB8AA3B, %f301;
	fma.rn.f32 	%f303, %f294, 0f32A57060, %f302;
	mov.b32 	%r214, %f299;
	shl.b32 	%r215, %r214, 23;
	mov.b32 	%f304, %r215;
	ex2.approx.ftz.f32 	%f305, %f303;
	mul.f32 	%f306, %f305, %f304;
	add.f32 	%f389, %f389, %f306;
	shl.b32 	%r216, %r253, 9;
	shl.b32 	%r217, %r3, 2;
	or.b32  	%r218, %r216, %r217;
	mov.u32 	%r219, _ZZ23flash_attn_sinks_kernelIfLi112ELi8ELi32EEvPKT_S2_S2_PS0_PKffiiiiiE6v_smem;
	add.s32 	%r220, %r218, %r219;
	ld.shared.f32 	%f307, [%r220+512];
	fma.rn.f32 	%f388, %f306, %f307, %f388;
	ld.shared.f32 	%f308, [%r220+640];
	fma.rn.f32 	%f387, %f306, %f308, %f387;
	ld.shared.f32 	%f309, [%r220+768];
	fma.rn.f32 	%f386, %f306, %f309, %f386;
	ld.shared.f32 	%f310, [%r220+896];
	fma.rn.f32 	%f385, %f306, %f310, %f385;
$L__BB17_69:
	setp.eq.s32 	%p69, %r76, 2;
	mov.f32 	%f425, %f35;
	@%p69 bra 	$L__BB17_72;
	ld.local.f32 	%f118, [%rd6+8];
	setp.le.f32 	%p70, %f118, 0fFF7FFFFF;
	mov.f32 	%f425, %f35;
	@%p70 bra 	$L__BB17_72;
	sub.f32 	%f311, %f118, %f35;
	fma.rn.f32 	%f312, %f311, 0f3BBB989D, 0f3F000000;
	cvt.sat.f32.f32 	%f313, %f312;
	mov.f32 	%f314, 0f4B400001;
	mov.f32 	%f315, 0f437C0000;
	fma.rm.f32 	%f316, %f313, %f315, %f314;
	add.f32 	%f317, %f316, 0fCB40007F;
	neg.f32 	%f318, %f317;
	fma.rn.f32 	%f319, %f311, 0f3FB8AA3B, %f318;
	fma.rn.f32 	%f320, %f311, 0f32A57060, %f319;
	mov.b32 	%r221, %f316;
	shl.b32 	%r222, %r221, 23;
	mov.b32 	%f321, %r222;
	ex2.approx.ftz.f32 	%f322, %f320;
	mul.f32 	%f323, %f322, %f321;
	add.f32 	%f389, %f389, %f323;
	shl.b32 	%r223, %r253, 9;
	shl.b32 	%r224, %r3, 2;
	or.b32  	%r225, %r223, %r224;
	mov.u32 	%r226, _ZZ23flash_attn_sinks_kernelIfLi112ELi8ELi32EEvPKT_S2_S2_PS0_PKffiiiiiE6v_smem;
	add.s32 	%r227, %r225, %r226;
	ld.shared.f32 	%f324, [%r227+1024];
	fma.rn.f32 	%f388, %f323, %f324, %f388;
	ld.shared.f32 	%f325, [%r227+1152];
	fma.rn.f32 	%f387, %f323, %f325, %f387;
	ld.shared.f32 	%f326, [%r227+1280];
	fma.rn.f32 	%f386, %f323, %f326, %f386;
	ld.shared.f32 	%f327, [%r227+1408];
	fma.rn.f32 	%f385, %f323, %f327, %f385;
	mov.f32 	%f425, %f35;
$L__BB17_72:
	bar.sync 	0;
	setp.lt.s32 	%p71, %r234, %r11;
	add.s32 	%r233, %r233, 1;
	@%p71 bra 	$L__BB17_8;
$L__BB17_73:
	setp.ge.s32 	%p72, %r6, %r82;
	@%p72 bra 	$L__BB17_78;
	ld.param.u64 	%rd55, [_Z23flash_attn_sinks_kernelIfLi112ELi8ELi32EEvPKT_S2_S2_PS0_PKffiiiii_param_4];
	setp.eq.s64 	%p73, %rd55, 0;
	@%p73 bra 	$L__BB17_76;
	ld.param.u64 	%rd56, [_Z23flash_attn_sinks_kernelIfLi112ELi8ELi32EEvPKT_S2_S2_PS0_PKffiiiii_param_4];
	cvta.to.global.u64 	%rd49, %rd56;
	mul.wide.u32 	%rd50, %r4, 4;
	add.s64 	%rd51, %rd49, %rd50;
	ld.global.nc.f32 	%f328, [%rd51];
	max.f32 	%f329, %f425, %f328;
	sub.f32 	%f330, %f425, %f329;
	fma.rn.f32 	%f331, %f330, 0f3BBB989D, 0f3F000000;
	cvt.sat.f32.f32 	%f332, %f331;
	mov.f32 	%f333, 0f4B400001;
	mov.f32 	%f334, 0f437C0000;
	fma.rm.f32 	%f335, %f332, %f334, %f333;
	add.f32 	%f336, %f335, 0fCB40007F;
	neg.f32 	%f337, %f336;
	fma.rn.f32 	%f338, %f330, 0f3FB8AA3B, %f337;
	fma.rn.f32 	%f339, %f330, 0f32A57060, %f338;
	mov.b32 	%r228, %f335;
	shl.b32 	%r229, %r228, 23;
	mov.b32 	%f340, %r229;
	ex2.approx.ftz.f32 	%f341, %f339;
	mul.f32 	%f342, %f341, %f340;
	mul.f32 	%f388, %f342, %f388;
	mul.f32 	%f387, %f342, %f387;
	mul.f32 	%f386, %f342, %f386;
	mul.f32 	%f385, %f342, %f385;
	sub.f32 	%f343, %f328, %f329;
	fma.rn.f32 	%f344, %f343, 0f3BBB989D, 0f3F000000;
	cvt.sat.f32.f32 	%f345, %f344;
	fma.rm.f32 	%f346, %f345, %f334, %f333;
	add.f32 	%f347, %f346, 0fCB40007F;
	neg.f32 	%f348, %f347;
	fma.rn.f32 	%f349, %f343, 0f3FB8AA3B, %f348;
	fma.rn.f32 	%f350, %f343, 0f32A57060, %f349;
	mov.b32 	%r230, %f346;
	shl.b32 	%r231, %r230, 23;
	mov.b32 	%f351, %r231;
	ex2.approx.ftz.f32 	%f352, %f350;
	mul.f32 	%f353, %f352, %f351;
	fma.rn.f32 	%f389, %f389, %f342, %f353;
$L__BB17_76:
	ld.param.u64 	%rd54, [_Z23flash_attn_sinks_kernelIfLi112ELi8ELi32EEvPKT_S2_S2_PS0_PKffiiiii_param_3];
	setp.gt.u32 	%p74, %r3, 15;
	setp.gt.f32 	%p75, %f389, 0f00000000;
	rcp.rn.f32 	%f354, %f389;
	selp.f32 	%f146, %f354, 0f00000000, %p75;
	mul.f32 	%f355, %f146, %f388;
	add.s32 	%r232, %r3, %r8;
	cvta.to.global.u64 	%rd52, %rd54;
	mul.wide.s32 	%rd53, %r232, 4;
	add.s64 	%rd7, %rd52, %rd53;
	st.global.f32 	[%rd7], %f355;
	mul.f32 	%f356, %f146, %f387;
	st.global.f32 	[%rd7+128], %f356;
	mul.f32 	%f357, %f146, %f386;
	st.global.f32 	[%rd7+256], %f357;
	@%p74 bra 	$L__BB17_78;
	mul.f32 	%f358, %f146, %f385;
	st.global.f32 	[%rd7+384], %f358;
$L__BB17_78:
	ret;

}
	// .globl	_Z23flash_attn_sinks_kernelIfLi128ELi8ELi32EEvPKT_S2_S2_PS0_PKffiiiii
.visible .entry _Z23flash_attn_sinks_kernelIfLi128ELi8ELi32EEvPKT_S2_S2_PS0_PKffiiiii(
	.param .u64 .ptr .align 1 _Z23flash_attn_sinks_kernelIfLi128ELi8ELi32EEvPKT_S2_S2_PS0_PKffiiiii_param_0,
	.param .u64 .ptr .align 1 _Z23flash_attn_sinks_kernelIfLi128ELi8ELi32EEvPKT_S2_S2_PS0_PKffiiiii_param_1,
	.param .u64 .ptr .align 1 _Z23flash_attn_sinks_kernelIfLi128ELi8ELi32EEvPKT_S2_S2_PS0_PKffiiiii_param_2,
	.param .u64 .ptr .align 1 _Z23flash_attn_sinks_kernelIfLi128ELi8ELi32EEvPKT_S2_S2_PS0_PKffiiiii_param_3,
	.param .u64 .ptr .align 1 _Z23flash_attn_sinks_kernelIfLi128ELi8ELi32EEvPKT_S2_S2_PS0_PKffiiiii_param_4,
	.param .f32 _Z23flash_attn_sinks_kernelIfLi128ELi8ELi32EEvPKT_S2_S2_PS0_PKffiiiii_param_5,
	.param .u32 _Z23flash_attn_sinks_kernelIfLi128ELi8ELi32EEvPKT_S2_S2_PS0_PKffiiiii_param_6,
	.param .u32 _Z23flash_attn_sinks_kernelIfLi128ELi8ELi32EEvPKT_S2_S2_PS0_PKffiiiii_param_7,
	.param .u32 _Z23flash_attn_sinks_kernelIfLi128ELi8ELi32EEvPKT_S2_S2_PS0_PKffiiiii_param_8,
	.param .u32 _Z23flash_attn_sinks_kernelIfLi128ELi8ELi32EEvPKT_S2_S2_PS0_PKffiiiii_param_9,
	.param .u32 _Z23flash_attn_sinks_kernelIfLi128ELi8ELi32EEvPKT_S2_S2_PS0_PKffiiiii_param_10
)
.maxntid 256
{
	.local .align 16 .b8 	__local_depot18[128];
	.reg .b64 	%SP;
	.reg .b64 	%SPL;
	.reg .pred 	%p<57>;
	.reg .b16 	%rs<9>;
	.reg .b32 	%r<253>;
	.reg .b32 	%f<438>;
	.reg .b64 	%rd<52>;
	// demoted variable
	.shared .align 4 .b8 _ZZ23flash_attn_sinks_kernelIfLi128ELi8ELi32EEvPKT_S2_S2_PS0_PKffiiiiiE6k_smem[16384];
	// demoted variable
	.shared .align 4 .b8 _ZZ23flash_attn_sinks_kernelIfLi128ELi8ELi32EEvPKT_S2_S2_PS0_PKffiiiiiE6v_smem[16384];
	mov.u64 	%SPL, __local_depot18;
	ld.param.u64 	%rd10, [_Z23flash_attn_sinks_kernelIfLi128ELi8ELi32EEvPKT_S2_S2_PS0_PKffiiiii_param_0];
	ld.param.u64 	%rd6, [_Z23flash_attn_sinks_kernelIfLi128ELi8ELi32EEvPKT_S2_S2_PS0_PKffiiiii_param_1];
	ld.param.u64 	%rd7, [_Z23flash_attn_sinks_kernelIfLi128ELi8ELi32EEvPKT_S2_S2_PS0_PKffiiiii_param_2];
	ld.param.f32 	%f146, [_Z23flash_attn_sinks_kernelIfLi128ELi8ELi32EEvPKT_S2_S2_PS0_PKffiiiii_param_5];
	ld.param.u32 	%r81, [_Z23flash_attn_sinks_kernelIfLi128ELi8ELi32EEvPKT_S2_S2_PS0_PKffiiiii_param_6];
	ld.param.u32 	%r82, [_Z23flash_attn_sinks_kernelIfLi128ELi8ELi32EEvPKT_S2_S2_PS0_PKffiiiii_param_7];
	ld.param.u32 	%r84, [_Z23flash_attn_sinks_kernelIfLi128ELi8ELi32EEvPKT_S2_S2_PS0_PKffiiiii_param_8];
	ld.param.u32 	%r85, [_Z23flash_attn_sinks_kernelIfLi128ELi8ELi32EEvPKT_S2_S2_PS0_PKffiiiii_param_9];
	ld.param.u32 	%r83, [_Z23flash_attn_sinks_kernelIfLi128ELi8ELi32EEvPKT_S2_S2_PS0_PKffiiiii_param_10];
	cvta.to.global.u64 	%rd11, %rd10;
	add.u64 	%rd1, %SPL, 0;
	mov.u32 	%r1, %tid.x;
	shr.u32 	%r2, %r1, 5;
	and.b32  	%r3, %r1, 31;
	mov.u32 	%r4, %ctaid.x;
	mov.u32 	%r86, %ctaid.y;
	mov.u32 	%r87, %ctaid.z;
	div.s32 	%r88, %r84, %r85;
	div.s32 	%r89, %r4, %r88;
	shl.b32 	%r5, %r87, 3;
	or.b32  	%r6, %r5, %r2;
	sub.s32 	%r7, %r82, %r81;
	mad.lo.s32 	%r90, %r84, %r86, %r4;
	mad.lo.s32 	%r91, %r90, %r81, %r6;
	shl.b32 	%r92, %r91, 7;
	mad.lo.s32 	%r8, %r85, %r86, %r89;
	setp.ge.s32 	%p3, %r6, %r81;
	or.b32  	%r9, %r3, %r92;
	mul.wide.s32 	%rd13, %r9, 4;
	add.s64 	%rd2, %rd11, %rd13;
	mov.f32 	%f359, 0f00000000;
	mov.f32 	%f360, %f359;
	@%p3 bra 	$L__BB18_2;
	ld.global.nc.f32 	%f148, [%rd2];
	mul.f32 	%f359, %f146, %f148;
	ld.global.nc.f32 	%f149, [%rd2+128];
	mul.f32 	%f360, %f146, %f149;
$L__BB18_2:
	setp.ge.s32 	%p4, %r6, %r81;
	mov.f32 	%f361, 0f00000000;
	@%p4 bra 	$L__BB18_4;
	ld.global.nc.f32 	%f151, [%rd2+256];
	mul.f32 	%f361, %f146, %f151;
$L__BB18_4:
	setp.ge.s32 	%p5, %r6, %r81;
	mov.f32 	%f362, 0f00000000;
	@%p5 bra 	$L__BB18_6;
	ld.global.nc.f32 	%f153, [%rd2+384];
	mul.f32 	%f362, %f146, %f153;
$L__BB18_6:
	add.s32 	%r93, %r5, 8;
	min.s32 	%r94, %r93, %r81;
	setp.gt.s32 	%p1, %r83, 0;
	add.s32 	%r95, %r7, %r5;
	sub.s32 	%r96, %r95, %r83;
	max.s32 	%r97, %r96, -1;
	add.s32 	%r98, %r97, 1;
	selp.b32 	%r10, %r98, 0, %p1;
	add.s32 	%r99, %r7, %r94;
	min.s32 	%r11, %r82, %r99;
	add.s32 	%r12, %r95, %r2;
	sub.s32 	%r100, %r12, %r83;
	max.s32 	%r13, %r100, -1;
	setp.ge.s32 	%p6, %r10, %r11;
	mov.f32 	%f425, 0fFF7FFFFF;
	mov.f32 	%f385, 0f00000000;
	mov.f32 	%f386, %f385;
	mov.f32 	%f387, %f385;
	mov.f32 	%f388, %f385;
	mov.f32 	%f389, %f385;
	@%p6 bra 	$L__BB18_73;
	and.b32  	%r102, %r1, 127;
	mul.lo.s32 	%r103, %r82, %r8;
	shl.b32 	%r104, %r103, 7;
	or.b32  	%r14, %r102, %r104;
	add.s32 	%r15, %r13, 1;
	setp.lt.s32 	%p7, %r6, %r81;
	and.pred  	%p2, %p1, %p7;
	mov.f32 	%f425, 0fFF7FFFFF;
	mov.b32 	%r232, 0;
	mov.f32 	%f385, 0f00000000;
	cvt.u16.u32 	%rs4, %r10;
	mov.u32 	%r233, %r10;
$L__BB18_8:
	mov.u32 	%r17, %r233;
	shl.b32 	%r105, %r1, 2;
	mov.u32 	%r106, _ZZ23flash_attn_sinks_kernelIfLi128ELi8ELi32EEvPKT_S2_S2_PS0_PKffiiiiiE6k_smem;
	add.s32 	%r107, %r105, %r106;
	add.s32 	%r236, %r107, 2048;
	shl.b32 	%r108, %r232, 5;
	add.s32 	%r109, %r10, %r108;
	add.s32 	%r110, %r109, 32;
	min.s32 	%r19, %r11, %r110;
	neg.s32 	%r20, %r108;
	add.s32 	%r233, %r17, 32;
	min.s32 	%r111, %r233, %r11;
	sub.s32 	%r22, %r111, %r17;
	or.b32  	%r112, %r1, 768;
	shr.u32 	%r241, %r112, 7;
	add.s32 	%r113, %r241, %r17;
	shl.b32 	%r114, %r113, 7;
	add.s32 	%r242, %r14, %r114;
	or.b32  	%r115, %r1, 512;
	shr.u32 	%r239, %r115, 7;
	add.s32 	%r116, %r239, %r17;
	shl.b32 	%r117, %r116, 7;
	add.s32 	%r240, %r14, %r117;
	or.b32  	%r118, %r1, 256;
	shr.u32 	%r237, %r118, 7;
	add.s32 	%r119, %r237, %r17;
	shl.b32 	%r120, %r119, 7;
	add.s32 	%r238, %r14, %r120;
	shr.u32 	%r234, %r1, 7;
	add.s32 	%r121, %r234, %r17;
	shl.b32 	%r122, %r121, 7;
	add.s32 	%r235, %r14, %r122;
	mov.u32 	%r243, %r1;
$L__BB18_9:
	setp.ge.s32 	%p8, %r234, %r22;
	mov.f32 	%f369, 0f00000000;
	@%p8 bra 	$L__BB18_11;
	mul.wide.s32 	%rd15, %r235, 4;
	add.s64 	%rd14, %rd6, %rd15;
	// begin inline asm
	ld.global.nc.f32 %f369, [%rd14];
	// end inline asm
$L__BB18_11:
	st.shared.f32 	[%r236+-2048], %f369;
	setp.ge.s32 	%p9, %r237, %r22;
	mov.f32 	%f370, 0f00000000;
	@%p9 bra 	$L__BB18_13;
	mul.wide.s32 	%rd17, %r238, 4;
	add.s64 	%rd16, %rd6, %rd17;
	// begin inline asm
	ld.global.nc.f32 %f370, [%rd16];
	// end inline asm
$L__BB18_13:
	st.shared.f32 	[%r236+-1024], %f370;
	setp.ge.s32 	%p10, %r239, %r22;
	mov.f32 	%f371, 0f00000000;
	@%p10 bra 	$L__BB18_15;
	mul.wide.s32 	%rd19, %r240, 4;
	add.s64 	%rd18, %rd6, %rd19;
	// begin inline asm
	ld.global.nc.f32 %f371, [%rd18];
	// end inline asm
$L__BB18_15:
	st.shared.f32 	[%r236], %f371;
	setp.ge.s32 	%p11, %r241, %r22;
	mov.f32 	%f372, 0f00000000;
	@%p11 bra 	$L__BB18_17;
	mul.wide.s32 	%rd21, %r242, 4;
	add.s64 	%rd20, %rd6, %rd21;
	// begin inline asm
	ld.global.nc.f32 %f372, [%rd20];
	// end inline asm
$L__BB18_17:
	st.shared.f32 	[%r236+1024], %f372;
	add.s32 	%r41, %r243, 1024;
	add.s32 	%r242, %r242, 1024;
	add.s32 	%r241, %r241, 8;
	add.s32 	%r240, %r240, 1024;
	add.s32 	%r239, %r239, 8;
	add.s32 	%r238, %r238, 1024;
	add.s32 	%r237, %r237, 8;
	add.s32 	%r236, %r236, 4096;
	add.s32 	%r235, %r235, 1024;
	add.s32 	%r234, %r234, 8;
	setp.lt.u32 	%p12, %r243, 3072;
	mov.u32 	%r243, %r41;
	@%p12 bra 	$L__BB18_9;
	mov.u32 	%r244, %r1;
$L__BB18_19:
	shr.u32 	%r52, %r244, 7;
	setp.ge.s32 	%p13, %r52, %r22;
	mov.f32 	%f373, 0f00000000;
	@%p13 bra 	$L__BB18_21;
	add.s32 	%r123, %r52, %r17;
	shl.b32 	%r124, %r123, 7;
	add.s32 	%r125, %r14, %r124;
	mul.wide.s32 	%rd23, %r125, 4;
	add.s64 	%rd22, %rd7, %rd23;
	// begin inline asm
	ld.global.nc.f32 %f373, [%rd22];
	// end inline asm
$L__BB18_21:
	shl.b32 	%r126, %r244, 2;
	mov.u32 	%r127, _ZZ23flash_attn_sinks_kernelIfLi128ELi8ELi32EEvPKT_S2_S2_PS0_PKffiiiiiE6v_smem;
	add.s32 	%r53, %r127, %r126;
	st.shared.f32 	[%r53], %f373;
	add.s32 	%r128, %r244, 256;
	shr.u32 	%r54, %r128, 7;
	setp.ge.s32 	%p14, %r54, %r22;
	mov.f32 	%f374, 0f00000000;
	@%p14 bra 	$L__BB18_23;
	add.s32 	%r129, %r54, %r17;
	shl.b32 	%r130, %r129, 7;
	add.s32 	%r131, %r14, %r130;
	mul.wide.s32 	%rd25, %r131, 4;
	add.s64 	%rd24, %rd7, %rd25;
	// begin inline asm
	ld.global.nc.f32 %f374, [%rd24];
	// end inline asm
$L__BB18_23:
	st.shared.f32 	[%r53+1024], %f374;
	add.s32 	%r132, %r244, 512;
	shr.u32 	%r55, %r132, 7;
	setp.ge.s32 	%p15, %r55, %r22;
	mov.f32 	%f375, 0f00000000;
	@%p15 bra 	$L__BB18_25;
	add.s32 	%r133, %r55, %r17;
	shl.b32 	%r134, %r133, 7;
	add.s32 	%r135, %r14, %r134;
	mul.wide.s32 	%rd27, %r135, 4;
	add.s64 	%rd26, %rd7, %rd27;
	// begin inline asm
	ld.global.nc.f32 %f375, [%rd26];
	// end inline asm
$L__BB18_25:
	st.shared.f32 	[%r53+2048], %f375;
	add.s32 	%r136, %r244, 768;
	shr.u32 	%r56, %r136, 7;
	setp.ge.s32 	%p16, %r56, %r22;
	mov.f32 	%f376, 0f00000000;
	@%p16 bra 	$L__BB18_27;
	add.s32 	%r137, %r56, %r17;
	shl.b32 	%r138, %r137, 7;
	add.s32 	%r139, %r14, %r138;
	mul.wide.s32 	%rd29, %r139, 4;
	add.s64 	%rd28, %rd7, %rd29;
	// begin inline asm
	ld.global.nc.f32 %f376, [%rd28];
	// end inline asm
$L__BB18_27:
	st.shared.f32 	[%r53+3072], %f376;
	add.s32 	%r57, %r244, 1024;
	setp.lt.u32 	%p17, %r244, 3072;
	mov.u32 	%r244, %r57;
	@%p17 bra 	$L__BB18_19;
	setp.ge.s32 	%p18, %r6, %r81;
	bar.sync 	0;
	@%p18 bra 	$L__BB18_72;
	setp.lt.s32 	%p19, %r22, 1;
	mov.f32 	%f379, 0fFF7FFFFF;
	@%p19 bra 	$L__BB18_50;
	mov.f32 	%f379, 0fFF7FFFFF;
	mov.b32 	%r248, 0;
	mov.b16 	%rs8, 0;
$L__BB18_31:
	add.s32 	%r59, %r248, %r17;
	setp.ge.s32 	%p20, %r12, %r59;
	@%p20 bra 	$L__BB18_46;
	setp.ge.s32 	%p29, %r248, %r22;
	@%p29 bra 	$L__BB18_50;
	add.s32 	%r157, %r19, %r20;
	add.s32 	%r158, %r10, %r248;
	sub.s32 	%r60, %r157, %r158;
	sub.s32 	%r159, %r10, %r157;
	add.s32 	%r160, %r159, %r248;
	setp.gt.u32 	%p30, %r160, -16;
	@%p30 bra 	$L__BB18_36;
	mov.b32 	%r247, 0;
$L__BB18_35:
	.pragma "nounroll";
	mul.wide.u32 	%rd34, %r248, 4;
	add.s64 	%rd35, %rd1, %rd34;
	mov.b32 	%r162, -8388609;
	st.local.u32 	[%rd35], %r162;
	st.local.u32 	[%rd35+4], %r162;
	st.local.u32 	[%rd35+8], %r162;
	st.local.u32 	[%rd35+12], %r162;
	st.local.u32 	[%rd35+16], %r162;
	st.local.u32 	[%rd35+20], %r162;
	st.local.u32 	[%rd35+24], %r162;
	st.local.u32 	[%rd35+28], %r162;
	st.local.u32 	[%rd35+32], %r162;
	st.local.u32 	[%rd35+36], %r162;
	st.local.u32 	[%rd35+40], %r162;
	st.local.u32 	[%rd35+44], %r162;
	st.local.u32 	[%rd35+48], %r162;
	st.local.u32 	[%rd35+52], %r162;
	st.local.u32 	[%rd35+56], %r162;
	st.local.u32 	[%rd35+60], %r162;
	add.s32 	%r248, %r248, 16;
	add.s32 	%r247, %r247, 16;
	and.b32  	%r163, %r60, -16;
	setp.eq.s32 	%p31, %r247, %r163;
	@%p31 bra 	$L__BB18_36;
	bra.uni 	$L__BB18_35;
$L__BB18_36:
	and.b32  	%r164, %r60, 15;
	setp.eq.s32 	%p32, %r164, 0;
	@%p32 bra 	$L__BB18_50;
	add.s16 	%rs5, %rs8, %rs4;
	cvt.u16.u32 	%rs6, %r19;
	sub.s16 	%rs7, %rs6, %rs5;
	cvt.u32.u16 	%r165, %rs7;
	and.b32  	%r67, %r165, 15;
	add.s32 	%r166, %r67, -1;
	and.b32  	%r68, %r165, 7;
	setp.lt.u32 	%p33, %r166, 7;
	@%p33 bra 	$L__BB18_39;
	mul.wide.u32 	%rd36, %r248, 4;
	add.s64 	%rd37, %rd1, %rd36;
	mov.b32 	%r167, -8388609;
	st.local.u32 	[%rd37], %r167;
	st.local.u32 	[%rd37+4], %r167;
	st.local.u32 	[%rd37+8], %r167;
	st.local.u32 	[%rd37+12], %r167;
	st.local.u32 	[%rd37+16], %r167;
	st.local.u32 	[%rd37+20], %r167;
	st.local.u32 	[%rd37+24], %r167;
	st.local.u32 	[%rd37+28], %r167;
	add.s32 	%r248, %r248, 8;
$L__BB18_39:
	setp.eq.s32 	%p34, %r68, 0;
	@%p34 bra 	$L__BB18_50;
	and.b32  	%r71, %r67, 3;
	setp.lt.u32 	%p35, %r68, 4;
	@%p35 bra 	$L__BB18_42;
	mul.wide.u32 	%rd38, %r248, 4;
	add.s64 	%rd39, %rd1, %rd38;
	mov.b32 	%r168, -8388609;
	st.local.u32 	[%rd39], %r168;
	st.local.u32 	[%rd39+4], %r168;
	st.local.u32 	[%rd39+8], %r168;
	st.local.u32 	[%rd39+12], %r168;
	add.s32 	%r248, %r248, 4;
$L__BB18_42:
	setp.eq.s32 	%p36, %r71, 0;
	@%p36 bra 	$L__BB18_50;
	mul.wide.u32 	%rd40, %r248, 4;
	add.s64 	%rd3, %rd1, %rd40;
	mov.b32 	%r169, -8388609;
	st.local.u32 	[%rd3], %r169;
	setp.eq.s32 	%p37, %r71, 1;
	@%p37 bra 	$L__BB18_50;
	mov.b32 	%r170, -8388609;
	st.local.u32 	[%rd3+4], %r170;
	setp.eq.s32 	%p38, %r71, 2;
	@%p38 bra 	$L__BB18_50;
	mov.b32 	%r171, -8388609;
	st.local.u32 	[%rd3+8], %r171;
	bra.uni 	$L__BB18_50;
$L__BB18_46:
	setp.gt.u32 	%p21, %r15, %r59;
	and.pred  	%p22, %p2, %p21;
	@%p22 bra 	$L__BB18_48;
	shl.b32 	%r141, %r3, 2;
	shl.b32 	%r142, %r248, 9;
	or.b32  	%r143, %r142, %r141;
	mov.u32 	%r144, _ZZ23flash_attn_sinks_kernelIfLi128ELi8ELi32EEvPKT_S2_S2_PS0_PKffiiiiiE6k_smem;
	add.s32 	%r145, %r144, %r143;
	ld.shared.f32 	%f176, [%r145];
	fma.rn.f32 	%f177, %f359, %f176, 0f00000000;
	ld.shared.f32 	%f178, [%r145+128];
	fma.rn.f32 	%f179, %f360, %f178, %f177;
	ld.shared.f32 	%f180, [%r145+256];
	fma.rn.f32 	%f181, %f361, %f180, %f179;
	ld.shared.f32 	%f182, [%r145+384];
	fma.rn.f32 	%f183, %f362, %f182, %f181;
	mov.b32 	%r146, %f183;
	shfl.sync.bfly.b32	%r147|%p23, %r146, 16, 31, -1;
	mov.b32 	%f184, %r147;
	add.f32 	%f185, %f183, %f184;
	mov.b32 	%r148, %f185;
	shfl.sync.bfly.b32	%r149|%p24, %r148, 8, 31, -1;
	mov.b32 	%f186, %r149;
	add.f32 	%f187, %f185, %f186;
	mov.b32 	%r150, %f187;
	shfl.sync.bfly.b32	%r151|%p25, %r150, 4, 31, -1;
	mov.b32 	%f188, %r151;
	add.f32 	%f189, %f187, %f188;
	mov.b32 	%r152, %f189;
	shfl.sync.bfly.b32	%r153|%p26, %r152, 2, 31, -1;
	mov.b32 	%f190, %r153;
	add.f32 	%f191, %f189, %f190;
	mov.b32 	%r154, %f191;
	shfl.sync.bfly.b32	%r155|%p27, %r154, 1, 31, -1;
	mov.b32 	%f192, %r155;
	add.f32 	%f193, %f191, %f192;
	mul.wide.u32 	%rd30, %r248, 4;
	add.s64 	%rd31, %rd1, %rd30;
	st.local.f32 	[%rd31], %f193;
	max.f32 	%f379, %f379, %f193;
	bra.uni 	$L__BB18_49;
$L__BB18_48:
	mul.wide.u32 	%rd32, %r248, 4;
	add.s64 	%rd33, %rd1, %rd32;
	mov.b32 	%r156, -8388609;
	st.local.u32 	[%rd33], %r156;
$L__BB18_49:
	add.s32 	%r248, %r248, 1;
	setp.lt.s32 	%p28, %r248, %r22;
	add.s16 	%rs8, %rs8, 1;
	@%p28 bra 	$L__BB18_31;
$L__BB18_50:
	setp.leu.f32 	%p39, %f379, 0fFF7FFFFF;
	@%p39 bra 	$L__BB18_72;
	max.f32 	%f35, %f425, %f379;
	sub.f32 	%f194, %f425, %f35;
	fma.rn.f32 	%f195, %f194, 0f3BBB989D, 0f3F000000;
	cvt.sat.f32.f32 	%f196, %f195;
	mov.f32 	%f197, 0f4B400001;
	mov.f32 	%f198, 0f437C0000;
	fma.rm.f32 	%f199, %f196, %f198, %f197;
	add.f32 	%f200, %f199, 0fCB40007F;
	neg.f32 	%f201, %f200;
	fma.rn.f32 	%f202, %f194, 0f3FB8AA3B, %f201;
	fma.rn.f32 	%f203, %f194, 0f32A57060, %f202;
	mov.b32 	%r172, %f199;
	shl.b32 	%r173, %r172, 23;
	mov.b32 	%f204, %r173;
	ex2.approx.ftz.f32 	%f205, %f203;
	mul.f32 	%f206, %f205, %f204;
	mul.f32 	%f388, %f206, %f388;
	mul.f32 	%f387, %f206, %f387;
	mul.f32 	%f386, %f206, %f386;
	mul.f32 	%f385, %f206, %f385;
	mul.f32 	%f389, %f389, %f206;
	mov.f32 	%f425, %f35;
	@%p19 bra 	$L__BB18_72;
	sub.s32 	%r175, %r20, %r10;
	add.s32 	%r74, %r19, %r175;
	and.b32  	%r75, %r74, 3;
	add.s32 	%r176, %r19, %r20;
	sub.s32 	%r177, %r10, %r176;
	setp.gt.u32 	%p41, %r177, -4;
	mov.b32 	%r252, 0;
	@%p41 bra 	$L__BB18_63;
	and.b32  	%r252, %r74, -4;
	mov.b32 	%r251, 0;
$L__BB18_54:
	mul.wide.u32 	%rd41, %r251, 4;
	add.s64 	%rd4, %rd1, %rd41;
	ld.local.f32 	%f46, [%rd4];
	setp.le.f32 	%p42, %f46, 0fFF7FFFFF;
	@%p42 bra 	$L__BB18_56;
	sub.f32 	%f208, %f46, %f35;
	fma.rn.f32 	%f209, %f208, 0f3BBB989D, 0f3F000000;
	cvt.sat.f32.f32 	%f210, %f209;
	mov.f32 	%f211, 0f4B400001;
	mov.f32 	%f212, 0f437C0000;
	fma.rm.f32 	%f213, %f210, %f212, %f211;
	add.f32 	%f214, %f213, 0fCB40007F;
	neg.f32 	%f215, %f214;
	fma.rn.f32 	%f216, %f208, 0f3FB8AA3B, %f215;
	fma.rn.f32 	%f217, %f208, 0f32A57060, %f216;
	mov.b32 	%r179, %f213;
	shl.b32 	%r180, %r179, 23;
	mov.b32 	%f218, %r180;
	ex2.approx.ftz.f32 	%f219, %f217;
	mul.f32 	%f220, %f219, %f218;
	add.f32 	%f389, %f389, %f220;
	shl.b32 	%r181, %r3, 2;
	shl.b32 	%r182, %r251, 9;
	or.b32  	%r183, %r182, %r181;
	mov.u32 	%r184, _ZZ23flash_attn_sinks_kernelIfLi128ELi8ELi32EEvPKT_S2_S2_PS0_PKffiiiiiE6v_smem;
	add.s32 	%r185, %r184, %r183;
	ld.shared.f32 	%f221, [%r185];
	fma.rn.f32 	%f388, %f220, %f221, %f388;
	ld.shared.f32 	%f222, [%r185+128];
	fma.rn.f32 	%f387, %f220, %f222, %f387;
	ld.shared.f32 	%f223, [%r185+256];
	fma.rn.f32 	%f386, %f220, %f223, %f386;
	ld.shared.f32 	%f224, [%r185+384];
	fma.rn.f32 	%f385, %f220, %f224, %f385;
$L__BB18_56:
	ld.local.f32 	%f57, [%rd4+4];
	setp.le.f32 	%p43, %f57, 0fFF7FFFFF;
	@%p43 bra 	$L__BB18_58;
	shl.b32 	%r186, %r251, 9;
	sub.f32 	%f225, %f57, %f35;
	fma.rn.f32 	%f226, %f225, 0f3BBB989D, 0f3F000000;
	cvt.sat.f32.f32 	%f227, %f226;
	mov.f32 	%f228, 0f4B400001;
	mov.f32 	%f229, 0f437C0000;
	fma.rm.f32 	%f230, %f227, %f229, %f228;
	add.f32 	%f231, %f230, 0fCB40007F;
	neg.f32 	%f232, %f231;
	fma.rn.f32 	%f233, %f225, 0f3FB8AA3B, %f232;
	fma.rn.f32 	%f234, %f225, 0f32A57060, %f233;
	mov.b32 	%r187, %f230;
	shl.b32 	%r188, %r187, 23;
	mov.b32 	%f235, %r188;
	ex2.approx.ftz.f32 	%f236, %f234;
	mul.f32 	%f237, %f236, %f235;
	add.f32 	%f389, %f389, %f237;
	shl.b32 	%r189, %r3, 2;
	or.b32  	%r190, %r186, %r189;
	mov.u32 	%r191, _ZZ23flash_attn_sinks_kernelIfLi128ELi8ELi32EEvPKT_S2_S2_PS0_PKffiiiiiE6v_smem;
	add.s32 	%r192, %r190, %r191;
	ld.shared.f32 	%f238, [%r192+512];
	fma.rn.f32 	%f388, %f237, %f238, %f388;
	ld.shared.f32 	%f239, [%r192+640];
	fma.rn.f32 	%f387, %f237, %f239, %f387;
	ld.shared.f32 	%f240, [%r192+768];
	fma.rn.f32 	%f386, %f237, %f240, %f386;
	ld.shared.f32 	%f241, [%r192+896];
	fma.rn.f32 	%f385, %f237, %f241, %f385;
$L__BB18_58:
	ld.local.f32 	%f68, [%rd4+8];
	setp.le.f32 	%p44, %f68, 0fFF7FFFFF;
	@%p44 bra 	$L__BB18_60;
	shl.b32 	%r193, %r251, 9;
	sub.f32 	%f242, %f68, %f35;
	fma.rn.f32 	%f243, %f242, 0f3BBB989D, 0f3F000000;
	cvt.sat.f32.f32 	%f244, %f243;
	mov.f32 	%f245, 0f4B400001;
	mov.f32 	%f246, 0f437C0000;
	fma.rm.f32 	%f247, %f244, %f246, %f245;
	add.f32 	%f248, %f247, 0fCB40007F;
	neg.f32 	%f249, %f248;
	fma.rn.f32 	%f250, %f242, 0f3FB8AA3B, %f249;
	fma.rn.f32 	%f251, %f242, 0f32A57060, %f250;
	mov.b32 	%r194, %f247;
	shl.b32 	%r195, %r194, 23;
	mov.b32 	%f252, %r195;
	ex2.approx.ftz.f32 	%f253, %f251;
	mul.f32 	%f254, %f253, %f252;
	add.f32 	%f389, %f389, %f254;
	shl.b32 	%r196, %r3, 2;
	or.b32  	%r197, %r193, %r196;
	mov.u32 	%r198, _ZZ23flash_attn_sinks_kernelIfLi128ELi8ELi32EEvPKT_S2_S2_PS0_PKffiiiiiE6v_smem;
	add.s32 	%r199, %r197, %r198;
	ld.shared.f32 	%f255, [%r199+1024];
	fma.rn.f32 	%f388, %f254, %f255, %f388;
	ld.shared.f32 	%f256, [%r199+1152];
	fma.rn.f32 	%f387, %f254, %f256, %f387;
	ld.shared.f32 	%f257, [%r199+1280];
	fma.rn.f32 	%f386, %f254, %f257, %f386;
	ld.shared.f32 	%f258, [%r199+1408];
	fma.rn.f32 	%f385, %f254, %f258, %f385;
$L__BB18_60:
	ld.local.f32 	%f79, [%rd4+12];
	setp.le.f32 	%p45, %f79, 0fFF7FFFFF;
	@%p45 bra 	$L__BB18_62;
	shl.b32 	%r200, %r251, 9;
	sub.f32 	%f259, %f79, %f35;
	fma.rn.f32 	%f260, %f259, 0f3BBB989D, 0f3F000000;
	cvt.sat.f32.f32 	%f261, %f260;
	mov.f32 	%f262, 0f4B400001;
	mov.f32 	%f263, 0f437C0000;
	fma.rm.f32 	%f264, %f261, %f263, %f262;
	add.f32 	%f265, %f264, 0fCB40007F;
	neg.f32 	%f266, %f265;
	fma.rn.f32 	%f267, %f259, 0f3FB8AA3B, %f266;
	fma.rn.f32 	%f268, %f259, 0f32A57060, %f267;
	mov.b32 	%r201, %f264;
	shl.b32 	%r202, %r201, 23;
	mov.b32 	%f269, %r202;
	ex2.approx.ftz.f32 	%f270, %f268;
	mul.f32 	%f271, %f270, %f269;
	add.f32 	%f389, %f389, %f271;
	shl.b32 	%r203, %r3, 2;
	or.b32  	%r204, %r200, %r203;
	mov.u32 	%r205, _ZZ23flash_attn_sinks_kernelIfLi128ELi8ELi32EEvPKT_S2_S2_PS0_PKffiiiiiE6v_smem;
	add.s32 	%r206, %r204, %r205;
	ld.shared.f32 	%f272, [%r206+1536];
	fma.rn.f32 	%f388, %f271, %f272, %f388;
	ld.shared.f32 	%f273, [%r206+1664];
	fma.rn.f32 	%f387, %f271, %f273, %f387;
	ld.shared.f32 	%f274, [%r206+1792];
	fma.rn.f32 	%f386, %f271, %f274, %f386;
	ld.shared.f32 	%f275, [%r206+1920];
	fma.rn.f32 	%f385, %f271, %f275, %f385;
$L__BB18_62:
	add.s32 	%r251, %r251, 4;
	setp.ne.s32 	%p46, %r251, %r252;
	@%p46 bra 	$L__BB18_54;
$L__BB18_63:
	setp.eq.s32 	%p47, %r75, 0;
	mov.f32 	%f425, %f35;
	@%p47 bra 	$L__BB18_72;
	mul.wide.u32 	%rd42, %r252, 4;
	add.s64 	%rd5, %rd1, %rd42;
	ld.local.f32 	%f96, [%rd5];
	setp.le.f32 	%p48, %f96, 0fFF7FFFFF;
	@%p48 bra 	$L__BB18_66;
	sub.f32 	%f276, %f96, %f35;
	fma.rn.f32 	%f277, %f276, 0f3BBB989D, 0f3F000000;
	cvt.sat.f32.f32 	%f278, %f277;
	mov.f32 	%f279, 0f4B400001;
	mov.f32 	%f280, 0f437C0000;
	fma.rm.f32 	%f281, %f278, %f280, %f279;
	add.f32 	%f282, %f281, 0fCB40007F;
	neg.f32 	%f283, %f282;
	fma.rn.f32 	%f284, %f276, 0f3FB8AA3B, %f283;
	fma.rn.f32 	%f285, %f276, 0f32A57060, %f284;
	mov.b32 	%r207, %f281;
	shl.b32 	%r208, %r207, 23;
	mov.b32 	%f286, %r208;
	ex2.approx.ftz.f32 	%f287, %f285;
	mul.f32 	%f288, %f287, %f286;
	add.f32 	%f389, %f389, %f288;
	shl.b32 	%r209, %r3, 2;
	shl.b32 	%r210, %r252, 9;
	or.b32  	%r211, %r210, %r209;
	mov.u32 	%r212, _ZZ23flash_attn_sinks_kernelIfLi128ELi8ELi32EEvPKT_S2_S2_PS0_PKffiiiiiE6v_smem;
	add.s32 	%r213, %r212, %r211;
	ld.shared.f32 	%f289, [%r213];
	fma.rn.f32 	%f388, %f288, %f289, %f388;
	ld.shared.f32 	%f290, [%r213+128];
	fma.rn.f32 	%f387, %f288, %f290, %f387;
	ld.shared.f32 	%f291, [%r213+256];
	fma.rn.f32 	%f386, %f288, %f291, %f386;
	ld.shared.f32 	%f292, [%r213+384];
	fma.rn.f32 	%f385, %f288, %f292, %f385;
$L__BB18_66:
	setp.eq.s32 	%p49, %r75, 1;
	mov.f32 	%f425, %f35;
	@%p49 bra 	$L__BB18_72;
	ld.local.f32 	%f107, [%rd5+4];
	setp.le.f32 	%p50, %f107, 0fFF7FFFFF;
	@%p50 bra 	$L__BB18_69;
	sub.f32 	%f293, %f107, %f35;
	fma.rn.f32 	%f294, %f293, 0f3BBB989D, 0f3F000000;
	cvt.sat.f32.f32 	%f295, %f294;
	mov.f32 	%f296, 0f4B400001;
	mov.f32 	%f297, 0f437C0000;
	fma.rm.f32 	%f298, %f295, %f297, %f296;
	add.f32 	%f299, %f298, 0fCB40007F;
	neg.f32 	%f300, %f299;
	fma.rn.f32 	%f301, %f293, 0f3FB8AA3B, %f300;
	fma.rn.f32 	%f302, %f293, 0f32A57060, %f301;
	mov.b32 	%r214, %f298;
	shl.b32 	%r215, %r214, 23;
	mov.b32 	%f303, %r215;
	ex2.approx.ftz.f32 	%f304, %f302;
	mul.f32 	%f305, %f304, %f303;
	add.f32 	%f389, %f389, %f305;
	shl.b32 	%r216, %r252, 9;
	shl.b32 	%r217, %r3, 2;
	or.b32  	%r218, %r216, %r217;
	mov.u32 	%r219, _ZZ23flash_attn_sinks_kernelIfLi128ELi8ELi32EEvPKT_S2_S2_PS0_PKffiiiiiE6v_smem;
	add.s32 	%r220, %r218, %r219;
	ld.shared.f32 	%f306, [%r220+512];
	fma.rn.f32 	%f388, %f305, %f306, %f388;
	ld.shared.f32 	%f307, [%r220+640];
	fma.rn.f32 	%f387, %f305, %f307, %f387;
	ld.shared.f32 	%f308, [%r220+768];
	fma.rn.f32 	%f386, %f305, %f308, %f386;
	ld.shared.f32 	%f309, [%r220+896];
	fma.rn.f32 	%f385, %f305, %f309, %f385;
$L__BB18_69:
	setp.eq.s32 	%p51, %r75, 2;
	mov.f32 	%f425, %f35;
	@%p51 bra 	$L__BB18_72;
	ld.local.f32 	%f118, [%rd5+8];
	setp.le.f32 	%p52, %f118, 0fFF7FFFFF;
	mov.f32 	%f425, %f35;
	@%p52 bra 	$L__BB18_72;
	sub.f32 	%f310, %f118, %f35;
	fma.rn.f32 	%f311, %f310, 0f3BBB989D, 0f3F000000;
	cvt.sat.f32.f32 	%f312, %f311;
	mov.f32 	%f313, 0f4B400001;
	mov.f32 	%f314, 0f437C0000;
	fma.rm.f32 	%f315, %f312, %f314, %f313;
	add.f32 	%f316, %f315, 0fCB40007F;
	neg.f32 	%f317, %f316;
	fma.rn.f32 	%f318, %f310, 0f3FB8AA3B, %f317;
	fma.rn.f32 	%f319, %f310, 0f32A57060, %f318;
	mov.b32 	%r221, %f315;
	shl.b32 	%r222, %r221, 23;
	mov.b32 	%f320, %r222;
	ex2.approx.ftz.f32 	%f321, %f319;
	mul.f32 	%f322, %f321, %f320;
	add.f32 	%f389, %f389, %f322;
	shl.b32 	%r223, %r252, 9;
	shl.b32 	%r224, %r3, 2;
	or.b32  	%r225, %r223, %r224;
	mov.u32 	%r226, _ZZ23flash_attn_sinks_kernelIfLi128ELi8ELi32EEvPKT_S2_S2_PS0_PKffiiiiiE6v_smem;
	add.s32 	%r227, %r225, %r226;
	ld.shared.f32 	%f323, [%r227+1024];
	fma.rn.f32 	%f388, %f322, %f323, %f388;
	ld.shared.f32 	%f324, [%r227+1152];
	fma.rn.f32 	%f387, %f322, %f324, %f387;
	ld.shared.f32 	%f325, [%r227+1280];
	fma.rn.f32 	%f386, %f322, %f325, %f386;
	ld.shared.f32 	%f326, [%r227+1408];
	fma.rn.f32 	%f385, %f322, %f326, %f385;
	mov.f32 	%f425, %f35;
$L__BB18_72:
	bar.sync 	0;
	setp.lt.s32 	%p53, %r233, %r11;
	add.s32 	%r232, %r232, 1;
	@%p53 bra 	$L__BB18_8;
$L__BB18_73:
	setp.ge.s32 	%p54, %r6, %r81;
	@%p54 bra 	$L__BB18_77;
	ld.param.u64 	%rd50, [_Z23flash_attn_sinks_kernelIfLi128ELi8ELi32EEvPKT_S2_S2_PS0_PKffiiiii_param_4];
	setp.eq.s64 	%p55, %rd50, 0;
	@%p55 bra 	$L__BB18_76;
	ld.param.u64 	%rd51, [_Z23flash_attn_sinks_kernelIfLi128ELi8ELi32EEvPKT_S2_S2_PS0_PKffiiiii_param_4];
	cvta.to.global.u64 	%rd43, %rd51;
	mul.wide.u32 	%rd44, %r4, 4;
	add.s64 	%rd45, %rd43, %rd44;
	ld.global.nc.f32 	%f327, [%rd45];
	max.f32 	%f328, %f425, %f327;
	sub.f32 	%f329, %f425, %f328;
	fma.rn.f32 	%f330, %f329, 0f3BBB989D, 0f3F000000;
	cvt.sat.f32.f32 	%f331, %f330;
	mov.f32 	%f332, 0f4B400001;
	mov.f32 	%f333, 0f437C0000;
	fma.rm.f32 	%f334, %f331, %f333, %f332;
	add.f32 	%f335, %f334, 0fCB40007F;
	neg.f32 	%f336, %f335;
	fma.rn.f32 	%f337, %f329, 0f3FB8AA3B, %f336;
	fma.rn.f32 	%f338, %f329, 0f32A57060, %f337;
	mov.b32 	%r228, %f334;
	shl.b32 	%r229, %r228, 23;
	mov.b32 	%f339, %r229;
	ex2.approx.ftz.f32 	%f340, %f338;
	mul.f32 	%f341, %f340, %f339;
	mul.f32 	%f388, %f341, %f388;
	mul.f32 	%f387, %f341, %f387;
	mul.f32 	%f386, %f341, %f386;
	mul.f32 	%f385, %f341, %f385;
	sub.f32 	%f342, %f327, %f328;
	fma.rn.f32 	%f343, %f342, 0f3BBB989D, 0f3F000000;
	cvt.sat.f32.f32 	%f344, %f343;
	fma.rm.f32 	%f345, %f344, %f333, %f332;
	add.f32 	%f346, %f345, 0fCB40007F;
	neg.f32 	%f347, %f346;
	fma.rn.f32 	%f348, %f342, 0f3FB8AA3B, %f347;
	fma.rn.f32 	%f349, %f342, 0f32A57060, %f348;
	mov.b32 	%r230, %f345;
	shl.b32 	%r231, %r230, 23;
	mov.b32 	%f350, %r231;
	ex2.approx.ftz.f32 	%f351, %f349;
	mul.f32 	%f352, %f351, %f350;
	fma.rn.f32 	%f389, %f389, %f341, %f352;
$L__BB18_76:
	ld.param.u64 	%rd49, [_Z23flash_attn_sinks_kernelIfLi128ELi8ELi32EEvPKT_S2_S2_PS0_PKffiiiii_param_3];
	setp.gt.f32 	%p56, %f389, 0f00000000;
	rcp.rn.f32 	%f353, %f389;
	selp.f32 	%f354, %f353, 0f00000000, %p56;
	mul.f32 	%f355, %f354, %f388;
	cvta.to.global.u64 	%rd46, %rd49;
	mul.wide.s32 	%rd47, %r9, 4;
	add.s64 	%rd48, %rd46, %rd47;
	st.global.f32 	[%rd48], %f355;
	mul.f32 	%f356, %f354, %f387;
	st.global.f32 	[%rd48+128], %f356;
	mul.f32 	%f357, %f354, %f386;
	st.global.f32 	[%rd48+256], %f357;
	mul.f32 	%f358, %f354, %f385;
	st.global.f32 	[%rd48+384], %f358;
$L__BB18_77:
	ret;

}
	// .globl	_Z23flash_attn_sinks_kernelIfLi192ELi8ELi16EEvPKT_S2_S2_PS0_PKffiiiii
.visible .entry _Z23flash_attn_sinks_kernelIfLi192ELi8ELi16EEvPKT_S2_S2_PS0_PKffiiiii(
	.param .u64 .ptr .align 1 _Z23flash_attn_sinks_kernelIfLi192ELi8ELi16EEvPKT_S2_S2_PS0_PKffiiiii_param_0,
	.param .u64 .ptr .align 1 _Z23flash_attn_sinks_kernelIfLi192ELi8ELi16EEvPKT_S2_S2_PS0_PKffiiiii_param_1,
	.param .u64 .ptr .align 1 _Z23flash_attn_sinks_kernelIfLi192ELi8ELi16EEvPKT_S2_S2_PS0_PKffiiiii_param_2,
	.param .u64 .ptr .align 1 _Z23flash_attn_sinks_kernelIfLi192ELi8ELi16EEvPKT_S2_S2_PS0_PKffiiiii_param_3,
	.param .u64 .ptr .align 1 _Z23flash_attn_sinks_kernelIfLi192ELi8ELi16EEvPKT_S2_S2_PS0_PKffiiiii_param_4,
	.param .f32 _Z23flash_attn_sinks_kernelIfLi192ELi8ELi16EEvPKT_S2_S2_PS0_PKffiiiii_param_5,
	.param .u32 _Z23flash_attn_sinks_kernelIfLi192ELi8ELi16EEvPKT_S2_S2_PS0_PKffiiiii_param_6,
	.param .u32 _Z23flash_attn_sinks_kernelIfLi192ELi8ELi16EEvPKT_S2_S2_PS0_PKffiiiii_param_7,
	.param .u32 _Z23flash_attn_sinks_kernelIfLi192ELi8ELi16EEvPKT_S2_S2_PS0_PKffiiiii_param_8,
	.param .u32 _Z23flash_attn_sinks_kernelIfLi192ELi8ELi16EEvPKT_S2_S2_PS0_PKffiiiii_param_9,
	.param .u32 _Z23flash_attn_sinks_kernelIfLi192ELi8ELi16EEvPKT_S2_S2_PS0_PKffiiiii_param_10
)
.maxntid 256
{
	.local .align 16 .b8 	__local_depot19[64];
	.reg .b64 	%SP;
	.reg .b64 	%SPL;
	.reg .pred 	%p<54>;
	.reg .b16 	%rs<39>;
	.reg .b32 	%r<179>;
	.reg .b32 	%f<370>;
	.reg .b64 	%rd<46>;
	// demoted variable
	.shared .align 4 .b8 _ZZ23flash_attn_sinks_kernelIfLi192ELi8ELi16EEvPKT_S2_S2_PS0_PKffiiiiiE6k_smem[12288];
	// demoted variable
	.shared .align 4 .b8 _ZZ23flash_attn_sinks_kernelIfLi192ELi8ELi16EEvPKT_S2_S2_PS0_PKffiiiiiE6v_smem[12288];
	mov.u64 	%SPL, __local_depot19;
	ld.param.u64 	%rd11, [_Z23flash_attn_sinks_kernelIfLi192ELi8ELi16EEvPKT_S2_S2_PS0_PKffiiiii_param_0];
	ld.param.u64 	%rd7, [_Z23flash_attn_sinks_kernelIfLi192ELi8ELi16EEvPKT_S2_S2_PS0_PKffiiiii_param_1];
	ld.param.u64 	%rd8, [_Z23flash_attn_sinks_kernelIfLi192ELi8ELi16EEvPKT_S2_S2_PS0_PKffiiiii_param_2];
	ld.param.u64 	%rd10, [_Z23flash_attn_sinks_kernelIfLi192ELi8ELi16EEvPKT_S2_S2_PS0_PKffiiiii_param_4];
	ld.param.f32 	%f132, [_Z23flash_attn_sinks_kernelIfLi192ELi8ELi16EEvPKT_S2_S2_PS0_PKffiiiii_param_5];
	ld.param.u32 	%r52, [_Z23flash_attn_sinks_kernelIfLi192ELi8ELi16EEvPKT_S2_S2_PS0_PKffiiiii_param_6];
	ld.param.u32 	%r53, [_Z23flash_attn_sinks_kernelIfLi192ELi8ELi16EEvPKT_S2_S2_PS0_PKffiiiii_param_7];
	ld.param.u32 	%r55, [_Z23flash_attn_sinks_kernelIfLi192ELi8ELi16EEvPKT_S2_S2_PS0_PKffiiiii_param_8];
	ld.param.u32 	%r56, [_Z23flash_attn_sinks_kernelIfLi192ELi8ELi16EEvPKT_S2_S2_PS0_PKffiiiii_param_9];
	ld.param.u32 	%r54, [_Z23flash_attn_sinks_kernelIfLi192ELi8ELi16EEvPKT_S2_S2_PS0_PKffiiiii_param_10];
	cvta.to.global.u64 	%rd12, %rd11;
	add.u64 	%rd1, %SPL, 0;
	mov.u32 	%r1, %tid.x;
	shr.u32 	%r2, %r1, 5;
	and.b32  	%r3, %r1, 31;
	mov.u32 	%r4, %ctaid.x;
	mov.u32 	%r57, %ctaid.y;
	mov.u32 	%r58, %ctaid.z;
	div.s32 	%r59, %r55, %r56;
	div.s32 	%r60, %r4, %r59;
	shl.b32 	%r5, %r58, 3;
	or.b32  	%r6, %r5, %r2;
	mad.lo.s32 	%r61, %r55, %r57, %r4;
	mad.lo.s32 	%r62, %r61, %r52, %r6;
	mul.lo.s32 	%r63, %r62, 192;
	mad.lo.s32 	%r64, %r56, %r57, %r60;
	mul.lo.s32 	%r65, %r53, %r64;
	mul.lo.s32 	%r7, %r65, 192;
	setp.ge.s32 	%p3, %r6, %r52;
	or.b32  	%r8, %r63, %r3;
	mul.wide.s32 	%rd14, %r8, 4;
	add.s64 	%rd2, %rd12, %rd14;
	mov.f32 	%f293, 0f00000000;
	mov.f32 	%f294, %f293;
	@%p3 bra 	$L__BB19_2;
	ld.global.nc.f32 	%f134, [%rd2];
	mul.f32 	%f293, %f132, %f134;
	ld.global.nc.f32 	%f135, [%rd2+128];
	mul.f32 	%f294, %f132, %f135;
$L__BB19_2:
	setp.ge.s32 	%p4, %r6, %r52;
	mov.f32 	%f295, 0f00000000;
	@%p4 bra 	$L__BB19_4;
	ld.global.nc.f32 	%f137, [%rd2+256];
	mul.f32 	%f295, %f132, %f137;
$L__BB19_4:
	setp.ge.s32 	%p5, %r6, %r52;
	mov.f32 	%f296, 0f00000000;
	@%p5 bra 	$L__BB19_6;
	ld.global.nc.f32 	%f139, [%rd2+384];
	mul.f32 	%f296, %f132, %f139;
$L__BB19_6:
	setp.ge.s32 	%p6, %r6, %r52;
	mov.f32 	%f297, 0f00000000;
	@%p6 bra 	$L__BB19_8;
	ld.global.nc.f32 	%f141, [%rd2+512];
	mul.f32 	%f297, %f132, %f141;
$L__BB19_8:
	setp.ge.s32 	%p7, %r6, %r52;
	mov.f32 	%f298, 0f00000000;
	@%p7 bra 	$L__BB19_10;
	ld.global.nc.f32 	%f143, [%rd2+640];
	mul.f32 	%f298, %f132, %f143;
$L__BB19_10:
	sub.s32 	%r66, %r53, %r52;
	add.s32 	%r67, %r5, 8;
	min.s32 	%r68, %r67, %r52;
	setp.gt.s32 	%p1, %r54, 0;
	add.s32 	%r69, %r66, %r5;
	sub.s32 	%r70, %r69, %r54;
	max.s32 	%r71, %r70, -1;
	add.s32 	%r72, %r71, 1;
	selp.b32 	%r9, %r72, 0, %p1;
	add.s32 	%r73, %r66, %r68;
	min.s32 	%r10, %r53, %r73;
	add.s32 	%r11, %r69, %r2;
	sub.s32 	%r74, %r11, %r54;
	max.s32 	%r12, %r74, -1;
	setp.ge.s32 	%p8, %r9, %r10;
	mov.f32 	%f353, 0fFF7FFFFF;
	mov.f32 	%f347, 0f00000000;
	mov.f32 	%f348, %f347;
	mov.f32 	%f349, %f347;
	mov.f32 	%f350, %f347;
	mov.f32 	%f351, %f347;
	mov.f32 	%f352, %f347;
	mov.f32 	%f354, %f347;
	@%p8 bra 	$L__BB19_67;
	add.s32 	%r13, %r12, 1;
	setp.lt.s32 	%p9, %r6, %r52;
	and.pred  	%p2, %p1, %p9;
	mov.f32 	%f353, 0fFF7FFFFF;
	mov.b32 	%r165, 0;
	mov.f32 	%f347, 0f00000000;
	cvt.u16.u32 	%rs7, %r1;
	or.b16  	%rs1, %rs7, 768;
	mov.u32 	%r166, %r9;
$L__BB19_12:
	mov.u32 	%r15, %r166;
	shl.b32 	%r76, %r1, 2;
	mov.u32 	%r77, _ZZ23flash_attn_sinks_kernelIfLi192ELi8ELi16EEvPKT_S2_S2_PS0_PKffiiiiiE6k_smem;
	add.s32 	%r78, %r76, %r77;
	add.s32 	%r167, %r78, 2048;
	shl.b32 	%r79, %r165, 4;
	add.s32 	%r80, %r9, %r79;
	add.s32 	%r81, %r80, 16;
	min.s32 	%r17, %r10, %r81;
	neg.s32 	%r18, %r79;
	add.s32 	%r166, %r15, 16;
	min.s32 	%r82, %r166, %r10;
	sub.s32 	%r20, %r82, %r15;
	add.s32 	%r83, %r1, %r7;
	mad.lo.s32 	%r168, %r15, 192, %r83;
	mov.u16 	%rs37, %rs1;
	mov.u32 	%r169, %r1;
$L__BB19_13:
	mul.wide.s32 	%rd15, %r168, 4;
	add.s64 	%rd3, %rd7, %rd15;
	add.s16 	%rs8, %rs37, -768;
	mul.hi.u16 	%rs9, %rs8, -21845;
	shr.u16 	%rs10, %rs9, 7;
	cvt.u32.u16 	%r84, %rs10;
	setp.le.s32 	%p10, %r20, %r84;
	mov.f32 	%f307, 0f00000000;
	@%p10 bra 	$L__BB19_15;
	// begin inline asm
	ld.global.nc.f32 %f307, [%rd3];
	// end inline asm
$L__BB19_15:
	st.shared.f32 	[%r167+-2048], %f307;
	add.s16 	%rs11, %rs37, -512;
	mul.hi.u16 	%rs12, %rs11, -21845;
	shr.u16 	%rs13, %rs12, 7;
	cvt.u32.u16 	%r85, %rs13;
	setp.le.s32 	%p11, %r20, %r85;
	mov.f32 	%f308, 0f00000000;
	@%p11 bra 	$L__BB19_17;
	add.s64 	%rd17, %rd3, 1024;
	// begin inline asm
	ld.global.nc.f32 %f308, [%rd17];
	// end inline asm
$L__BB19_17:
	st.shared.f32 	[%r167+-1024], %f308;
	add.s16 	%rs14, %rs37, -256;
	mul.hi.u16 	%rs15, %rs14, -21845;
	shr.u16 	%rs16, %rs15, 7;
	cvt.u32.u16 	%r86, %rs16;
	setp.le.s32 	%p12, %r20, %r86;
	mov.f32 	%f309, 0f00000000;
	@%p12 bra 	$L__BB19_19;
	add.s64 	%rd18, %rd3, 2048;
	// begin inline asm
	ld.global.nc.f32 %f309, [%rd18];
	// end inline asm
$L__BB19_19:
	st.shared.f32 	[%r167], %f309;
	mul.hi.u16 	%rs17, %rs37, -21845;
	shr.u16 	%rs18, %rs17, 7;
	cvt.u32.u16 	%r87, %rs18;
	setp.le.s32 	%p13, %r20, %r87;
	mov.f32 	%f310, 0f00000000;
	@%p13 bra 	$L__BB19_21;
	add.s64 	%rd19, %rd3, 3072;
	// begin inline asm
	ld.global.nc.f32 %f310, [%rd19];
	// end inline asm
$L__BB19_21:
	st.shared.f32 	[%r167+1024], %f310;
	add.s32 	%r25, %r169, 1024;
	add.s16 	%rs37, %rs37, 1024;
	add.s32 	%r168, %r168, 1024;
	add.s32 	%r167, %r167, 4096;
	setp.lt.u32 	%p14, %r169, 2048;
	mov.u32 	%r169, %r25;
	@%p14 bra 	$L__BB19_13;
	mov.u32 	%r170, %r1;
$L__BB19_23:
	cvt.u16.u32 	%rs4, %r170;
	mul.hi.u16 	%rs19, %rs4, -21845;
	shr.u16 	%rs20, %rs19, 7;
	cvt.u32.u16 	%r88, %rs20;
	setp.le.s32 	%p15, %r20, %r88;
	mul.lo.s16 	%rs21, %rs20, 192;
	sub.s16 	%rs22, %rs4, %rs21;
	add.s32 	%r89, %r15, %r88;
	cvt.u32.u16 	%r90, %rs22;
	add.s32 	%r91, %r7, %r90;
	mad.lo.s32 	%r92, %r89, 192, %r91;
	mul.wide.s32 	%rd20, %r92, 4;
	add.s64 	%rd4, %rd8, %rd20;
	mov.f32 	%f311, 0f00000000;
	@%p15 bra 	$L__BB19_25;
	// begin inline asm
	ld.global.nc.f32 %f311, [%rd4];
	// end inline asm
$L__BB19_25:
	shl.b32 	%r93, %r170, 2;
	mov.u32 	%r94, _ZZ23flash_attn_sinks_kernelIfLi192ELi8ELi16EEvPKT_S2_S2_PS0_PKffiiiiiE6v_smem;
	add.s32 	%r29, %r94, %r93;
	st.shared.f32 	[%r29], %f311;
	add.s16 	%rs23, %rs4, 256;
	mul.hi.u16 	%rs24, %rs23, -21845;
	shr.u16 	%rs25, %rs24, 7;
	cvt.u32.u16 	%r95, %rs25;
	setp.le.s32 	%p16, %r20, %r95;
	mov.f32 	%f312, 0f00000000;
	@%p16 bra 	$L__BB19_27;
	add.s64 	%rd22, %rd4, 1024;
	// begin inline asm
	ld.global.nc.f32 %f312, [%rd22];
	// end inline asm
$L__BB19_27:
	st.shared.f32 	[%r29+1024], %f312;
	add.s16 	%rs26, %rs4, 512;
	mul.hi.u16 	%rs27, %rs26, -21845;
	shr.u16 	%rs28, %rs27, 7;
	cvt.u32.u16 	%r96, %rs28;
	setp.le.s32 	%p17, %r20, %r96;
	mov.f32 	%f313, 0f00000000;
	@%p17 bra 	$L__BB19_29;
	add.s64 	%rd23, %rd4, 2048;
	// begin inline asm
	ld.global.nc.f32 %f313, [%rd23];
	// end inline asm
$L__BB19_29:
	st.shared.f32 	[%r29+2048], %f313;
	add.s16 	%rs29, %rs4, 768;
	mul.hi.u16 	%rs30, %rs29, -21845;
	shr.u16 	%rs31, %rs30, 7;
	cvt.u32.u16 	%r97, %rs31;
	setp.le.s32 	%p18, %r20, %r97;
	mov.f32 	%f314, 0f00000000;
	@%p18 bra 	$L__BB19_31;
	add.s64 	%rd24, %rd4, 3072;
	// begin inline asm
	ld.global.nc.f32 %f314, [%rd24];
	// end inline asm
$L__BB19_31:
	st.shared.f32 	[%r29+3072], %f314;
	add.s32 	%r30, %r170, 1024;
	setp.lt.u32 	%p19, %r170, 2048;
	mov.u32 	%r170, %r30;
	@%p19 bra 	$L__BB19_23;
	setp.ge.s32 	%p20, %r6, %r52;
	bar.sync 	0;
	@%p20 bra 	$L__BB19_66;
	setp.lt.s32 	%p21, %r20, 1;
	mov.f32 	%f317, 0fFF7FFFFF;
	@%p21 bra 	$L__BB19_54;
	mov.f32 	%f317, 0fFF7FFFFF;
	mov.b32 	%r174, 0;
	mov.b16 	%rs38, 0;
$L__BB19_35:
	add.s32 	%r32, %r174, %r15;
	setp.ge.s32 	%p22, %r11, %r32;
	@%p22 bra 	$L__BB19_50;
	setp.ge.s32 	%p31, %r174, %r20;
	@%p31 bra 	$L__BB19_54;
	add.s32 	%r115, %r17, %r18;
	add.s32 	%r116, %r9, %r174;
	sub.s32 	%r33, %r115, %r116;
	sub.s32 	%r117, %r9, %r115;
	add.s32 	%r118, %r117, %r174;
	setp.gt.u32 	%p32, %r118, -16;
	@%p32 bra 	$L__BB19_40;
	mov.b32 	%r173, 0;
$L__BB19_39:
	.pragma "nounroll";
	mul.wide.u32 	%rd29, %r174, 4;
	add.s64 	%rd30, %rd1, %rd29;
	mov.b32 	%r120, -8388609;
	st.local.u32 	[%rd30], %r120;
	st.local.u32 	[%rd30+4], %r120;
	st.local.u32 	[%rd30+8], %r120;
	st.local.u32 	[%rd30+12], %r120;
	st.local.u32 	[%rd30+16], %r120;
	st.local.u32 	[%rd30+20], %r120;
	st.local.u32 	[%rd30+24], %r120;
	st.local.u32 	[%rd30+28], %r120;
	st.local.u32 	[%rd30+32], %r120;
	st.local.u32 	[%rd30+36], %r120;
	st.local.u32 	[%rd30+40], %r120;
	st.local.u32 	[%rd30+44], %r120;
	st.local.u32 	[%rd30+48], %r120;
	st.local.u32 	[%rd30+52], %r120;
	st.local.u32 	[%rd30+56], %r120;
	st.local.u32 	[%rd30+60], %r120;
	add.s32 	%r174, %r174, 16;
	add.s32 	%r173, %r173, 16;
	and.b32  	%r121, %r33, -16;
	setp.eq.s32 	%p33, %r173, %r121;
	@%p33 bra 	$L__BB19_40;
	bra.uni 	$L__BB19_39;
$L__BB19_40:
	and.b32  	%r122, %r33, 15;
	setp.eq.s32 	%p34, %r122, 0;
	@%p34 bra 	$L__BB19_54;
	cvt.u16.u32 	%rs33, %r9;
	add.s16 	%rs34, %rs38, %rs33;
	cvt.u16.u32 	%rs35, %r17;
	sub.s16 	%rs36, %rs35, %rs34;
	cvt.u32.u16 	%r123, %rs36;
	and.b32  	%r40, %r123, 15;
	add.s32 	%r124, %r40, -1;
	setp.lt.u32 	%p35, %r124, 7;
	@%p35 bra 	$L__BB19_43;
	mul.wide.u32 	%rd31, %r174, 4;
	add.s64 	%rd32, %rd1, %rd31;
	mov.b32 	%r125, -8388609;
	st.local.u32 	[%rd32], %r125;
	st.local.u32 	[%rd32+4], %r125;
	st.local.u32 	[%rd32+8], %r125;
	st.local.u32 	[%rd32+12], %r125;
	st.local.u32 	[%rd32+16], %r125;
	st.local.u32 	[%rd32+20], %r125;
	st.local.u32 	[%rd32+24], %r125;
	st.local.u32 	[%rd32+28], %r125;
	add.s32 	%r174, %r174, 8;
$L__BB19_43:
	and.b32  	%r126, %r40, 7;
	setp.eq.s32 	%p36, %r126, 0;
	@%p36 bra 	$L__BB19_54;
	and.b32  	%r43, %r40, 3;
	and.b32  	%r127, %r40, 7;
	setp.lt.u32 	%p37, %r127, 4;
	@%p37 bra 	$L__BB19_46;
	mul.wide.u32 	%rd33, %r174, 4;
	add.s64 	%rd34, %rd1, %rd33;
	mov.b32 	%r128, -8388609;
	st.local.u32 	[%rd34], %r128;
	st.local.u32 	[%rd34+4], %r128;
	st.local.u32 	[%rd34+8], %r128;
	st.local.u32 	[%rd34+12], %r128;
	add.s32 	%r174, %r174, 4;
$L__BB19_46:
	setp.eq.s32 	%p38, %r43, 0;
	@%p38 bra 	$L__BB19_54;
	mul.wide.u32 	%rd35, %r174, 4;
	add.s64 	%rd5, %rd1, %rd35;
	mov.b32 	%r129, -8388609;
	st.local.u32 	[%rd5], %r129;
	setp.eq.s32 	%p39, %r43, 1;
	@%p39 bra 	$L__BB19_54;
	mov.b32 	%r130, -8388609;
	st.local.u32 	[%rd5+4], %r130;
	setp.eq.s32 	%p40, %r43, 2;
	@%p40 bra 	$L__BB19_54;
	mov.b32 	%r131, -8388609;
	st.local.u32 	[%rd5+8], %r131;
	bra.uni 	$L__BB19_54;
$L__BB19_50:
	setp.gt.u32 	%p23, %r13, %r32;
	and.pred  	%p24, %p2, %p23;
	@%p24 bra 	$L__BB19_52;
	mul.lo.s32 	%r99, %r174, 192;
	or.b32  	%r100, %r99, %r3;
	shl.b32 	%r101, %r100, 2;
	mov.u32 	%r102, _ZZ23flash_attn_sinks_kernelIfLi192ELi8ELi16EEvPKT_S2_S2_PS0_PKffiiiiiE6k_smem;
	add.s32 	%r103, %r102, %r101;
	ld.shared.f32 	%f166, [%r103];
	fma.rn.f32 	%f167, %f293, %f166, 0f00000000;
	ld.shared.f32 	%f168, [%r103+128];
	fma.rn.f32 	%f169, %f294, %f168, %f167;
	ld.shared.f32 	%f170, [%r103+256];
	fma.rn.f32 	%f171, %f295, %f170, %f169;
	ld.shared.f32 	%f172, [%r103+384];
	fma.rn.f32 	%f173, %f296, %f172, %f171;
	ld.shared.f32 	%f174, [%r103+512];
	fma.rn.f32 	%f175, %f297, %f174, %f173;
	ld.shared.f32 	%f176, [%r103+640];
	fma.rn.f32 	%f177, %f298, %f176, %f175;
	mov.b32 	%r104, %f177;
	shfl.sync.bfly.b32	%r105|%p25, %r104, 16, 31, -1;
	mov.b32 	%f178, %r105;
	add.f32 	%f179, %f177, %f178;
	mov.b32 	%r106, %f179;
	shfl.sync.bfly.b32	%r107|%p26, %r106, 8, 31, -1;
	mov.b32 	%f180, %r107;
	add.f32 	%f181, %f179, %f180;
	mov.b32 	%r108, %f181;
	shfl.sync.bfly.b32	%r109|%p27, %r108, 4, 31, -1;
	mov.b32 	%f182, %r109;
	add.f32 	%f183, %f181, %f182;
	mov.b32 	%r110, %f183;
	shfl.sync.bfly.b32	%r111|%p28, %r110, 2, 31, -1;
	mov.b32 	%f184, %r111;
	add.f32 	%f185, %f183, %f184;
	mov.b32 	%r112, %f185;
	shfl.sync.bfly.b32	%r113|%p29, %r112, 1, 31, -1;
	mov.b32 	%f186, %r113;
	add.f32 	%f187, %f185, %f186;
	mul.wide.u32 	%rd25, %r174, 4;
	add.s64 	%rd26, %rd1, %rd25;
	st.local.f32 	[%rd26], %f187;
	max.f32 	%f317, %f317, %f187;
	bra.uni 	$L__BB19_53;
$L__BB19_52:
	mul.wide.u32 	%rd27, %r174, 4;
	add.s64 	%rd28, %rd1, %rd27;
	mov.b32 	%r114, -8388609;
	st.local.u32 	[%rd28], %r114;
$L__BB19_53:
	add.s32 	%r174, %r174, 1;
	setp.lt.s32 	%p30, %r174, %r20;
	add.s16 	%rs38, %rs38, 1;
	@%p30 bra 	$L__BB19_35;
$L__BB19_54:
	setp.leu.f32 	%p41, %f317, 0fFF7FFFFF;
	@%p41 bra 	$L__BB19_66;
	max.f32 	%f41, %f353, %f317;
	sub.f32 	%f188, %f353, %f41;
	fma.rn.f32 	%f189, %f188, 0f3BBB989D, 0f3F000000;
	cvt.sat.f32.f32 	%f190, %f189;
	mov.f32 	%f191, 0f4B400001;
	mov.f32 	%f192, 0f437C0000;
	fma.rm.f32 	%f193, %f190, %f192, %f191;
	add.f32 	%f194, %f193, 0fCB40007F;
	neg.f32 	%f195, %f194;
	fma.rn.f32 	%f196, %f188, 0f3FB8AA3B, %f195;
	fma.rn.f32 	%f197, %f188, 0f32A57060, %f196;
	mov.b32 	%r132, %f193;
	shl.b32 	%r133, %r132, 23;
	mov.b32 	%f198, %r133;
	ex2.approx.ftz.f32 	%f199, %f197;
	mul.f32 	%f200, %f199, %f198;
	mul.f32 	%f352, %f200, %f352;
	mul.f32 	%f351, %f200, %f351;
	mul.f32 	%f350, %f200, %f350;
	mul.f32 	%f349, %f200, %f349;
	mul.f32 	%f348, %f200, %f348;
	mul.f32 	%f347, %f200, %f347;
	mul.f32 	%f354, %f354, %f200;
	mov.f32 	%f353, %f41;
	@%p21 bra 	$L__BB19_66;
	sub.s32 	%r135, %r18, %r9;
	add.s32 	%r46, %r17, %r135;
	sub.s32 	%r136, %r9, %r18;
	add.s32 	%r137, %r136, 1;
	setp.eq.s32 	%p43, %r17, %r137;
	mov.b32 	%r178, 0;
	@%p43 bra 	$L__BB19_63;
	mov.b32 	%r177, 0;
$L__BB19_58:
	mul.wide.u32 	%rd36, %r177, 4;
	add.s64 	%rd6, %rd1, %rd36;
	ld.local.f32 	%f56, [%rd6];
	setp.le.f32 	%p44, %f56, 0fFF7FFFFF;
	@%p44 bra 	$L__BB19_60;
	sub.f32 	%f202, %f56, %f41;
	fma.rn.f32 	%f203, %f202, 0f3BBB989D, 0f3F000000;
	cvt.sat.f32.f32 	%f204, %f203;
	mov.f32 	%f205, 0f4B400001;
	mov.f32 	%f206, 0f437C0000;
	fma.rm.f32 	%f207, %f204, %f206, %f205;
	add.f32 	%f208, %f207, 0fCB40007F;
	neg.f32 	%f209, %f208;
	fma.rn.f32 	%f210, %f202, 0f3FB8AA3B, %f209;
	fma.rn.f32 	%f211, %f202, 0f32A57060, %f210;
	mov.b32 	%r139, %f207;
	shl.b32 	%r140, %r139, 23;
	mov.b32 	%f212, %r140;
	ex2.approx.ftz.f32 	%f213, %f211;
	mul.f32 	%f214, %f213, %f212;
	add.f32 	%f354, %f354, %f214;
	mul.lo.s32 	%r141, %r177, 192;
	or.b32  	%r142, %r141, %r3;
	shl.b32 	%r143, %r142, 2;
	mov.u32 	%r144, _ZZ23flash_attn_sinks_kernelIfLi192ELi8ELi16EEvPKT_S2_S2_PS0_PKffiiiiiE6v_smem;
	add.s32 	%r145, %r144, %r143;
	ld.shared.f32 	%f215, [%r145];
	fma.rn.f32 	%f352, %f214, %f215, %f352;
	ld.shared.f32 	%f216, [%r145+128];
	fma.rn.f32 	%f351, %f214, %f216, %f351;
	ld.shared.f32 	%f217, [%r145+256];
	fma.rn.f32 	%f350, %f214, %f217, %f350;
	ld.shared.f32 	%f218, [%r145+384];
	fma.rn.f32 	%f349, %f214, %f218, %f349;
	ld.shared.f32 	%f219, [%r145+512];
	fma.rn.f32 	%f348, %f214, %f219, %f348;
	ld.shared.f32 	%f220, [%r145+640];
	fma.rn.f32 	%f347, %f214, %f220, %f347;
$L__BB19_60:
	ld.local.f32 	%f71, [%rd6+4];
	setp.le.f32 	%p45, %f71, 0fFF7FFFFF;
	@%p45 bra 	$L__BB19_62;
	sub.f32 	%f221, %f71, %f41;
	fma.rn.f32 	%f222, %f221, 0f3BBB989D, 0f3F000000;
	cvt.sat.f32.f32 	%f223, %f222;
	mov.f32 	%f224, 0f4B400001;
	mov.f32 	%f225, 0f437C0000;
	fma.rm.f32 	%f226, %f223, %f225, %f224;
	add.f32 	%f227, %f226, 0fCB40007F;
	neg.f32 	%f228, %f227;
	fma.rn.f32 	%f229, %f221, 0f3FB8AA3B, %f228;
	fma.rn.f32 	%f230, %f221, 0f32A57060, %f229;
	mov.b32 	%r146, %f226;
	shl.b32 	%r147, %r146, 23;
	mov.b32 	%f231, %r147;
	ex2.approx.ftz.f32 	%f232, %f230;
	mul.f32 	%f233, %f232, %f231;
	add.f32 	%f354, %f354, %f233;
	mul.lo.s32 	%r148, %r177, 192;
	or.b32  	%r149, %r148, %r3;
	shl.b32 	%r150, %r149, 2;
	mov.u32 	%r151, _ZZ23flash_attn_sinks_kernelIfLi192ELi8ELi16EEvPKT_S2_S2_PS0_PKffiiiiiE6v_smem;
	add.s32 	%r152, %r150, %r151;
	ld.shared.f32 	%f234, [%r152+768];
	fma.rn.f32 	%f352, %f233, %f234, %f352;
	ld.shared.f32 	%f235, [%r152+896];
	fma.rn.f32 	%f351, %f233, %f235, %f351;
	ld.shared.f32 	%f236, [%r152+1024];
	fma.rn.f32 	%f350, %f233, %f236, %f350;
	ld.shared.f32 	%f237, [%r152+1152];
	fma.rn.f32 	%f349, %f233, %f237, %f349;
	ld.shared.f32 	%f238, [%r152+1280];
	fma.rn.f32 	%f348, %f233, %f238, %f348;
	ld.shared.f32 	%f239, [%r152+1408];
	fma.rn.f32 	%f347, %f233, %f239, %f347;
$L__BB19_62:
	add.s32 	%r177, %r177, 2;
	and.b32  	%r178, %r46, -2;
	setp.ne.s32 	%p46, %r177, %r178;
	@%p46 bra 	$L__BB19_58;
$L__BB19_63:
	and.b32  	%r153, %r46, 1;
	setp.eq.b32 	%p47, %r153, 1;
	not.pred 	%p48, %p47;
	mov.f32 	%f353, %f41;
	@%p48 bra 	$L__BB19_66;
	mul.wide.u32 	%rd37, %r178, 4;
	add.s64 	%rd38, %rd1, %rd37;
	ld.local.f32 	%f94, [%rd38];
	setp.le.f32 	%p49, %f94, 0fFF7FFFFF;
	mov.f32 	%f353, %f41;
	@%p49 bra 	$L__BB19_66;
	sub.f32 	%f240, %f94, %f41;
	fma.rn.f32 	%f241, %f240, 0f3BBB989D, 0f3F000000;
	cvt.sat.f32.f32 	%f242, %f241;
	mov.f32 	%f243, 0f4B400001;
	mov.f32 	%f244, 0f437C0000;
	fma.rm.f32 	%f245, %f242, %f244, %f243;
	add.f32 	%f246, %f245, 0fCB40007F;
	neg.f32 	%f247, %f246;
	fma.rn.f32 	%f248, %f240, 0f3FB8AA3B, %f247;
	fma.rn.f32 	%f249, %f240, 0f32A57060, %f248;
	mov.b32 	%r154, %f245;
	shl.b32 	%r155, %r154, 23;
	mov.b32 	%f250, %r155;
	ex2.approx.ftz.f32 	%f251, %f249;
	mul.f32 	%f252, %f251, %f250;
	add.f32 	%f354, %f354, %f252;
	mul.lo.s32 	%r156, %r178, 192;
	or.b32  	%r157, %r156, %r3;
	shl.b32 	%r158, %r157, 2;
	mov.u32 	%r159, _ZZ23flash_attn_sinks_kernelIfLi192ELi8ELi16EEvPKT_S2_S2_PS0_PKffiiiiiE6v_smem;
	add.s32 	%r160, %r159, %r158;
	ld.shared.f32 	%f253, [%r160];
	fma.rn.f32 	%f352, %f252, %f253, %f352;
	ld.shared.f32 	%f254, [%r160+128];
	fma.rn.f32 	%f351, %f252, %f254, %f351;
	ld.shared.f32 	%f255, [%r160+256];
	fma.rn.f32 	%f350, %f252, %f255, %f350;
	ld.shared.f32 	%f256, [%r160+384];
	fma.rn.f32 	%f349, %f252, %f256, %f349;
	ld.shared.f32 	%f257, [%r160+512];
	fma.rn.f32 	%f348, %f252, %f257, %f348;
	ld.shared.f32 	%f258, [%r160+640];
	fma.rn.f32 	%f347, %f252, %f258, %f347;
	mov.f32 	%f353, %f41;
$L__BB19_66:
	bar.sync 	0;
	setp.lt.s32 	%p50, %r166, %r10;
	add.s32 	%r165, %r165, 1;
	@%p50 bra 	$L__BB19_12;
$L__BB19_67:
	setp.ge.s32 	%p51, %r6, %r52;
	@%p51 bra 	$L__BB19_71;
	setp.eq.s64 	%p52, %rd10, 0;
	@%p52 bra 	$L__BB19_70;
	cvta.to.global.u64 	%rd39, %rd10;
	mul.wide.u32 	%rd40, %r4, 4;
	add.s64 	%rd41, %rd39, %rd40;
	ld.global.nc.f32 	%f259, [%rd41];
	max.f32 	%f260, %f353, %f259;
	sub.f32 	%f261, %f353, %f260;
	fma.rn.f32 	%f262, %f261, 0f3BBB989D, 0f3F000000;
	cvt.sat.f32.f32 	%f263, %f262;
	mov.f32 	%f264, 0f4B400001;
	mov.f32 	%f265, 0f437C0000;
	fma.rm.f32 	%f266, %f263, %f265, %f264;
	add.f32 	%f267, %f266, 0fCB40007F;
	neg.f32 	%f268, %f267;
	fma.rn.f32 	%f269, %f261, 0f3FB8AA3B, %f268;
	fma.rn.f32 	%f270, %f261, 0f32A57060, %f269;
	mov.b32 	%r161, %f266;
	shl.b32 	%r162, %r161, 23;
	mov.b32 	%f271, %r162;
	ex2.approx.ftz.f32 	%f272, %f270;
	mul.f32 	%f273, %f272, %f271;
	mul.f32 	%f352, %f273, %f352;
	mul.f32 	%f351, %f273, %f351;
	mul.f32 	%f350, %f273, %f350;
	mul.f32 	%f349, %f273, %f349;
	mul.f32 	%f348, %f273, %f348;
	mul.f32 	%f347, %f273, %f347;
	sub.f32 	%f274, %f259, %f260;
	fma.rn.f32 	%f275, %f274, 0f3BBB989D, 0f3F000000;
	cvt.sat.f32.f32 	%f276, %f275;
	fma.rm.f32 	%f277, %f276, %f265, %f264;
	add.f32 	%f278, %f277, 0fCB40007F;
	neg.f32 	%f279, %f278;
	fma.rn.f32 	%f280, %f274, 0f3FB8AA3B, %f279;
	fma.rn.f32 	%f281, %f274, 0f32A57060, %f280;
	mov.b32 	%r163, %f277;
	shl.b32 	%r164, %r163, 23;
	mov.b32 	%f282, %r164;
	ex2.approx.ftz.f32 	%f283, %f281;
	mul.f32 	%f284, %f283, %f282;
	fma.rn.f32 	%f354, %f354, %f273, %f284;
$L__BB19_70:
	ld.param.u64 	%rd45, [_Z23flash_attn_sinks_kernelIfLi192ELi8ELi16EEvPKT_S2_S2_PS0_PKffiiiii_param_3];
	setp.gt.f32 	%p53, %f354, 0f00000000;
	rcp.rn.f32 	%f285, %f354;
	selp.f32 	%f286, %f285, 0f00000000, %p53;
	mul.f32 	%f287, %f286, %f352;
	cvta.to.global.u64 	%rd42, %rd45;
	mul.wide.s32 	%rd43, %r8, 4;
	add.s64 	%rd44, %rd42, %rd43;
	st.global.f32 	[%rd44], %f287;
	mul.f32 	%f288, %f286, %f351;
	st.global.f32 	[%rd44+128], %f288;
	mul.f32 	%f289, %f286, %f350;
	st.global.f32 	[%rd44+256], %f289;
	mul.f32 	%f290, %f286, %f349;
	st.global.f32 	[%rd44+384], %f290;
	mul.f32 	%f291, %f286, %f348;
	st.global.f32 	[%rd44+512], %f291;
	mul.f32 	%f292, %f286, %f347;
	st.global.f32 	[%rd44+640], %f292;
$L__BB19_71:
	ret;

}
	// .globl	_Z23flash_attn_sinks_kernelIfLi256ELi8ELi16EEvPKT_S2_S2_PS0_PKffiiiii
.visible .entry _Z23flash_attn_sinks_kernelIfLi256ELi8ELi16EEvPKT_S2_S2_PS0_PKffiiiii(
	.param .u64 .ptr .align 1 _Z23flash_attn_sinks_kernelIfLi256ELi8ELi16EEvPKT_S2_S2_PS0_PKffiiiii_param_0,
	.param .u64 .ptr .align 1 _Z23flash_attn_sinks_kernelIfLi256ELi8ELi16EEvPKT_S2_S2_PS0_PKffiiiii_param_1,
	.param .u64 .ptr .align 1 _Z23flash_attn_sinks_kernelIfLi256ELi8ELi16EEvPKT_S2_S2_PS0_PKffiiiii_param_2,
	.param .u64 .ptr .align 1 _Z23flash_attn_sinks_kernelIfLi256ELi8ELi16EEvPKT_S2_S2_PS0_PKffiiiii_param_3,
	.param .u64 .ptr .align 1 _Z23flash_attn_sinks_kernelIfLi256ELi8ELi16EEvPKT_S2_S2_PS0_PKffiiiii_param_4,
	.param .f32 _Z23flash_attn_sinks_kernelIfLi256ELi8ELi16EEvPKT_S2_S2_PS0_PKffiiiii_param_5,
	.param .u32 _Z23flash_attn_sinks_kernelIfLi256ELi8ELi16EEvPKT_S2_S2_PS0_PKffiiiii_param_6,
	.param .u32 _Z23flash_attn_sinks_kernelIfLi256ELi8ELi16EEvPKT_S2_S2_PS0_PKffiiiii_param_7,
	.param .u32 _Z23flash_attn_sinks_kernelIfLi256ELi8ELi16EEvPKT_S2_S2_PS0_PKffiiiii_param_8,
	.param .u32 _Z23flash_attn_sinks_kernelIfLi256ELi8ELi16EEvPKT_S2_S2_PS0_PKffiiiii_param_9,
	.param .u32 _Z23flash_attn_sinks_kernelIfLi256ELi8ELi16EEvPKT_S2_S2_PS0_PKffiiiii_param_10
)
.maxntid 256
{
	.local .align 16 .b8 	__local_depot20[64];
	.reg .b64 	%SP;
	.reg .b64 	%SPL;
	.reg .pred 	%p<56>;
	.reg .b16 	%rs<9>;
	.reg .b32 	%r<220>;
	.reg .b32 	%f<434>;
	.reg .b64 	%rd<49>;
	// demoted variable
	.shared .align 4 .b8 _ZZ23flash_attn_sinks_kernelIfLi256ELi8ELi16EEvPKT_S2_S2_PS0_PKffiiiiiE6k_smem[16384];
	// demoted variable
	.shared .align 4 .b8 _ZZ23flash_attn_sinks_kernelIfLi256ELi8ELi16EEvPKT_S2_S2_PS0_PKffiiiiiE6v_smem[16384];
	mov.u64 	%SPL, __local_depot20;
	ld.param.u64 	%rd9, [_Z23flash_attn_sinks_kernelIfLi256ELi8ELi16EEvPKT_S2_S2_PS0_PKffiiiii_param_0];
	ld.param.u64 	%rd5, [_Z23flash_attn_sinks_kernelIfLi256ELi8ELi16EEvPKT_S2_S2_PS0_PKffiiiii_param_1];
	ld.param.u64 	%rd6, [_Z23flash_attn_sinks_kernelIfLi256ELi8ELi16EEvPKT_S2_S2_PS0_PKffiiiii_param_2];
	ld.param.u64 	%rd7, [_Z23flash_attn_sinks_kernelIfLi256ELi8ELi16EEvPKT_S2_S2_PS0_PKffiiiii_param_3];
	ld.param.u64 	%rd8, [_Z23flash_attn_sinks_kernelIfLi256ELi8ELi16EEvPKT_S2_S2_PS0_PKffiiiii_param_4];
	ld.param.f32 	%f162, [_Z23flash_attn_sinks_kernelIfLi256ELi8ELi16EEvPKT_S2_S2_PS0_PKffiiiii_param_5];
	ld.param.u32 	%r81, [_Z23flash_attn_sinks_kernelIfLi256ELi8ELi16EEvPKT_S2_S2_PS0_PKffiiiii_param_6];
	ld.param.u32 	%r82, [_Z23flash_attn_sinks_kernelIfLi256ELi8ELi16EEvPKT_S2_S2_PS0_PKffiiiii_param_7];
	ld.param.u32 	%r84, [_Z23flash_attn_sinks_kernelIfLi256ELi8ELi16EEvPKT_S2_S2_PS0_PKffiiiii_param_8];
	ld.param.u32 	%r85, [_Z23flash_attn_sinks_kernelIfLi256ELi8ELi16EEvPKT_S2_S2_PS0_PKffiiiii_param_9];
	ld.param.u32 	%r83, [_Z23flash_attn_sinks_kernelIfLi256ELi8ELi16EEvPKT_S2_S2_PS0_PKffiiiii_param_10];
	cvta.to.global.u64 	%rd10, %rd9;
	add.u64 	%rd1, %SPL, 0;
	mov.u32 	%r1, %tid.x;
	shr.u32 	%r2, %r1, 5;
	and.b32  	%r3, %r1, 31;
	mov.u32 	%r4, %ctaid.x;
	mov.u32 	%r86, %ctaid.y;
	mov.u32 	%r87, %ctaid.z;
	div.s32 	%r88, %r84, %r85;
	div.s32 	%r89, %r4, %r88;
	shl.b32 	%r5, %r87, 3;
	or.b32  	%r6, %r5, %r2;
	sub.s32 	%r7, %r82, %r81;
	mad.lo.s32 	%r90, %r84, %r86, %r4;
	mad.lo.s32 	%r91, %r90, %r81, %r6;
	shl.b32 	%r92, %r91, 8;
	mad.lo.s32 	%r8, %r85, %r86, %r89;
	setp.ge.s32 	%p3, %r6, %r81;
	or.b32  	%r9, %r3, %r92;
	mul.wide.s32 	%rd12, %r9, 4;
	add.s64 	%rd2, %rd10, %rd12;
	mov.f32 	%f339, 0f00000000;
	mov.f32 	%f340, %f339;
	@%p3 bra 	$L__BB20_2;
	ld.global.nc.f32 	%f164, [%rd2];
	mul.f32 	%f339, %f162, %f164;
	ld.global.nc.f32 	%f165, [%rd2+128];
	mul.f32 	%f340, %f162, %f165;
$L__BB20_2:
	setp.ge.s32 	%p4, %r6, %r81;
	mov.f32 	%f341, 0f00000000;
	@%p4 bra 	$L__BB20_4;
	ld.global.nc.f32 	%f167, [%rd2+256];
	mul.f32 	%f341, %f162, %f167;
$L__BB20_4:
	setp.ge.s32 	%p5, %r6, %r81;
	mov.f32 	%f342, 0f00000000;
	@%p5 bra 	$L__BB20_6;
	ld.global.nc.f32 	%f169, [%rd2+384];
	mul.f32 	%f342, %f162, %f169;
$L__BB20_6:
	setp.ge.s32 	%p6, %r6, %r81;
	mov.f32 	%f343, 0f00000000;
	@%p6 bra 	$L__BB20_8;
	ld.global.nc.f32 	%f171, [%rd2+512];
	mul.f32 	%f343, %f162, %f171;
$L__BB20_8:
	setp.ge.s32 	%p7, %r6, %r81;
	mov.f32 	%f344, 0f00000000;
	@%p7 bra 	$L__BB20_10;
	ld.global.nc.f32 	%f173, [%rd2+640];
	mul.f32 	%f344, %f162, %f173;
$L__BB20_10:
	setp.ge.s32 	%p8, %r6, %r81;
	mov.f32 	%f345, 0f00000000;
	@%p8 bra 	$L__BB20_12;
	ld.global.nc.f32 	%f175, [%rd2+768];
	mul.f32 	%f345, %f162, %f175;
$L__BB20_12:
	setp.ge.s32 	%p9, %r6, %r81;
	mov.f32 	%f346, 0f00000000;
	@%p9 bra 	$L__BB20_14;
	ld.global.nc.f32 	%f177, [%rd2+896];
	mul.f32 	%f346, %f162, %f177;
$L__BB20_14:
	add.s32 	%r93, %r5, 8;
	min.s32 	%r94, %r93, %r81;
	setp.gt.s32 	%p1, %r83, 0;
	add.s32 	%r95, %r7, %r5;
	sub.s32 	%r96, %r95, %r83;
	max.s32 	%r97, %r96, -1;
	add.s32 	%r98, %r97, 1;
	selp.b32 	%r10, %r98, 0, %p1;
	add.s32 	%r99, %r7, %r94;
	min.s32 	%r11, %r82, %r99;
	add.s32 	%r12, %r95, %r2;
	sub.s32 	%r100, %r12, %r83;
	max.s32 	%r13, %r100, -1;
	setp.ge.s32 	%p10, %r10, %r11;
	mov.f32 	%f413, 0fFF7FFFFF;
	mov.f32 	%f405, 0f00000000;
	mov.f32 	%f406, %f405;
	mov.f32 	%f407, %f405;
	mov.f32 	%f408, %f405;
	mov.f32 	%f409, %f405;
	mov.f32 	%f410, %f405;
	mov.f32 	%f411, %f405;
	mov.f32 	%f412, %f405;
	mov.f32 	%f414, %f405;
	@%p10 bra 	$L__BB20_71;
	mul.lo.s32 	%r102, %r82, %r8;
	shl.b32 	%r103, %r102, 8;
	or.b32  	%r14, %r1, %r103;
	mov.b32 	%r15, 3;
	mov.b32 	%r16, 2;
	mov.b32 	%r17, 1;
	shl.b32 	%r104, %r1, 2;
	mov.u32 	%r105, _ZZ23flash_attn_sinks_kernelIfLi256ELi8ELi16EEvPKT_S2_S2_PS0_PKffiiiiiE6k_smem;
	add.s32 	%r106, %r104, %r105;
	add.s32 	%r18, %r106, 2048;
	add.s32 	%r19, %r13, 1;
	setp.lt.s32 	%p11, %r6, %r81;
	and.pred  	%p2, %p1, %p11;
	mov.f32 	%f413, 0fFF7FFFFF;
	mov.b32 	%r199, 0;
	mov.f32 	%f405, 0f00000000;
	cvt.u16.u32 	%rs4, %r10;
	mov.u32 	%r200, %r10;
$L__BB20_16:
	mov.u32 	%r21, %r200;
	shl.b32 	%r107, %r199, 4;
	add.s32 	%r108, %r10, %r107;
	add.s32 	%r109, %r108, 16;
	min.s32 	%r22, %r11, %r109;
	neg.s32 	%r23, %r107;
	sub.s32 	%r110, %r23, %r10;
	add.s32 	%r24, %r22, %r110;
	add.s32 	%r200, %r21, 16;
	min.s32 	%r111, %r200, %r11;
	sub.s32 	%r26, %r111, %r21;
	add.s32 	%r112, %r15, %r21;
	shl.b32 	%r113, %r112, 8;
	add.s32 	%r209, %r14, %r113;
	add.s32 	%r114, %r16, %r21;
	shl.b32 	%r115, %r114, 8;
	add.s32 	%r207, %r14, %r115;
	add.s32 	%r116, %r17, %r21;
	shl.b32 	%r117, %r116, 8;
	add.s32 	%r205, %r14, %r117;
	mov.b32 	%r201, 0;
	shl.b32 	%r118, %r21, 8;
	add.s32 	%r202, %r14, %r118;
	mov.u32 	%r203, %r18;
	mov.u32 	%r204, %r17;
	mov.u32 	%r206, %r16;
	mov.u32 	%r208, %r15;
	mov.u32 	%r210, %r1;
$L__BB20_17:
	setp.ge.s32 	%p12, %r201, %r26;
	mov.f32 	%f357, 0f00000000;
	@%p12 bra 	$L__BB20_19;
	mul.wide.s32 	%rd14, %r202, 4;
	add.s64 	%rd13, %rd5, %rd14;
	// begin inline asm
	ld.global.nc.f32 %f357, [%rd13];
	// end inline asm
$L__BB20_19:
	st.shared.f32 	[%r203+-2048], %f357;
	setp.ge.s32 	%p13, %r204, %r26;
	mov.f32 	%f358, 0f00000000;
	@%p13 bra 	$L__BB20_21;
	mul.wide.s32 	%rd16, %r205, 4;
	add.s64 	%rd15, %rd5, %rd16;
	// begin inline asm
	ld.global.nc.f32 %f358, [%rd15];
	// end inline asm
$L__BB20_21:
	st.shared.f32 	[%r203+-1024], %f358;
	setp.ge.s32 	%p14, %r206, %r26;
	mov.f32 	%f359, 0f00000000;
	@%p14 bra 	$L__BB20_23;
	mul.wide.s32 	%rd18, %r207, 4;
	add.s64 	%rd17, %rd5, %rd18;
	// begin inline asm
	ld.global.nc.f32 %f359, [%rd17];
	// end inline asm
$L__BB20_23:
	st.shared.f32 	[%r203], %f359;
	setp.ge.s32 	%p15, %r208, %r26;
	mov.f32 	%f360, 0f00000000;
	@%p15 bra 	$L__BB20_25;
	mul.wide.s32 	%rd20, %r209, 4;
	add.s64 	%rd19, %rd5, %rd20;
	// begin inline asm
	ld.global.nc.f32 %f360, [%rd19];
	// end inline asm
$L__BB20_25:
	st.shared.f32 	[%r203+1024], %f360;
	add.s32 	%r42, %r210, 1024;
	add.s32 	%r209, %r209, 1024;
	add.s32 	%r208, %r208, 4;
	add.s32 	%r207, %r207, 1024;
	add.s32 	%r206, %r206, 4;
	add.s32 	%r205, %r205, 1024;
	add.s32 	%r204, %r204, 4;
	add.s32 	%r203, %r203, 4096;
	add.s32 	%r202, %r202, 1024;
	add.s32 	%r201, %r201, 4;
	setp.lt.u32 	%p16, %r210, 3072;
	mov.u32 	%r210, %r42;
	@%p16 bra 	$L__BB20_17;
	mov.u32 	%r211, %r1;
$L__BB20_27:
	shr.u32 	%r53, %r211, 8;
	setp.ge.s32 	%p17, %r53, %r26;
	mov.f32 	%f361, 0f00000000;
	@%p17 bra 	$L__BB20_29;
	add.s32 	%r119, %r53, %r21;
	shl.b32 	%r120, %r119, 8;
	add.s32 	%r121, %r14, %r120;
	mul.wide.s32 	%rd22, %r121, 4;
	add.s64 	%rd21, %rd6, %rd22;
	// begin inline asm
	ld.global.nc.f32 %f361, [%rd21];
	// end inline asm
$L__BB20_29:
	shl.b32 	%r122, %r211, 2;
	mov.u32 	%r123, _ZZ23flash_attn_sinks_kernelIfLi256ELi8ELi16EEvPKT_S2_S2_PS0_PKffiiiiiE6v_smem;
	add.s32 	%r54, %r123, %r122;
	st.shared.f32 	[%r54], %f361;
	add.s32 	%r124, %r211, 256;
	shr.u32 	%r55, %r124, 8;
	setp.ge.s32 	%p18, %r55, %r26;
	mov.f32 	%f362, 0f00000000;
	@%p18 bra 	$L__BB20_31;
	add.s32 	%r125, %r55, %r21;
	shl.b32 	%r126, %r125, 8;
	add.s32 	%r127, %r14, %r126;
	mul.wide.s32 	%rd24, %r127, 4;
	add.s64 	%rd23, %rd6, %rd24;
	// begin inline asm
	ld.global.nc.f32 %f362, [%rd23];
	// end inline asm
$L__BB20_31:
	st.shared.f32 	[%r54+1024], %f362;
	add.s32 	%r128, %r211, 512;
	shr.u32 	%r56, %r128, 8;
	setp.ge.s32 	%p19, %r56, %r26;
	mov.f32 	%f363, 0f00000000;
	@%p19 bra 	$L__BB20_33;
	add.s32 	%r129, %r56, %r21;
	shl.b32 	%r130, %r129, 8;
	add.s32 	%r131, %r14, %r130;
	mul.wide.s32 	%rd26, %r131, 4;
	add.s64 	%rd25, %rd6, %rd26;
	// begin inline asm
	ld.global.nc.f32 %f363, [%rd25];
	// end inline asm
$L__BB20_33:
	st.shared.f32 	[%r54+2048], %f363;
	add.s32 	%r132, %r211, 768;
	shr.u32 	%r57, %r132, 8;
	setp.ge.s32 	%p20, %r57, %r26;
	mov.f32 	%f364, 0f00000000;
	@%p20 bra 	$L__BB20_35;
	add.s32 	%r133, %r57, %r21;
	shl.b32 	%r134, %r133, 8;
	add.s32 	%r135, %r14, %r134;
	mul.wide.s32 	%rd28, %r135, 4;
	add.s64 	%rd27, %rd6, %rd28;
	// begin inline asm
	ld.global.nc.f32 %f364, [%rd27];
	// end inline asm
$L__BB20_35:
	st.shared.f32 	[%r54+3072], %f364;
	add.s32 	%r58, %r211, 1024;
	setp.lt.u32 	%p21, %r211, 3072;
	mov.u32 	%r211, %r58;
	@%p21 bra 	$L__BB20_27;
	setp.ge.s32 	%p22, %r6, %r81;
	bar.sync 	0;
	@%p22 bra 	$L__BB20_70;
	setp.lt.s32 	%p23, %r26, 1;
	mov.f32 	%f367, 0fFF7FFFFF;
	@%p23 bra 	$L__BB20_58;
	mov.f32 	%f367, 0fFF7FFFFF;
	mov.b32 	%r215, 0;
	mov.b16 	%rs8, 0;
$L__BB20_39:
	add.s32 	%r60, %r215, %r21;
	setp.ge.s32 	%p24, %r12, %r60;
	@%p24 bra 	$L__BB20_54;
	setp.ge.s32 	%p33, %r215, %r26;
	@%p33 bra 	$L__BB20_58;
	add.s32 	%r153, %r22, %r23;
	add.s32 	%r154, %r10, %r215;
	sub.s32 	%r61, %r153, %r154;
	sub.s32 	%r155, %r10, %r153;
	add.s32 	%r156, %r155, %r215;
	setp.gt.u32 	%p34, %r156, -16;
	@%p34 bra 	$L__BB20_44;
	and.b32  	%r62, %r61, -16;
	mov.b32 	%r214, 0;
$L__BB20_43:
	.pragma "nounroll";
	mul.wide.u32 	%rd33, %r215, 4;
	add.s64 	%rd34, %rd1, %rd33;
	mov.b32 	%r158, -8388609;
	st.local.u32 	[%rd34], %r158;
	st.local.u32 	[%rd34+4], %r158;
	st.local.u32 	[%rd34+8], %r158;
	st.local.u32 	[%rd34+12], %r158;
	st.local.u32 	[%rd34+16], %r158;
	st.local.u32 	[%rd34+20], %r158;
	st.local.u32 	[%rd34+24], %r158;
	st.local.u32 	[%rd34+28], %r158;
	st.local.u32 	[%rd34+32], %r158;
	st.local.u32 	[%rd34+36], %r158;
	st.local.u32 	[%rd34+40], %r158;
	st.local.u32 	[%rd34+44], %r158;
	st.local.u32 	[%rd34+48], %r158;
	st.local.u32 	[%rd34+52], %r158;
	st.local.u32 	[%rd34+56], %r158;
	st.local.u32 	[%rd34+60], %r158;
	add.s32 	%r215, %r215, 16;
	add.s32 	%r214, %r214, 16;
	setp.eq.s32 	%p35, %r214, %r62;
	@%p35 bra 	$L__BB20_44;
	bra.uni 	$L__BB20_43;
$L__BB20_44:
	and.b32  	%r159, %r61, 15;
	setp.eq.s32 	%p36, %r159, 0;
	@%p36 bra 	$L__BB20_58;
	add.s16 	%rs5, %rs8, %rs4;
	cvt.u16.u32 	%rs6, %r22;
	sub.s16 	%rs7, %rs6, %rs5;
	cvt.u32.u16 	%r160, %rs7;
	and.b32  	%r69, %r160, 15;
	add.s32 	%r161, %r69, -1;
	and.b32  	%r70, %r160, 7;
	setp.lt.u32 	%p37, %r161, 7;
	@%p37 bra 	$L__BB20_47;
	mul.wide.u32 	%rd35, %r215, 4;
	add.s64 	%rd36, %rd1, %rd35;
	mov.b32 	%r162, -8388609;
	st.local.u32 	[%rd36], %r162;
	st.local.u32 	[%rd36+4], %r162;
	st.local.u32 	[%rd36+8], %r162;
	st.local.u32 	[%rd36+12], %r162;
	st.local.u32 	[%rd36+16], %r162;
	st.local.u32 	[%rd36+20], %r162;
	st.local.u32 	[%rd36+24], %r162;
	st.local.u32 	[%rd36+28], %r162;
	add.s32 	%r215, %r215, 8;
$L__BB20_47:
	setp.eq.s32 	%p38, %r70, 0;
	@%p38 bra 	$L__BB20_58;
	and.b32  	%r73, %r69, 3;
	setp.lt.u32 	%p39, %r70, 4;
	@%p39 bra 	$L__BB20_50;
	mul.wide.u32 	%rd37, %r215, 4;
	add.s64 	%rd38, %rd1, %rd37;
	mov.b32 	%r163, -8388609;
	st.local.u32 	[%rd38], %r163;
	st.local.u32 	[%rd38+4], %r163;
	st.local.u32 	[%rd38+8], %r163;
	st.local.u32 	[%rd38+12], %r163;
	add.s32 	%r215, %r215, 4;
$L__BB20_50:
	setp.eq.s32 	%p40, %r73, 0;
	@%p40 bra 	$L__BB20_58;
	mul.wide.u32 	%rd39, %r215, 4;
	add.s64 	%rd3, %rd1, %rd39;
	mov.b32 	%r164, -8388609;
	st.local.u32 	[%rd3], %r164;
	setp.eq.s32 	%p41, %r73, 1;
	@%p41 bra 	$L__BB20_58;
	mov.b32 	%r165, -8388609;
	st.local.u32 	[%rd3+4], %r165;
	setp.eq.s32 	%p42, %r73, 2;
	@%p42 bra 	$L__BB20_58;
	mov.b32 	%r166, -8388609;
	st.local.u32 	[%rd3+8], %r166;
	bra.uni 	$L__BB20_58;
$L__BB20_54:
	setp.gt.u32 	%p25, %r19, %r60;
	and.pred  	%p26, %p2, %p25;
	@%p26 bra 	$L__BB20_56;
	shl.b32 	%r137, %r3, 2;
	shl.b32 	%r138, %r215, 10;
	or.b32  	%r139, %r138, %r137;
	mov.u32 	%r140, _ZZ23flash_attn_sinks_kernelIfLi256ELi8ELi16EEvPKT_S2_S2_PS0_PKffiiiiiE6k_smem;
	add.s32 	%r141, %r140, %r139;
	ld.shared.f32 	%f200, [%r141];
	fma.rn.f32 	%f201, %f339, %f200, 0f00000000;
	ld.shared.f32 	%f202, [%r141+128];
	fma.rn.f32 	%f203, %f340, %f202, %f201;
	ld.shared.f32 	%f204, [%r141+256];
	fma.rn.f32 	%f205, %f341, %f204, %f203;
	ld.shared.f32 	%f206, [%r141+384];
	fma.rn.f32 	%f207, %f342, %f206, %f205;
	ld.shared.f32 	%f208, [%r141+512];
	fma.rn.f32 	%f209, %f343, %f208, %f207;
	ld.shared.f32 	%f210, [%r141+640];
	fma.rn.f32 	%f211, %f344, %f210, %f209;
	ld.shared.f32 	%f212, [%r141+768];
	fma.rn.f32 	%f213, %f345, %f212, %f211;
	ld.shared.f32 	%f214, [%r141+896];
	fma.rn.f32 	%f215, %f346, %f214, %f213;
	mov.b32 	%r142, %f215;
	shfl.sync.bfly.b32	%r143|%p27, %r142, 16, 31, -1;
	mov.b32 	%f216, %r143;
	add.f32 	%f217, %f215, %f216;
	mov.b32 	%r144, %f217;
	shfl.sync.bfly.b32	%r145|%p28, %r144, 8, 31, -1;
	mov.b32 	%f218, %r145;
	add.f32 	%f219, %f217, %f218;
	mov.b32 	%r146, %f219;
	shfl.sync.bfly.b32	%r147|%p29, %r146, 4, 31, -1;
	mov.b32 	%f220, %r147;
	add.f32 	%f221, %f219, %f220;
	mov.b32 	%r148, %f221;
	shfl.sync.bfly.b32	%r149|%p30, %r148, 2, 31, -1;
	mov.b32 	%f222, %r149;
	add.f32 	%f223, %f221, %f222;
	mov.b32 	%r150, %f223;
	shfl.sync.bfly.b32	%r151|%p31, %r150, 1, 31, -1;
	mov.b32 	%f224, %r151;
	add.f32 	%f225, %f223, %f224;
	mul.wide.u32 	%rd29, %r215, 4;
	add.s64 	%rd30, %rd1, %rd29;
	st.local.f32 	[%rd30], %f225;
	max.f32 	%f367, %f367, %f225;
	bra.uni 	$L__BB20_57;
$L__BB20_56:
	mul.wide.u32 	%rd31, %r215, 4;
	add.s64 	%rd32, %rd1, %rd31;
	mov.b32 	%r152, -8388609;
	st.local.u32 	[%rd32], %r152;
$L__BB20_57:
	add.s32 	%r215, %r215, 1;
	setp.lt.s32 	%p32, %r215, %r26;
	add.s16 	%rs8, %rs8, 1;
	@%p32 bra 	$L__BB20_39;
$L__BB20_58:
	setp.leu.f32 	%p43, %f367, 0fFF7FFFFF;
	@%p43 bra 	$L__BB20_70;
	max.f32 	%f47, %f413, %f367;
	sub.f32 	%f226, %f413, %f47;
	fma.rn.f32 	%f227, %f226, 0f3BBB989D, 0f3F000000;
	cvt.sat.f32.f32 	%f228, %f227;
	mov.f32 	%f229, 0f4B400001;
	mov.f32 	%f230, 0f437C0000;
	fma.rm.f32 	%f231, %f228, %f230, %f229;
	add.f32 	%f232, %f231, 0fCB40007F;
	neg.f32 	%f233, %f232;
	fma.rn.f32 	%f234, %f226, 0f3FB8AA3B, %f233;
	fma.rn.f32 	%f235, %f226, 0f32A57060, %f234;
	mov.b32 	%r167, %f231;
	shl.b32 	%r168, %r167, 23;
	mov.b32 	%f236, %r168;
	ex2.approx.ftz.f32 	%f237, %f235;
	mul.f32 	%f238, %f237, %f236;
	mul.f32 	%f412, %f238, %f412;
	mul.f32 	%f411, %f238, %f411;
	mul.f32 	%f410, %f238, %f410;
	mul.f32 	%f409, %f238, %f409;
	mul.f32 	%f408, %f238, %f408;
	mul.f32 	%f407, %f238, %f407;
	mul.f32 	%f406, %f238, %f406;
	mul.f32 	%f405, %f238, %f405;
	mul.f32 	%f414, %f414, %f238;
	mov.f32 	%f413, %f47;
	@%p23 bra 	$L__BB20_70;
	sub.s32 	%r170, %r10, %r23;
	add.s32 	%r171, %r170, 1;
	setp.eq.s32 	%p45, %r22, %r171;
	mov.b32 	%r219, 0;
	@%p45 bra 	$L__BB20_67;
	and.b32  	%r219, %r24, -2;
	mov.b32 	%r218, 0;
$L__BB20_62:
	mul.wide.u32 	%rd40, %r218, 4;
	add.s64 	%rd4, %rd1, %rd40;
	ld.local.f32 	%f66, [%rd4];
	setp.le.f32 	%p46, %f66, 0fFF7FFFFF;
	@%p46 bra 	$L__BB20_64;
	sub.f32 	%f240, %f66, %f47;
	fma.rn.f32 	%f241, %f240, 0f3BBB989D, 0f3F000000;
	cvt.sat.f32.f32 	%f242, %f241;
	mov.f32 	%f243, 0f4B400001;
	mov.f32 	%f244, 0f437C0000;
	fma.rm.f32 	%f245, %f242, %f244, %f243;
	add.f32 	%f246, %f245, 0fCB40007F;
	neg.f32 	%f247, %f246;
	fma.rn.f32 	%f248, %f240, 0f3FB8AA3B, %f247;
	fma.rn.f32 	%f249, %f240, 0f32A57060, %f248;
	mov.b32 	%r173, %f245;
	shl.b32 	%r174, %r173, 23;
	mov.b32 	%f250, %r174;
	ex2.approx.ftz.f32 	%f251, %f249;
	mul.f32 	%f252, %f251, %f250;
	add.f32 	%f414, %f414, %f252;
	shl.b32 	%r175, %r3, 2;
	shl.b32 	%r176, %r218, 10;
	or.b32  	%r177, %r176, %r175;
	mov.u32 	%r178, _ZZ23flash_attn_sinks_kernelIfLi256ELi8ELi16EEvPKT_S2_S2_PS0_PKffiiiiiE6v_smem;
	add.s32 	%r179, %r178, %r177;
	ld.shared.f32 	%f253, [%r179];
	fma.rn.f32 	%f412, %f252, %f253, %f412;
	ld.shared.f32 	%f254, [%r179+128];
	fma.rn.f32 	%f411, %f252, %f254, %f411;
	ld.shared.f32 	%f255, [%r179+256];
	fma.rn.f32 	%f410, %f252, %f255, %f410;
	ld.shared.f32 	%f256, [%r179+384];
	fma.rn.f32 	%f409, %f252, %f256, %f409;
	ld.shared.f32 	%f257, [%r179+512];
	fma.rn.f32 	%f408, %f252, %f257, %f408;
	ld.shared.f32 	%f258, [%r179+640];
	fma.rn.f32 	%f407, %f252, %f258, %f407;
	ld.shared.f32 	%f259, [%r179+768];
	fma.rn.f32 	%f406, %f252, %f259, %f406;
	ld.shared.f32 	%f260, [%r179+896];
	fma.rn.f32 	%f405, %f252, %f260, %f405;
$L__BB20_64:
	ld.local.f32 	%f85, [%rd4+4];
	setp.le.f32 	%p47, %f85, 0fFF7FFFFF;
	@%p47 bra 	$L__BB20_66;
	shl.b32 	%r180, %r218, 10;
	sub.f32 	%f261, %f85, %f47;
	fma.rn.f32 	%f262, %f261, 0f3BBB989D, 0f3F000000;
	cvt.sat.f32.f32 	%f263, %f262;
	mov.f32 	%f264, 0f4B400001;
	mov.f32 	%f265, 0f437C0000;
	fma.rm.f32 	%f266, %f263, %f265, %f264;
	add.f32 	%f267, %f266, 0fCB40007F;
	neg.f32 	%f268, %f267;
	fma.rn.f32 	%f269, %f261, 0f3FB8AA3B, %f268;
	fma.rn.f32 	%f270, %f261, 0f32A57060, %f269;
	mov.b32 	%r181, %f266;
	shl.b32 	%r182, %r181, 23;
	mov.b32 	%f271, %r182;
	ex2.approx.ftz.f32 	%f272, %f270;
	mul.f32 	%f273, %f272, %f271;
	add.f32 	%f414, %f414, %f273;
	shl.b32 	%r183, %r3, 2;
	or.b32  	%r184, %r180, %r183;
	mov.u32 	%r185, _ZZ23flash_attn_sinks_kernelIfLi256ELi8ELi16EEvPKT_S2_S2_PS0_PKffiiiiiE6v_smem;
	add.s32 	%r186, %r184, %r185;
	ld.shared.f32 	%f274, [%r186+1024];
	fma.rn.f32 	%f412, %f273, %f274, %f412;
	ld.shared.f32 	%f275, [%r186+1152];
	fma.rn.f32 	%f411, %f273, %f275, %f411;
	ld.shared.f32 	%f276, [%r186+1280];
	fma.rn.f32 	%f410, %f273, %f276, %f410;
	ld.shared.f32 	%f277, [%r186+1408];
	fma.rn.f32 	%f409, %f273, %f277, %f409;
	ld.shared.f32 	%f278, [%r186+1536];
	fma.rn.f32 	%f408, %f273, %f278, %f408;
	ld.shared.f32 	%f279, [%r186+1664];
	fma.rn.f32 	%f407, %f273, %f279, %f407;
	ld.shared.f32 	%f280, [%r186+1792];
	fma.rn.f32 	%f406, %f273, %f280, %f406;
	ld.shared.f32 	%f281, [%r186+1920];
	fma.rn.f32 	%f405, %f273, %f281, %f405;
$L__BB20_66:
	add.s32 	%r218, %r218, 2;
	setp.ne.s32 	%p48, %r218, %r219;
	@%p48 bra 	$L__BB20_62;
$L__BB20_67:
	and.b32  	%r187, %r24, 1;
	setp.eq.b32 	%p49, %r187, 1;
	not.pred 	%p50, %p49;
	mov.f32 	%f413, %f47;
	@%p50 bra 	$L__BB20_70;
	mul.wide.u32 	%rd41, %r219, 4;
	add.s64 	%rd42, %rd1, %rd41;
	ld.local.f32 	%f114, [%rd42];
	setp.le.f32 	%p51, %f114, 0fFF7FFFFF;
	mov.f32 	%f413, %f47;
	@%p51 bra 	$L__BB20_70;
	sub.f32 	%f282, %f114, %f47;
	fma.rn.f32 	%f283, %f282, 0f3BBB989D, 0f3F000000;
	cvt.sat.f32.f32 	%f284, %f283;
	mov.f32 	%f285, 0f4B400001;
	mov.f32 	%f286, 0f437C0000;
	fma.rm.f32 	%f287, %f284, %f286, %f285;
	add.f32 	%f288, %f287, 0fCB40007F;
	neg.f32 	%f289, %f288;
	fma.rn.f32 	%f290, %f282, 0f3FB8AA3B, %f289;
	fma.rn.f32 	%f291, %f282, 0f32A57060, %f290;
	mov.b32 	%r188, %f287;
	shl.b32 	%r189, %r188, 23;
	mov.b32 	%f292, %r189;
	ex2.approx.ftz.f32 	%f293, %f291;
	mul.f32 	%f294, %f293, %f292;
	add.f32 	%f414, %f414, %f294;
	shl.b32 	%r190, %r3, 2;
	shl.b32 	%r191, %r219, 10;
	or.b32  	%r192, %r191, %r190;
	mov.u32 	%r193, _ZZ23flash_attn_sinks_kernelIfLi256ELi8ELi16EEvPKT_S2_S2_PS0_PKffiiiiiE6v_smem;
	add.s32 	%r194, %r193, %r192;
	ld.shared.f32 	%f295, [%r194];
	fma.rn.f32 	%f412, %f294, %f295, %f412;
	ld.shared.f32 	%f296, [%r194+128];
	fma.rn.f32 	%f411, %f294, %f296, %f411;
	ld.shared.f32 	%f297, [%r194+256];
	fma.rn.f32 	%f410, %f294, %f297, %f410;
	ld.shared.f32 	%f298, [%r194+384];
	fma.rn.f32 	%f409, %f294, %f298, %f409;
	ld.shared.f32 	%f299, [%r194+512];
	fma.rn.f32 	%f408, %f294, %f299, %f408;
	ld.shared.f32 	%f300, [%r194+640];
	fma.rn.f32 	%f407, %f294, %f300, %f407;
	ld.shared.f32 	%f301, [%r194+768];
	fma.rn.f32 	%f406, %f294, %f301, %f406;
	ld.shared.f32 	%f302, [%r194+896];
	fma.rn.f32 	%f405, %f294, %f302, %f405;
	mov.f32 	%f413, %f47;
$L__BB20_70:
	bar.sync 	0;
	setp.lt.s32 	%p52, %r200, %r11;
	add.s32 	%r199, %r199, 1;
	@%p52 bra 	$L__BB20_16;
$L__BB20_71:
	setp.ge.s32 	%p53, %r6, %r81;
	@%p53 bra 	$L__BB20_75;
	setp.eq.s64 	%p54, %rd8, 0;
	@%p54 bra 	$L__BB20_74;
	cvta.to.global.u64 	%rd43, %rd8;
	mul.wide.u32 	%rd44, %r4, 4;
	add.s64 	%rd45, %rd43, %rd44;
	ld.global.nc.f32 	%f303, [%rd45];
	max.f32 	%f304, %f413, %f303;
	sub.f32 	%f305, %f413, %f304;
	fma.rn.f32 	%f306, %f305, 0f3BBB989D, 0f3F000000;
	cvt.sat.f32.f32 	%f307, %f306;
	mov.f32 	%f308, 0f4B400001;
	mov.f32 	%f309, 0f437C0000;
	fma.rm.f32 	%f310, %f307, %f309, %f308;
	add.f32 	%f311, %f310, 0fCB40007F;
	neg.f32 	%f312, %f311;
	fma.rn.f32 	%f313, %f305, 0f3FB8AA3B, %f312;
	fma.rn.f32 	%f314, %f305, 0f32A57060, %f313;
	mov.b32 	%r195, %f310;
	shl.b32 	%r196, %r195, 23;
	mov.b32 	%f315, %r196;
	ex2.approx.ftz.f32 	%f316, %f314;
	mul.f32 	%f317, %f316, %f315;
	mul.f32 	%f412, %f317, %f412;
	mul.f32 	%f411, %f317, %f411;
	mul.f32 	%f410, %f317, %f410;
	mul.f32 	%f409, %f317, %f409;
	mul.f32 	%f408, %f317, %f408;
	mul.f32 	%f407, %f317, %f407;
	mul.f32 	%f406, %f317, %f406;
	mul.f32 	%f405, %f317, %f405;
	sub.f32 	%f318, %f303, %f304;
	fma.rn.f32 	%f319, %f318, 0f3BBB989D, 0f3F000000;
	cvt.sat.f32.f32 	%f320, %f319;
	fma.rm.f32 	%f321, %f320, %f309, %f308;
	add.f32 	%f322, %f321, 0fCB40007F;
	neg.f32 	%f323, %f322;
	fma.rn.f32 	%f324, %f318, 0f3FB8AA3B, %f323;
	fma.rn.f32 	%f325, %f318, 0f32A57060, %f324;
	mov.b32 	%r197, %f321;
	shl.b32 	%r198, %r197, 23;
	mov.b32 	%f326, %r198;
	ex2.approx.ftz.f32 	%f327, %f325;
	mul.f32 	%f328, %f327, %f326;
	fma.rn.f32 	%f414, %f414, %f317, %f328;
$L__BB20_74:
	setp.gt.f32 	%p55, %f414, 0f00000000;
	rcp.rn.f32 	%f329, %f414;
	selp.f32 	%f330, %f329, 0f00000000, %p55;
	mul.f32 	%f331, %f330, %f412;
	cvta.to.global.u64 	%rd46, %rd7;
	mul.wide.s32 	%rd47, %r9, 4;
	add.s64 	%rd48, %rd46, %rd47;
	st.global.f32 	[%rd48], %f331;
	mul.f32 	%f332, %f330, %f411;
	st.global.f32 	[%rd48+128], %f332;
	mul.f32 	%f333, %f330, %f410;
	st.global.f32 	[%rd48+256], %f333;
	mul.f32 	%f334, %f330, %f409;
	st.global.f32 	[%rd48+384], %f334;
	mul.f32 	%f335, %f330, %f408;
	st.global.f32 	[%rd48+512], %f335;
	mul.f32 	%f336, %f330, %f407;
	st.global.f32 	[%rd48+640], %f336;
	mul.f32 	%f337, %f330, %f406;
	st.global.f32 	[%rd48+768], %f337;
	mul.f32 	%f338, %f330, %f405;
	st.global.f32 	[%rd48+896], %f338;
$L__BB20_75:
	ret;

}
	// .globl	_Z30flash_attn_sinks_varlen_kernelI6__halfLi64ELi8ELi64EEvPKT_S3_S3_PS1_PKfPKjS8_fiiii
.visible .entry _Z30flash_attn_sinks_varlen_kernelI6__halfLi64ELi8ELi64EEvPKT_S3_S3_PS1_PKfPKjS8_fiiii(
	.param .u64 .ptr .align 1 _Z30flash_attn_sinks_varlen_kernelI6__halfLi64ELi8ELi64EEvPKT_S3_S3_PS1_PKfPKjS8_fiiii_param_0,
	.param .u64 .ptr .align 1 _Z30flash_attn_sinks_varlen_kernelI6__halfLi64ELi8ELi64EEvPKT_S3_S3_PS1_PKfPKjS8_fiiii_param_1,
	.param .u64 .ptr .align 1 _Z30flash_attn_sinks_varlen_kernelI6__halfLi64ELi8ELi64EEvPKT_S3_S3_PS1_PKfPKjS8_fiiii_param_2,
	.param .u64 .ptr .align 1 _Z30flash_attn_sinks_varlen_kernelI6__halfLi64ELi8ELi64EEvPKT_S3_S3_PS1_PKfPKjS8_fiiii_param_3,
	.param .u64 .ptr .align 1 _Z30flash_attn_sinks_varlen_kernelI6__halfLi64ELi8ELi64EEvPKT_S3_S3_PS1_PKfPKjS8_fiiii_param_4,
	.param .u64 .ptr .align 1 _Z30flash_attn_sinks_varlen_kernelI6__halfLi64ELi8ELi64EEvPKT_S3_S3_PS1_PKfPKjS8_fiiii_param_5,
	.param .u64 .ptr .align 1 _Z30flash_attn_sinks_varlen_kernelI6__halfLi64ELi8ELi64EEvPKT_S3_S3_PS1_PKfPKjS8_fiiii_param_6,
	.param .f32 _Z30flash_attn_sinks_varlen_kernelI6__halfLi64ELi8ELi64EEvPKT_S3_S3_PS1_PKfPKjS8_fiiii_param_7,
	.param .u32 _Z30flash_attn_sinks_varlen_kernelI6__halfLi64ELi8ELi64EEvPKT_S3_S3_PS1_PKfPKjS8_fiiii_param_8,
	.param .u32 _Z30flash_attn_sinks_varlen_kernelI6__halfLi64ELi8ELi64EEvPKT_S3_S3_PS1_PKfPKjS8_fiiii_param_9,
	.param .u32 _Z30flash_attn_sinks_varlen_kernelI6__halfLi64ELi8ELi64EEvPKT_S3_S3_PS1_PKfPKjS8_fiiii_param_10,
	.param .u32 _Z30flash_attn_sinks_varlen_kernelI6__halfLi64ELi8ELi64EEvPKT_S3_S3_PS1_PKfPKjS8_fiiii_param_11
)
.maxntid 256
{
	.local .align 16 .b8 	__local_depot21[256];
	.reg .b64 	%SP;
	.reg .b64 	%SPL;
	.reg .pred 	%p<54>;
	.reg .b16 	%rs<29>;
	.reg .b32 	%r<275>;
	.reg .b32 	%f<342>;
	.reg .b64 	%rd<59>;
	// demoted variable
	.shared .align 4 .b8 _ZZ30flash_attn_sinks_varlen_kernelI6__halfLi64ELi8ELi64EEvPKT_S3_S3_PS1_PKfPKjS8_fiiiiE6k_smem[16384];
	// demoted variable
	.shared .align 4 .b8 _ZZ30flash_attn_sinks_varlen_kernelI6__halfLi64ELi8ELi64EEvPKT_S3_S3_PS1_PKfPKjS8_fiiiiE6v_smem[16384];
	mov.u64 	%SPL, __local_depot21;
	ld.param.u64 	%rd5, [_Z30flash_attn_sinks_varlen_kernelI6__halfLi64ELi8ELi64EEvPKT_S3_S3_PS1_PKfPKjS8_fiiii_param_0];
	ld.param.u64 	%rd6, [_Z30flash_attn_sinks_varlen_kernelI6__halfLi64ELi8ELi64EEvPKT_S3_S3_PS1_PKfPKjS8_fiiii_param_1];
	ld.param.u64 	%rd7, [_Z30flash_attn_sinks_varlen_kernelI6__halfLi64ELi8ELi64EEvPKT_S3_S3_PS1_PKfPKjS8_fiiii_param_2];
	ld.param.u64 	%rd10, [_Z30flash_attn_sinks_varlen_kernelI6__halfLi64ELi8ELi64EEvPKT_S3_S3_PS1_PKfPKjS8_fiiii_param_5];
	ld.param.u64 	%rd11, [_Z30flash_attn_sinks_varlen_kernelI6__halfLi64ELi8ELi64EEvPKT_S3_S3_PS1_PKfPKjS8_fiiii_param_6];
	ld.param.f32 	%f100, [_Z30flash_attn_sinks_varlen_kernelI6__halfLi64ELi8ELi64EEvPKT_S3_S3_PS1_PKfPKjS8_fiiii_param_7];
	ld.param.u32 	%r88, [_Z30flash_attn_sinks_varlen_kernelI6__halfLi64ELi8ELi64EEvPKT_S3_S3_PS1_PKfPKjS8_fiiii_param_8];
	ld.param.u32 	%r89, [_Z30flash_attn_sinks_varlen_kernelI6__halfLi64ELi8ELi64EEvPKT_S3_S3_PS1_PKfPKjS8_fiiii_param_9];
	ld.param.u32 	%r86, [_Z30flash_attn_sinks_varlen_kernelI6__halfLi64ELi8ELi64EEvPKT_S3_S3_PS1_PKfPKjS8_fiiii_param_10];
	ld.param.u32 	%r87, [_Z30flash_attn_sinks_varlen_kernelI6__halfLi64ELi8ELi64EEvPKT_S3_S3_PS1_PKfPKjS8_fiiii_param_11];
	cvta.to.global.u64 	%rd12, %rd11;
	cvta.to.global.u64 	%rd13, %rd10;
	add.u64 	%rd1, %SPL, 0;
	mov.u32 	%r1, %tid.x;
	shr.u32 	%r2, %r1, 5;
	and.b32  	%r3, %r1, 31;
	mov.u32 	%r90, %ctaid.x;
	mov.u32 	%r91, %ctaid.y;
	mov.u32 	%r92, %ctaid.z;
	div.s32 	%r93, %r89, %r86;
	div.s32 	%r4, %r90, %r93;
	mul.wide.u32 	%rd15, %r91, 4;
	add.s64 	%rd16, %rd13, %rd15;
	ld.global.nc.u32 	%r94, [%rd16+4];
	ld.global.nc.u32 	%r95, [%rd16];
	sub.s32 	%r5, %r94, %r95;
	add.s64 	%rd17, %rd12, %rd15;
	ld.global.nc.u32 	%r6, [%rd17];
	ld.global.nc.u32 	%r7, [%rd17+4];
	shl.b32 	%r8, %r92, 3;
	or.b32  	%r9, %r8, %r2;
	setp.ge.s32 	%p1, %r9, %r5;
	mad.lo.s32 	%r96, %r89, %r91, %r90;
	mad.lo.s32 	%r97, %r96, %r88, %r9;
	shl.b32 	%r98, %r97, 6;
	or.b32  	%r10, %r3, %r98;
	mov.f32 	%f289, 0f00000000;
	mov.f32 	%f290, %f289;
	@%p1 bra 	$L__BB21_2;
	cvta.to.global.u64 	%rd18, %rd5;
	mul.wide.s32 	%rd19, %r10, 2;
	add.s64 	%rd20, %rd18, %rd19;
	ld.global.nc.u16 	%rs3, [%rd20];
	// begin inline asm
	{  cvt.f32.f16 %f102, %rs3;}

	// end inline asm
	mul.f32 	%f289, %f100, %f102;
	ld.global.nc.u16 	%rs4, [%rd20+64];
	// begin inline asm
	{  cvt.f32.f16 %f103, %rs4;}

	// end inline asm
	mul.f32 	%f290, %f100, %f103;
$L__BB21_2:
	sub.s32 	%r99, %r7, %r6;
	sub.s32 	%r100, %r99, %r5;
	add.s32 	%r101, %r8, 8;
	min.s32 	%r102, %r101, %r5;
	setp.gt.s32 	%p2, %r87, 0;
	sub.s32 	%r103, %r8, %r87;
	add.s32 	%r104, %r103, %r100;
	max.s32 	%r105, %r104, -1;
	add.s32 	%r106, %r105, 1;
	selp.b32 	%r11, %r106, 0, %p2;
	add.s32 	%r107, %r100, %r102;
	min.s32 	%r12, %r99, %r107;
	add.s32 	%r13, %r104, %r2;
	max.s32 	%r14, %r13, -1;
	setp.ge.s32 	%p3, %r11, %r12;
	mov.f32 	%f333, 0fFF7FFFFF;
	mov.f32 	%f309, 0f00000000;
	mov.f32 	%f310, %f309;
	mov.f32 	%f311, %f309;
	@%p3 bra 	$L__BB21_69;
	and.b32  	%r15, %r1, 63;
	shl.b32 	%r16, %r86, 10;
	add.s32 	%r17, %r13, %r87;
	add.s32 	%r18, %r14, 1;
	mov.f32 	%f333, 0fFF7FFFFF;
	mov.b32 	%r253, 0;
	mov.f32 	%f309, 0f00000000;
	cvt.u16.u32 	%rs22, %r11;
	mov.u32 	%r254, %r11;
$L__BB21_4:
	mov.u32 	%r20, %r254;
	shl.b32 	%r110, %r1, 2;
	mov.u32 	%r111, _ZZ30flash_attn_sinks_varlen_kernelI6__halfLi64ELi8ELi64EEvPKT_S3_S3_PS1_PKfPKjS8_fiiiiE6k_smem;
	add.s32 	%r112, %r110, %r111;
	add.s32 	%r258, %r112, 2048;
	shl.b32 	%r113, %r253, 6;
	add.s32 	%r114, %r11, %r113;
	add.s32 	%r115, %r114, 64;
	min.s32 	%r22, %r12, %r115;
	neg.s32 	%r23, %r113;
	add.s32 	%r254, %r20, 64;
	min.s32 	%r116, %r254, %r12;
	sub.s32 	%r25, %r116, %r20;
	add.s32 	%r26, %r20, %r6;
	or.b32  	%r117, %r1, 768;
	shr.u32 	%r263, %r117, 6;
	add.s32 	%r118, %r6, %r263;
	add.s32 	%r119, %r118, %r20;
	mad.lo.s32 	%r120, %r86, %r119, %r4;
	shl.b32 	%r121, %r120, 6;
	or.b32  	%r264, %r15, %r121;
	or.b32  	%r122, %r1, 512;
	shr.u32 	%r261, %r122, 6;
	add.s32 	%r123, %r6, %r261;
	add.s32 	%r124, %r123, %r20;
	mad.lo.s32 	%r125, %r86, %r124, %r4;
	shl.b32 	%r126, %r125, 6;
	or.b32  	%r262, %r15, %r126;
	or.b32  	%r127, %r1, 256;
	shr.u32 	%r259, %r127, 6;
	add.s32 	%r128, %r6, %r259;
	add.s32 	%r129, %r128, %r20;
	mad.lo.s32 	%r130, %r86, %r129, %r4;
	shl.b32 	%r131, %r130, 6;
	or.b32  	%r260, %r15, %r131;
	shr.u32 	%r256, %r1, 6;
	add.s32 	%r132, %r6, %r256;
	add.s32 	%r133, %r132, %r20;
	mad.lo.s32 	%r134, %r86, %r133, %r4;
	shl.b32 	%r135, %r134, 6;
	or.b32  	%r257, %r15, %r135;
	mov.b32 	%r255, 2048;
$L__BB21_5:
	.pragma "nounroll";
	setp.ge.s32 	%p4, %r256, %r25;
	mov.f32 	%f295, 0f00000000;
	@%p4 bra 	$L__BB21_7;
	mul.wide.s32 	%rd22, %r257, 2;
	add.s64 	%rd21, %rd6, %rd22;
	// begin inline asm
	ld.global.nc.b16 %rs5, [%rd21];
	// end inline asm
	// begin inline asm
	{  cvt.f32.f16 %f295, %rs5;}

	// end inline asm
$L__BB21_7:
	st.shared.f32 	[%r258+-2048], %f295;
	setp.ge.s32 	%p5, %r259, %r25;
	mov.f32 	%f296, 0f00000000;
	@%p5 bra 	$L__BB21_9;
	mul.wide.s32 	%rd24, %r260, 2;
	add.s64 	%rd23, %rd6, %rd24;
	// begin inline asm
	ld.global.nc.b16 %rs7, [%rd23];
	// end inline asm
	// begin inline asm
	{  cvt.f32.f16 %f296, %rs7;}

	// end inline asm
$L__BB21_9:
	st.shared.f32 	[%r258+-1024], %f296;
	setp.ge.s32 	%p6, %r261, %r25;
	mov.f32 	%f297, 0f00000000;
	@%p6 bra 	$L__BB21_11;
	mul.wide.s32 	%rd26, %r262, 2;
	add.s64 	%rd25, %rd6, %rd26;
	// begin inline asm
	ld.global.nc.b16 %rs9, [%rd25];
	// end inline asm
	// begin inline asm
	{  cvt.f32.f16 %f297, %rs9;}

	// end inline asm
$L__BB21_11:
	st.shared.f32 	[%r258], %f297;
	setp.ge.s32 	%p7, %r263, %r25;
	mov.f32 	%f298, 0f00000000;
	@%p7 bra 	$L__BB21_13;
	mul.wide.s32 	%rd28, %r264, 2;
	add.s64 	%rd27, %rd6, %rd28;
	// begin inline asm
	ld.global.nc.b16 %rs11, [%rd27];
	// end inline asm
	// begin inline asm
	{  cvt.f32.f16 %f298, %rs11;}

	// end inline asm
$L__BB21_13:
	st.shared.f32 	[%r258+1024], %f298;
	add.s32 	%r264, %r264, %r16;
	add.s32 	%r263, %r263, 16;
	add.s32 	%r262, %r262, %r16;
	add.s32 	%r261, %r261, 16;
	add.s32 	%r260, %r260, %r16;
	add.s32 	%r259, %r259, 16;
	add.s32 	%r258, %r258, 4096;
	add.s32 	%r257, %r257, %r16;
	add.s32 	%r256, %r256, 16;
	add.s32 	%r255, %r255, 4096;
	setp.ne.s32 	%p8, %r255, 18432;
	@%p8 bra 	$L__BB21_5;
	mov.b32 	%r266, 0;
	mov.u32 	%r265, %r1;
$L__BB21_15:
	.pragma "nounroll";
	shr.u32 	%r57, %r265, 6;
	setp.ge.s32 	%p9, %r57, %r25;
	mov.f32 	%f299, 0f00000000;
	@%p9 bra 	$L__BB21_17;
	add.s32 	%r137, %r26, %r57;
	mad.lo.s32 	%r138, %r137, %r86, %r4;
	shl.b32 	%r139, %r138, 6;
	or.b32  	%r140, %r139, %r15;
	mul.wide.s32 	%rd30, %r140, 2;
	add.s64 	%rd29, %rd7, %rd30;
	// begin inline asm
	ld.global.nc.b16 %rs13, [%rd29];
	// end inline asm
	// begin inline asm
	{  cvt.f32.f16 %f299, %rs13;}

	// end inline asm
$L__BB21_17:
	shl.b32 	%r141, %r265, 2;
	mov.u32 	%r142, _ZZ30flash_attn_sinks_varlen_kernelI6__halfLi64ELi8ELi64EEvPKT_S3_S3_PS1_PKfPKjS8_fiiiiE6v_smem;
	add.s32 	%r58, %r142, %r141;
	st.shared.f32 	[%r58], %f299;
	add.s32 	%r143, %r265, 256;
	shr.u32 	%r59, %r143, 6;
	setp.ge.s32 	%p10, %r59, %r25;
	mov.f32 	%f300, 0f00000000;
	@%p10 bra 	$L__BB21_19;
	add.s32 	%r144, %r26, %r59;
	mad.lo.s32 	%r145, %r144, %r86, %r4;
	shl.b32 	%r146, %r145, 6;
	or.b32  	%r147, %r146, %r15;
	mul.wide.s32 	%rd32, %r147, 2;
	add.s64 	%rd31, %rd7, %rd32;
	// begin inline asm
	ld.global.nc.b16 %rs15, [%rd31];
	// end inline asm
	// begin inline asm
	{  cvt.f32.f16 %f300, %rs15;}

	// end inline asm
$L__BB21_19:
	st.shared.f32 	[%r58+1024], %f300;
	add.s32 	%r148, %r265, 512;
	shr.u32 	%r60, %r148, 6;
	setp.ge.s32 	%p11, %r60, %r25;
	mov.f32 	%f301, 0f00000000;
	@%p11 bra 	$L__BB21_21;
	add.s32 	%r149, %r26, %r60;
	mad.lo.s32 	%r150, %r149, %r86, %r4;
	shl.b32 	%r151, %r150, 6;
	or.b32  	%r152, %r151, %r15;
	mul.wide.s32 	%rd34, %r152, 2;
	add.s64 	%rd33, %rd7, %rd34;
	// begin inline asm
	ld.global.nc.b16 %rs17, [%rd33];
	// end inline asm
	// begin inline asm
	{  cvt.f32.f16 %f301, %rs17;}

	// end inline asm
$L__BB21_21:
	st.shared.f32 	[%r58+2048], %f301;
	add.s32 	%r153, %r265, 768;
	shr.u32 	%r61, %r153, 6;
	setp.ge.s32 	%p12, %r61, %r25;
	mov.f32 	%f302, 0f00000000;
	@%p12 bra 	$L__BB21_23;
	add.s32 	%r154, %r26, %r61;
	mad.lo.s32 	%r155, %r154, %r86, %r4;
	shl.b32 	%r156, %r155, 6;
	or.b32  	%r157, %r156, %r15;
	mul.wide.s32 	%rd36, %r157, 2;
	add.s64 	%rd35, %rd7, %rd36;
	// begin inline asm
	ld.global.nc.b16 %rs19, [%rd35];
	// end inline asm
	// begin inline asm
	{  cvt.f32.f16 %f302, %rs19;}

	// end inline asm
$L__BB21_23:
	st.shared.f32 	[%r58+3072], %f302;
	add.s32 	%r265, %r265, 1024;
	add.s32 	%r266, %r266, 4;
	setp.ne.s32 	%p13, %r266, 16;
	@%p13 bra 	$L__BB21_15;
	setp.ge.s32 	%p14, %r9, %r5;
	bar.sync 	0;
	@%p14 bra 	$L__BB21_68;
	setp.lt.s32 	%p15, %r25, 1;
	mov.f32 	%f305, 0fFF7FFFFF;
	@%p15 bra 	$L__BB21_46;
	mov.f32 	%f305, 0fFF7FFFFF;
	mov.b32 	%r270, 0;
	mov.b16 	%rs28, 0;
$L__BB21_27:
	add.s32 	%r65, %r270, %r20;
	setp.le.s32 	%p16, %r65, %r17;
	@%p16 bra 	$L__BB21_42;
	setp.ge.s32 	%p26, %r270, %r25;
	@%p26 bra 	$L__BB21_46;
	add.s32 	%r175, %r22, %r23;
	add.s32 	%r176, %r11, %r270;
	sub.s32 	%r66, %r175, %r176;
	sub.s32 	%r177, %r11, %r175;
	add.s32 	%r178, %r177, %r270;
	setp.gt.u32 	%p27, %r178, -16;
	@%p27 bra 	$L__BB21_32;
	mov.b32 	%r269, 0;
$L__BB21_31:
	.pragma "nounroll";
	mul.wide.u32 	%rd41, %r270, 4;
	add.s64 	%rd42, %rd1, %rd41;
	mov.b32 	%r180, -8388609;
	st.local.u32 	[%rd42], %r180;
	st.local.u32 	[%rd42+4], %r180;
	st.local.u32 	[%rd42+8], %r180;
	st.local.u32 	[%rd42+12], %r180;
	st.local.u32 	[%rd42+16], %r180;
	st.local.u32 	[%rd42+20], %r180;
	st.local.u32 	[%rd42+24], %r180;
	st.local.u32 	[%rd42+28], %r180;
	st.local.u32 	[%rd42+32], %r180;
	st.local.u32 	[%rd42+36], %r180;
	st.local.u32 	[%rd42+40], %r180;
	st.local.u32 	[%rd42+44], %r180;
	st.local.u32 	[%rd42+48], %r180;
	st.local.u32 	[%rd42+52], %r180;
	st.local.u32 	[%rd42+56], %r180;
	st.local.u32 	[%rd42+60], %r180;
	add.s32 	%r270, %r270, 16;
	add.s32 	%r269, %r269, 16;
	and.b32  	%r181, %r66, -16;
	setp.eq.s32 	%p28, %r269, %r181;
	@%p28 bra 	$L__BB21_32;
	bra.uni 	$L__BB21_31;
$L__BB21_32:
	and.b32  	%r182, %r66, 15;
	setp.eq.s32 	%p29, %r182, 0;
	@%p29 bra 	$L__BB21_46;
	add.s16 	%rs23, %rs28, %rs22;
	cvt.u16.u32 	%rs24, %r22;
	sub.s16 	%rs25, %rs24, %rs23;
	cvt.u32.u16 	%r183, %rs25;
	and.b32  	%r73, %r183, 15;
	add.s32 	%r184, %r73, -1;
	setp.lt.u32 	%p30, %r184, 7;
	@%p30 bra 	$L__BB21_35;
	mul.wide.u32 	%rd43, %r270, 4;
	add.s64 	%rd44, %rd1, %rd43;
	mov.b32 	%r185, -8388609;
	st.local.u32 	[%rd44], %r185;
	st.local.u32 	[%rd44+4], %r185;
	st.local.u32 	[%rd44+8], %r185;
	st.local.u32 	[%rd44+12], %r185;
	st.local.u32 	[%rd44+16], %r185;
	st.local.u32 	[%rd44+20], %r185;
	st.local.u32 	[%rd44+24], %r185;
	st.local.u32 	[%rd44+28], %r185;
	add.s32 	%r270, %r270, 8;
$L__BB21_35:
	and.b32  	%r186, %r73, 7;
	setp.eq.s32 	%p31, %r186, 0;
	@%p31 bra 	$L__BB21_46;
	and.b32  	%r76, %r73, 3;
	setp.lt.u32 	%p32, %r186, 4;
	@%p32 bra 	$L__BB21_38;
	mul.wide.u32 	%rd45, %r270, 4;
	add.s64 	%rd46, %rd1, %rd45;
	mov.b32 	%r188, -8388609;
	st.local.u32 	[%rd46], %r188;
	st.local.u32 	[%rd46+4], %r188;
	st.local.u32 	[%rd46+8], %r188;
	st.local.u32 	[%rd46+12], %r188;
	add.s32 	%r270, %r270, 4;
$L__BB21_38:
	setp.eq.s32 	%p33, %r76, 0;
	@%p33 bra 	$L__BB21_46;
	mul.wide.u32 	%rd47, %r270, 4;
	add.s64 	%rd2, %rd1, %rd47;
	mov.b32 	%r189, -8388609;
	st.local.u32 	[%rd2], %r189;
	setp.eq.s32 	%p34, %r76, 1;
	@%p34 bra 	$L__BB21_46;
	mov.b32 	%r190, -8388609;
	st.local.u32 	[%rd2+4], %r190;
	setp.eq.s32 	%p35, %r76, 2;
	@%p35 bra 	$L__BB21_46;
	mov.b32 	%r191, -8388609;
	st.local.u32 	[%rd2+8], %r191;
	bra.uni 	$L__BB21_46;
$L__BB21_42:
	setp.gt.s32 	%p17, %r87, 0;
	setp.gt.u32 	%p18, %r18, %r65;
	and.pred  	%p19, %p17, %p18;
	@%p19 bra 	$L__BB21_44;
	shl.b32 	%r159, %r3, 2;
	shl.b32 	%r160, %r270, 8;
	or.b32  	%r161, %r160, %r159;
	mov.u32 	%r162, _ZZ30flash_attn_sinks_varlen_kernelI6__halfLi64ELi8ELi64EEvPKT_S3_S3_PS1_PKfPKjS8_fiiiiE6k_smem;
	add.s32 	%r163, %r162, %r161;
	ld.shared.f32 	%f126, [%r163];
	fma.rn.f32 	%f127, %f289, %f126, 0f00000000;
	ld.shared.f32 	%f128, [%r163+128];
	fma.rn.f32 	%f129, %f290, %f128, %f127;
	mov.b32 	%r164, %f129;
	shfl.sync.bfly.b32	%r165|%p20, %r164, 16, 31, -1;
	mov.b32 	%f130, %r165;
	add.f32 	%f131, %f129, %f130;
	mov.b32 	%r166, %f131;
	shfl.sync.bfly.b32	%r167|%p21, %r166, 8, 31, -1;
	mov.b32 	%f132, %r167;
	add.f32 	%f133, %f131, %f132;
	mov.b32 	%r168, %f133;
	shfl.sync.bfly.b32	%r169|%p22, %r168, 4, 31, -1;
	mov.b32 	%f134, %r169;
	add.f32 	%f135, %f133, %f134;
	mov.b32 	%r170, %f135;
	shfl.sync.bfly.b32	%r171|%p23, %r170, 2, 31, -1;
	mov.b32 	%f136, %r171;
	add.f32 	%f137, %f135, %f136;
	mov.b32 	%r172, %f137;
	shfl.sync.bfly.b32	%r173|%p24, %r172, 1, 31, -1;
	mov.b32 	%f138, %r173;
	add.f32 	%f139, %f137, %f138;
	mul.wide.u32 	%rd37, %r270, 4;
	add.s64 	%rd38, %rd1, %rd37;
	st.local.f32 	[%rd38], %f139;
	max.f32 	%f305, %f305, %f139;
	bra.uni 	$L__BB21_45;
$L__BB21_44:
	mul.wide.u32 	%rd39, %r270, 4;
	add.s64 	%rd40, %rd1, %rd39;
	mov.b32 	%r174, -8388609;
	st.local.u32 	[%rd40], %r174;
$L__BB21_45:
	add.s32 	%r270, %r270, 1;
	setp.lt.s32 	%p25, %r270, %r25;
	add.s16 	%rs28, %rs28, 1;
	@%p25 bra 	$L__BB21_27;
$L__BB21_46:
	setp.leu.f32 	%p36, %f305, 0fFF7FFFFF;
	@%p36 bra 	$L__BB21_68;
	max.f32 	%f29, %f333, %f305;
	sub.f32 	%f140, %f333, %f29;
	fma.rn.f32 	%f141, %f140, 0f3BBB989D, 0f3F000000;
	cvt.sat.f32.f32 	%f142, %f141;
	mov.f32 	%f143, 0f4B400001;
	mov.f32 	%f144, 0f437C0000;
	fma.rm.f32 	%f145, %f142, %f144, %f143;
	add.f32 	%f146, %f145, 0fCB40007F;
	neg.f32 	%f147, %f146;
	fma.rn.f32 	%f148, %f140, 0f3FB8AA3B, %f147;
	fma.rn.f32 	%f149, %f140, 0f32A57060, %f148;
	mov.b32 	%r192, %f145;
	shl.b32 	%r193, %r192, 23;
	mov.b32 	%f150, %r193;
	ex2.approx.ftz.f32 	%f151, %f149;
	mul.f32 	%f152, %f151, %f150;
	mul.f32 	%f310, %f152, %f310;
	mul.f32 	%f309, %f152, %f309;
	mul.f32 	%f311, %f311, %f152;
	mov.f32 	%f333, %f29;
	@%p15 bra 	$L__BB21_68;
	sub.s32 	%r195, %r23, %r11;
	add.s32 	%r79, %r22, %r195;
	and.b32  	%r80, %r79, 3;
	add.s32 	%r196, %r22, %r23;
	sub.s32 	%r197, %r11, %r196;
	setp.gt.u32 	%p38, %r197, -4;
	mov.b32 	%r274, 0;
	@%p38 bra 	$L__BB21_59;
	and.b32  	%r274, %r79, -4;
	mov.b32 	%r273, 0;
$L__BB21_50:
	mul.wide.u32 	%rd48, %r273, 4;
	add.s64 	%rd3, %rd1, %rd48;
	ld.local.f32 	%f36, [%rd3];
	setp.le.f32 	%p39, %f36, 0fFF7FFFFF;
	@%p39 bra 	$L__BB21_52;
	sub.f32 	%f154, %f36, %f29;
	fma.rn.f32 	%f155, %f154, 0f3BBB989D, 0f3F000000;
	cvt.sat.f32.f32 	%f156, %f155;
	mov.f32 	%f157, 0f4B400001;
	mov.f32 	%f158, 0f437C0000;
	fma.rm.f32 	%f159, %f156, %f158, %f157;
	add.f32 	%f160, %f159, 0fCB40007F;
	neg.f32 	%f161, %f160;
	fma.rn.f32 	%f162, %f154, 0f3FB8AA3B, %f161;
	fma.rn.f32 	%f163, %f154, 0f32A57060, %f162;
	mov.b32 	%r199, %f159;
	shl.b32 	%r200, %r199, 23;
	mov.b32 	%f164, %r200;
	ex2.approx.ftz.f32 	%f165, %f163;
	mul.f32 	%f166, %f165, %f164;
	add.f32 	%f311, %f311, %f166;
	shl.b32 	%r201, %r3, 2;
	shl.b32 	%r202, %r273, 8;
	or.b32  	%r203, %r202, %r201;
	mov.u32 	%r204, _ZZ30flash_attn_sinks_varlen_kernelI6__halfLi64ELi8ELi64EEvPKT_S3_S3_PS1_PKfPKjS8_fiiiiE6v_smem;
	add.s32 	%r205, %r204, %r203;
	ld.shared.f32 	%f167, [%r205];
	fma.rn.f32 	%f310, %f166, %f167, %f310;
	ld.shared.f32 	%f168, [%r205+128];
	fma.rn.f32 	%f309, %f166, %f168, %f309;
$L__BB21_52:
	ld.local.f32 	%f43, [%rd3+4];
	setp.le.f32 	%p40, %f43, 0fFF7FFFFF;
	@%p40 bra 	$L__BB21_54;
	shl.b32 	%r206, %r273, 8;
	sub.f32 	%f169, %f43, %f29;
	fma.rn.f32 	%f170, %f169, 0f3BBB989D, 0f3F000000;
	cvt.sat.f32.f32 	%f171, %f170;
	mov.f32 	%f172, 0f4B400001;
	mov.f32 	%f173, 0f437C0000;
	fma.rm.f32 	%f174, %f171, %f173, %f172;
	add.f32 	%f175, %f174, 0fCB40007F;
	neg.f32 	%f176, %f175;
	fma.rn.f32 	%f177, %f169, 0f3FB8AA3B, %f176;
	fma.rn.f32 	%f178, %f169, 0f32A57060, %f177;
	mov.b32 	%r207, %f174;
	shl.b32 	%r208, %r207, 23;
	mov.b32 	%f179, %r208;
	ex2.approx.ftz.f32 	%f180, %f178;
	mul.f32 	%f181, %f180, %f179;
	add.f32 	%f311, %f311, %f181;
	shl.b32 	%r209, %r3, 2;
	or.b32  	%r210, %r206, %r209;
	mov.u32 	%r211, _ZZ30flash_attn_sinks_varlen_kernelI6__halfLi64ELi8ELi64EEvPKT_S3_S3_PS1_PKfPKjS8_fiiiiE6v_smem;
	add.s32 	%r212, %r210, %r211;
	ld.shared.f32 	%f182, [%r212+256];
	fma.rn.f32 	%f310, %f181, %f182, %f310;
	ld.shared.f32 	%f183, [%r212+384];
	fma.rn.f32 	%f309, %f181, %f183, %f309;
$L__BB21_54:
	ld.local.f32 	%f50, [%rd3+8];
	setp.le.f32 	%p41, %f50, 0fFF7FFFFF;
	@%p41 bra 	$L__BB21_56;
	shl.b32 	%r213, %r273, 8;
	sub.f32 	%f184, %f50, %f29;
	fma.rn.f32 	%f185, %f184, 0f3BBB989D, 0f3F000000;
	cvt.sat.f32.f32 	%f186, %f185;
	mov.f32 	%f187, 0f4B400001;
	mov.f32 	%f188, 0f437C0000;
	fma.rm.f32 	%f189, %f186, %f188, %f187;
	add.f32 	%f190, %f189, 0fCB40007F;
	neg.f32 	%f191, %f190;
	fma.rn.f32 	%f192, %f184, 0f3FB8AA3B, %f191;
	fma.rn.f32 	%f193, %f184, 0f32A57060, %f192;
	mov.b32 	%r214, %f189;
	shl.b32 	%r215, %r214, 23;
	mov.b32 	%f194, %r215;
	ex2.approx.ftz.f32 	%f195, %f193;
	mul.f32 	%f196, %f195, %f194;
	add.f32 	%f311, %f311, %f196;
	shl.b32 	%r216, %r3, 2;
	or.b32  	%r217, %r213, %r216;
	mov.u32 	%r218, _ZZ30flash_attn_sinks_varlen_kernelI6__halfLi64ELi8ELi64EEvPKT_S3_S3_PS1_PKfPKjS8_fiiiiE6v_smem;
	add.s32 	%r219, %r217, %r218;
	ld.shared.f32 	%f197, [%r219+512];
	fma.rn.f32 	%f310, %f196, %f197, %f310;
	ld.shared.f32 	%f198, [%r219+640];
	fma.rn.f32 	%f309, %f196, %f198, %f309;
$L__BB21_56:
	ld.local.f32 	%f57, [%rd3+12];
	setp.le.f32 	%p42, %f57, 0fFF7FFFFF;
	@%p42 bra 	$L__BB21_58;
	shl.b32 	%r220, %r273, 8;
	sub.f32 	%f199, %f57, %f29;
	fma.rn.f32 	%f200, %f199, 0f3BBB989D, 0f3F000000;
	cvt.sat.f32.f32 	%f201, %f200;
	mov.f32 	%f202, 0f4B400001;
	mov.f32 	%f203, 0f437C0000;
	fma.rm.f32 	%f204, %f201, %f203, %f202;
	add.f32 	%f205, %f204, 0fCB40007F;
	neg.f32 	%f206, %f205;
	fma.rn.f32 	%f207, %f199, 0f3FB8AA3B, %f206;
	fma.rn.f32 	%f208, %f199, 0f32A57060, %f207;
	mov.b32 	%r221, %f204;
	shl.b32 	%r222, %r221, 23;
	mov.b32 	%f209, %r222;
	ex2.approx.ftz.f32 	%f210, %f208;
	mul.f32 	%f211, %f210, %f209;
	add.f32 	%f311, %f311, %f211;
	shl.b32 	%r223, %r3, 2;
	or.b32  	%r224, %r220, %r223;
	mov.u32 	%r225, _ZZ30flash_attn_sinks_varlen_kernelI6__halfLi64ELi8ELi64EEvPKT_S3_S3_PS1_PKfPKjS8_fiiiiE6v_smem;
	add.s32 	%r226, %r224, %r225;
	ld.shared.f32 	%f212, [%r226+768];
	fma.rn.f32 	%f310, %f211, %f212, %f310;
	ld.shared.f32 	%f213, [%r226+896];
	fma.rn.f32 	%f309, %f211, %f213, %f309;
$L__BB21_58:
	add.s32 	%r273, %r273, 4;
	setp.ne.s32 	%p43, %r273, %r274;
	@%p43 bra 	$L__BB21_50;
$L__BB21_59:
	setp.eq.s32 	%p44, %r80, 0;
	mov.f32 	%f333, %f29;
	@%p44 bra 	$L__BB21_68;
	mul.wide.u32 	%rd49, %r274, 4;
	add.s64 	%rd4, %rd1, %rd49;
	ld.local.f32 	%f68, [%rd4];
	setp.le.f32 	%p45, %f68, 0fFF7FFFFF;
	@%p45 bra 	$L__BB21_62;
	sub.f32 	%f214, %f68, %f29;
	fma.rn.f32 	%f215, %f214, 0f3BBB989D, 0f3F000000;
	cvt.sat.f32.f32 	%f216, %f215;
	mov.f32 	%f217, 0f4B400001;
	mov.f32 	%f218, 0f437C0000;
	fma.rm.f32 	%f219, %f216, %f218, %f217;
	add.f32 	%f220, %f219, 0fCB40007F;
	neg.f32 	%f221, %f220;
	fma.rn.f32 	%f222, %f214, 0f3FB8AA3B, %f221;
	fma.rn.f32 	%f223, %f214, 0f32A57060, %f222;
	mov.b32 	%r227, %f219;
	shl.b32 	%r228, %r227, 23;
	mov.b32 	%f224, %r228;
	ex2.approx.ftz.f32 	%f225, %f223;
	mul.f32 	%f226, %f225, %f224;
	add.f32 	%f311, %f311, %f226;
	shl.b32 	%r229, %r3, 2;
	shl.b32 	%r230, %r274, 8;
	or.b32  	%r231, %r230, %r229;
	mov.u32 	%r232, _ZZ30flash_attn_sinks_varlen_kernelI6__halfLi64ELi8ELi64EEvPKT_S3_S3_PS1_PKfPKjS8_fiiiiE6v_smem;
	add.s32 	%r233, %r232, %r231;
	ld.shared.f32 	%f227, [%r233];
	fma.rn.f32 	%f310, %f226, %f227, %f310;
	ld.shared.f32 	%f228, [%r233+128];
	fma.rn.f32 	%f309, %f226, %f228, %f309;
$L__BB21_62:
	setp.eq.s32 	%p46, %r80, 1;
	mov.f32 	%f333, %f29;
	@%p46 bra 	$L__BB21_68;
	ld.local.f32 	%f75, [%rd4+4];
	setp.le.f32 	%p47, %f75, 0fFF7FFFFF;
	@%p47 bra 	$L__BB21_65;
	sub.f32 	%f229, %f75, %f29;
	fma.rn.f32 	%f230, %f229, 0f3BBB989D, 0f3F000000;
	cvt.sat.f32.f32 	%f231, %f230;
	mov.f32 	%f232, 0f4B400001;
	mov.f32 	%f233, 0f437C0000;
	fma.rm.f32 	%f234, %f231, %f233, %f232;
	add.f32 	%f235, %f234, 0fCB40007F;
	neg.f32 	%f236, %f235;
	fma.rn.f32 	%f237, %f229, 0f3FB8AA3B, %f236;
	fma.rn.f32 	%f238, %f229, 0f32A57060, %f237;
	mov.b32 	%r234, %f234;
	shl.b32 	%r235, %r234, 23;
	mov.b32 	%f239, %r235;
	ex2.approx.ftz.f32 	%f240, %f238;
	mul.f32 	%f241, %f240, %f239;
	add.f32 	%f311, %f311, %f241;
	shl.b32 	%r236, %r274, 8;
	shl.b32 	%r237, %r3, 2;
	or.b32  	%r238, %r236, %r237;
	mov.u32 	%r239, _ZZ30flash_attn_sinks_varlen_kernelI6__halfLi64ELi8ELi64EEvPKT_S3_S3_PS1_PKfPKjS8_fiiiiE6v_smem;
	add.s32 	%r240, %r238, %r239;
	ld.shared.f32 	%f242, [%r240+256];
	fma.rn.f32 	%f310, %f241, %f242, %f310;
	ld.shared.f32 	%f243, [%r240+384];
	fma.rn.f32 	%f309, %f241, %f243, %f309;
$L__BB21_65:
	setp.eq.s32 	%p48, %r80, 2;
	mov.f32 	%f333, %f29;
	@%p48 bra 	$L__BB21_68;
	ld.local.f32 	%f82, [%rd4+8];
	setp.le.f32 	%p49, %f82, 0fFF7FFFFF;
	mov.f32 	%f333, %f29;
	@%p49 bra 	$L__BB21_68;
	sub.f32 	%f244, %f82, %f29;
	fma.rn.f32 	%f245, %f244, 0f3BBB989D, 0f3F000000;
	cvt.sat.f32.f32 	%f246, %f245;
	mov.f32 	%f247, 0f4B400001;
	mov.f32 	%f248, 0f437C0000;
	fma.rm.f32 	%f249, %f246, %f248, %f247;
	add.f32 	%f250, %f249, 0fCB40007F;
	neg.f32 	%f251, %f250;
	fma.rn.f32 	%f252, %f244, 0f3FB8AA3B, %f251;
	fma.rn.f32 	%f253, %f244, 0f32A57060, %f252;
	mov.b32 	%r241, %f249;
	shl.b32 	%r242, %r241, 23;
	mov.b32 	%f254, %r242;
	ex2.approx.ftz.f32 	%f255, %f253;
	mul.f32 	%f256, %f255, %f254;
	add.f32 	%f311, %f311, %f256;
	shl.b32 	%r243, %r274, 8;
	shl.b32 	%r244, %r3, 2;
	or.b32  	%r245, %r243, %r244;
	mov.u32 	%r246, _ZZ30flash_attn_sinks_varlen_kernelI6__halfLi64ELi8ELi64EEvPKT_S3_S3_PS1_PKfPKjS8_fiiiiE6v_smem;
	add.s32 	%r247, %r245, %r246;
	ld.shared.f32 	%f257, [%r247+512];
	fma.rn.f32 	%f310, %f256, %f257, %f310;
	ld.shared.f32 	%f258, [%r247+640];
	fma.rn.f32 	%f309, %f256, %f258, %f309;
	mov.f32 	%f333, %f29;
$L__BB21_68:
	bar.sync 	0;
	setp.lt.s32 	%p50, %r254, %r12;
	add.s32 	%r253, %r253, 1;
	@%p50 bra 	$L__BB21_4;
$L__BB21_69:
	setp.ge.s32 	%p51, %r9, %r5;
	@%p51 bra 	$L__BB21_73;
	ld.param.u64 	%rd57, [_Z30flash_attn_sinks_varlen_kernelI6__halfLi64ELi8ELi64EEvPKT_S3_S3_PS1_PKfPKjS8_fiiii_param_4];
	setp.eq.s64 	%p52, %rd57, 0;
	@%p52 bra 	$L__BB21_72;
	ld.param.u64 	%rd58, [_Z30flash_attn_sinks_varlen_kernelI6__halfLi64ELi8ELi64EEvPKT_S3_S3_PS1_PKfPKjS8_fiiii_param_4];
	mov.u32 	%r248, %ctaid.x;
	cvta.to.global.u64 	%rd50, %rd58;
	mul.wide.u32 	%rd51, %r248, 4;
	add.s64 	%rd52, %rd50, %rd51;
	ld.global.nc.f32 	%f259, [%rd52];
	max.f32 	%f260, %f333, %f259;
	sub.f32 	%f261, %f333, %f260;
	fma.rn.f32 	%f262, %f261, 0f3BBB989D, 0f3F000000;
	cvt.sat.f32.f32 	%f263, %f262;
	mov.f32 	%f264, 0f4B400001;
	mov.f32 	%f265, 0f437C0000;
	fma.rm.f32 	%f266, %f263, %f265, %f264;
	add.f32 	%f267, %f266, 0fCB40007F;
	neg.f32 	%f268, %f267;
	fma.rn.f32 	%f269, %f261, 0f3FB8AA3B, %f268;
	fma.rn.f32 	%f270, %f261, 0f32A57060, %f269;
	mov.b32 	%r249, %f266;
	shl.b32 	%r250, %r249, 23;
	mov.b32 	%f271, %r250;
	ex2.approx.ftz.f32 	%f272, %f270;
	mul.f32 	%f273, %f272, %f271;
	mul.f32 	%f310, %f273, %f310;
	mul.f32 	%f309, %f273, %f309;
	sub.f32 	%f274, %f259, %f260;
	fma.rn.f32 	%f275, %f274, 0f3BBB989D, 0f3F000000;
	cvt.sat.f32.f32 	%f276, %f275;
	fma.rm.f32 	%f277, %f276, %f265, %f264;
	add.f32 	%f278, %f277, 0fCB40007F;
	neg.f32 	%f279, %f278;
	fma.rn.f32 	%f280, %f274, 0f3FB8AA3B, %f279;
	fma.rn.f32 	%f281, %f274, 0f32A57060, %f280;
	mov.b32 	%r251, %f277;
	shl.b32 	%r252, %r251, 23;
	mov.b32 	%f282, %r252;
	ex2.approx.ftz.f32 	%f283, %f281;
	mul.f32 	%f284, %f283, %f282;
	fma.rn.f32 	%f311, %f311, %f273, %f284;
$L__BB21_72:
	ld.param.u64 	%rd56, [_Z30flash_attn_sinks_varlen_kernelI6__halfLi64ELi8ELi64EEvPKT_S3_S3_PS1_PKfPKjS8_fiiii_param_3];
	setp.gt.f32 	%p53, %f311, 0f00000000;
	rcp.rn.f32 	%f287, %f311;
	selp.f32 	%f288, %f287, 0f00000000, %p53;
	mul.f32 	%f285, %f288, %f310;
	// begin inline asm
	{  cvt.rn.f16.f32 %rs26, %f285;}

	// end inline asm
	cvta.to.global.u64 	%rd53, %rd56;
	mul.wide.s32 	%rd54, %r10, 2;
	add.s64 	%rd55, %rd53, %rd54;
	st.global.u16 	[%rd55], %rs26;
	mul.f32 	%f286, %f288, %f309;
	// begin inline asm
	{  cvt.rn.f16.f32 %rs27, %f286;}

	// end inline asm
	st.global.u16 	[%rd55+64], %rs27;
$L__BB21_73:
	ret;

}
	// .globl	_Z30flash_attn_sinks_varlen_kernelI6__halfLi80ELi8ELi32EEvPKT_S3_S3_PS1_PKfPKjS8_fiiii
.visible .entry _Z30flash_attn_sinks_varlen_kernelI6__halfLi80ELi8ELi32EEvPKT_S3_S3_PS1_PKfPKjS8_fiiii(
	.param .u64 .ptr .align 1 _Z30flash_attn_sinks_varlen_kernelI6__halfLi80ELi8ELi32EEvPKT_S3_S3_PS1_PKfPKjS8_fiiii_param_0,
	.param .u64 .ptr .align 1 _Z30flash_attn_sinks_varlen_kernelI6__halfLi80ELi8ELi32EEvPKT_S3_S3_PS1_PKfPKjS8_fiiii_param_1,
	.param .u64 .ptr .align 1 _Z30flash_attn_sinks_varlen_kernelI6__halfLi80ELi8ELi32EEvPKT_S3_S3_PS1_PKfPKjS8_fiiii_param_2,
	.param .u64 .ptr .align 1 _Z30flash_attn_sinks_varlen_kernelI6__halfLi80ELi8ELi32EEvPKT_S3_S3_PS1_PKfPKjS8_fiiii_param_3,
	.param .u64 .ptr .align 1 _Z30flash_attn_sinks_varlen_kernelI6__halfLi80ELi8ELi32EEvPKT_S3_S3_PS1_PKfPKjS8_fiiii_param_4,
	.param .u64 .ptr .align 1 _Z30flash_attn_sinks_varlen_kernelI6__halfLi80ELi8ELi32EEvPKT_S3_S3_PS1_PKfPKjS8_fiiii_param_5,
	.param .u64 .ptr .align 1 _Z30flash_attn_sinks_varlen_kernelI6__halfLi80ELi8ELi32EEvPKT_S3_S3_PS1_PKfPKjS8_fiiii_param_6,
	.param .f32 _Z30flash_attn_sinks_varlen_kernelI6__halfLi80ELi8ELi32EEvPKT_S3_S3_PS1_PKfPKjS8_fiiii_param_7,
	.param .u32 _Z30flash_attn_sinks_varlen_kernelI6__halfLi80ELi8ELi32EEvPKT_S3_S3_PS1_PKfPKjS8_fiiii_param_8,
	.param .u32 _Z30flash_attn_sinks_varlen_kernelI6__halfLi80ELi8ELi32EEvPKT_S3_S3_PS1_PKfPKjS8_fiiii_param_9,
	.param .u32 _Z30flash_attn_sinks_varlen_kernelI6__halfLi80ELi8ELi32EEvPKT_S3_S3_PS1_PKfPKjS8_fiiii_param_10,
	.param .u32 _Z30flash_attn_sinks_varlen_kernelI6__halfLi80ELi8ELi32EEvPKT_S3_S3_PS1_PKfPKjS8_fiiii_param_11
)
.maxntid 256
{
	.local .align 16 .b8 	__local_depot22[128];
	.reg .b64 	%SP;
	.reg .b64 	%SPL;
	.reg .pred 	%p<74>;
	.reg .b16 	%rs<88>;
	.reg .b32 	%r<276>;
	.reg .b32 	%f<390>;
	.reg .b64 	%rd<61>;
	// demoted variable
	.shared .align 4 .b8 _ZZ30flash_attn_sinks_varlen_kernelI6__halfLi80ELi8ELi32EEvPKT_S3_S3_PS1_PKfPKjS8_fiiiiE6k_smem[12288];
	// demoted variable
	.shared .align 4 .b8 _ZZ30flash_attn_sinks_varlen_kernelI6__halfLi80ELi8ELi32EEvPKT_S3_S3_PS1_PKfPKjS8_fiiiiE6v_smem[12288];
	mov.u64 	%SPL, __local_depot22;
	ld.param.u64 	%rd11, [_Z30flash_attn_sinks_varlen_kernelI6__halfLi80ELi8ELi32EEvPKT_S3_S3_PS1_PKfPKjS8_fiiii_param_0];
	ld.param.u64 	%rd7, [_Z30flash_attn_sinks_varlen_kernelI6__halfLi80ELi8ELi32EEvPKT_S3_S3_PS1_PKfPKjS8_fiiii_param_1];
	ld.param.u64 	%rd8, [_Z30flash_attn_sinks_varlen_kernelI6__halfLi80ELi8ELi32EEvPKT_S3_S3_PS1_PKfPKjS8_fiiii_param_2];
	ld.param.u64 	%rd9, [_Z30flash_attn_sinks_varlen_kernelI6__halfLi80ELi8ELi32EEvPKT_S3_S3_PS1_PKfPKjS8_fiiii_param_3];
	ld.param.u64 	%rd10, [_Z30flash_attn_sinks_varlen_kernelI6__halfLi80ELi8ELi32EEvPKT_S3_S3_PS1_PKfPKjS8_fiiii_param_4];
	ld.param.u64 	%rd12, [_Z30flash_attn_sinks_varlen_kernelI6__halfLi80ELi8ELi32EEvPKT_S3_S3_PS1_PKfPKjS8_fiiii_param_5];
	ld.param.u64 	%rd13, [_Z30flash_attn_sinks_varlen_kernelI6__halfLi80ELi8ELi32EEvPKT_S3_S3_PS1_PKfPKjS8_fiiii_param_6];
	ld.param.f32 	%f124, [_Z30flash_attn_sinks_varlen_kernelI6__halfLi80ELi8ELi32EEvPKT_S3_S3_PS1_PKfPKjS8_fiiii_param_7];
	ld.param.u32 	%r85, [_Z30flash_attn_sinks_varlen_kernelI6__halfLi80ELi8ELi32EEvPKT_S3_S3_PS1_PKfPKjS8_fiiii_param_8];
	ld.param.u32 	%r86, [_Z30flash_attn_sinks_varlen_kernelI6__halfLi80ELi8ELi32EEvPKT_S3_S3_PS1_PKfPKjS8_fiiii_param_9];
	ld.param.u32 	%r83, [_Z30flash_attn_sinks_varlen_kernelI6__halfLi80ELi8ELi32EEvPKT_S3_S3_PS1_PKfPKjS8_fiiii_param_10];
	ld.param.u32 	%r84, [_Z30flash_attn_sinks_varlen_kernelI6__halfLi80ELi8ELi32EEvPKT_S3_S3_PS1_PKfPKjS8_fiiii_param_11];
	cvta.to.global.u64 	%rd1, %rd11;
	cvta.to.global.u64 	%rd14, %rd13;
	cvta.to.global.u64 	%rd15, %rd12;
	add.u64 	%rd2, %SPL, 0;
	mov.u32 	%r1, %tid.x;
	shr.u32 	%r2, %r1, 5;
	and.b32  	%r3, %r1, 31;
	mov.u32 	%r4, %ctaid.x;
	mov.u32 	%r87, %ctaid.y;
	mov.u32 	%r88, %ctaid.z;
	div.s32 	%r89, %r86, %r83;
	div.s32 	%r5, %r4, %r89;
	mul.wide.u32 	%rd17, %r87, 4;
	add.s64 	%rd18, %rd15, %rd17;
	ld.global.nc.u32 	%r90, [%rd18+4];
	ld.global.nc.u32 	%r91, [%rd18];
	sub.s32 	%r6, %r90, %r91;
	add.s64 	%rd19, %rd14, %rd17;
	ld.global.nc.u32 	%r7, [%rd19];
	ld.global.nc.u32 	%r8, [%rd19+4];
	shl.b32 	%r9, %r88, 3;
	or.b32  	%r10, %r9, %r2;
	setp.ge.s32 	%p1, %r10, %r6;
	mad.lo.s32 	%r92, %r86, %r87, %r4;
	mad.lo.s32 	%r93, %r92, %r85, %r10;
	mul.lo.s32 	%r11, %r93, 80;
	mov.f32 	%f324, 0f00000000;
	mov.f32 	%f325, %f324;
	@%p1 bra 	$L__BB22_2;
	add.s32 	%r94, %r3, %r11;
	mul.wide.s32 	%rd20, %r94, 2;
	add.s64 	%rd21, %rd1, %rd20;
	ld.global.nc.u16 	%rs21, [%rd21];
	// begin inline asm
	{  cvt.f32.f16 %f126, %rs21;}

	// end inline asm
	mul.f32 	%f324, %f124, %f126;
	ld.global.nc.u16 	%rs22, [%rd21+64];
	// begin inline asm
	{  cvt.f32.f16 %f127, %rs22;}

	// end inline asm
	mul.f32 	%f325, %f124, %f127;
$L__BB22_2:
	setp.ge.s32 	%p2, %r10, %r6;
	setp.gt.u32 	%p3, %r3, 15;
	mov.f32 	%f326, 0f00000000;
	or.pred  	%p4, %p2, %p3;
	@%p4 bra 	$L__BB22_4;
	cvt.s64.s32 	%rd22, %r11;
	cvt.u64.u32 	%rd23, %r3;
	add.s64 	%rd24, %rd23, %rd22;
	shl.b64 	%rd25, %rd24, 1;
	add.s64 	%rd26, %rd1, %rd25;
	ld.global.nc.u16 	%rs23, [%rd26+128];
	// begin inline asm
	{  cvt.f32.f16 %f129, %rs23;}

	// end inline asm
	mul.f32 	%f326, %f124, %f129;
$L__BB22_4:
	sub.s32 	%r96, %r8, %r7;
	sub.s32 	%r97, %r96, %r6;
	add.s32 	%r98, %r9, 8;
	min.s32 	%r99, %r98, %r6;
	setp.gt.s32 	%p5, %r84, 0;
	sub.s32 	%r100, %r9, %r84;
	add.s32 	%r101, %r100, %r97;
	max.s32 	%r102, %r101, -1;
	add.s32 	%r103, %r102, 1;
	selp.b32 	%r12, %r103, 0, %p5;
	add.s32 	%r104, %r97, %r99;
	min.s32 	%r13, %r96, %r104;
	add.s32 	%r14, %r101, %r2;
	max.s32 	%r15, %r14, -1;
	setp.ge.s32 	%p6, %r12, %r13;
	mov.f32 	%f379, 0fFF7FFFFF;
	mov.f32 	%f347, 0f00000000;
	mov.f32 	%f348, %f347;
	mov.f32 	%f349, %f347;
	mov.f32 	%f350, %f347;
	@%p6 bra 	$L__BB22_71;
	cvt.u16.u32 	%rs1, %r12;
	cvt.u16.u32 	%rs2, %r1;
	mul.lo.s32 	%r16, %r5, 80;
	mul.lo.s32 	%r17, %r83, 80;
	shl.b32 	%r106, %r1, 2;
	mov.u32 	%r107, _ZZ30flash_attn_sinks_varlen_kernelI6__halfLi80ELi8ELi32EEvPKT_S3_S3_PS1_PKfPKjS8_fiiiiE6k_smem;
	add.s32 	%r108, %r106, %r107;
	add.s32 	%r18, %r108, 2048;
	or.b16  	%rs3, %rs2, 512;
	add.s32 	%r19, %r16, 256;
	add.s32 	%r20, %r14, %r84;
	add.s32 	%r21, %r15, 1;
	mov.f32 	%f379, 0fFF7FFFFF;
	mov.b32 	%r256, 0;
	mov.f32 	%f347, 0f00000000;
	or.b16  	%rs4, %rs2, 256;
	mov.u32 	%r257, %r12;
$L__BB22_6:
	mov.u32 	%r23, %r257;
	or.b32  	%r258, %r1, 256;
	add.s32 	%r261, %r16, 512;
	add.s32 	%r262, %r16, 768;
	or.b32  	%r260, %r1, 512;
	or.b32  	%r265, %r1, 768;
	or.b16  	%rs86, %rs2, 768;
	shl.b32 	%r109, %r256, 5;
	add.s32 	%r110, %r12, %r109;
	add.s32 	%r111, %r110, 32;
	min.s32 	%r29, %r13, %r111;
	neg.s32 	%r30, %r109;
	sub.s32 	%r112, %r30, %r12;
	add.s32 	%r31, %r29, %r112;
	add.s32 	%r257, %r23, 32;
	min.s32 	%r113, %r257, %r13;
	sub.s32 	%r33, %r113, %r23;
	add.s32 	%r34, %r23, %r7;
	mov.u16 	%rs83, %rs2;
	mov.u16 	%rs84, %rs4;
	mov.u32 	%r259, %r19;
	mov.u16 	%rs85, %rs3;
	mov.u32 	%r263, %r18;
	mov.u32 	%r264, %r16;
	mov.u32 	%r266, %r1;
$L__BB22_7:
	mul.hi.u16 	%rs24, %rs83, -21845;
	shr.u16 	%rs25, %rs24, 6;
	add.s16 	%rs26, %rs86, -768;
	mul.hi.u16 	%rs27, %rs26, -21845;
	shr.u16 	%rs28, %rs27, 6;
	cvt.u32.u16 	%r114, %rs28;
	mad.lo.s16 	%rs29, %rs25, -96, %rs26;
	setp.le.s32 	%p7, %r33, %r114;
	setp.gt.u16 	%p8, %rs29, 79;
	mov.f32 	%f332, 0f00000000;
	or.pred  	%p9, %p7, %p8;
	@%p9 bra 	$L__BB22_9;
	mul.hi.u32 	%r115, %r266, -1431655765;
	shr.u32 	%r116, %r115, 6;
	mul.lo.s32 	%r117, %r116, 96;
	add.s32 	%r118, %r34, %r116;
	mad.lo.s32 	%r119, %r17, %r118, %r264;
	sub.s32 	%r120, %r119, %r117;
	add.s32 	%r121, %r1, %r120;
	mul.wide.s32 	%rd28, %r121, 2;
	add.s64 	%rd27, %rd7, %rd28;
	// begin inline asm
	ld.global.nc.b16 %rs30, [%rd27];
	// end inline asm
	// begin inline asm
	{  cvt.f32.f16 %f332, %rs30;}

	// end inline asm
$L__BB22_9:
	st.shared.f32 	[%r263+-2048], %f332;
	add.s16 	%rs32, %rs86, -512;
	mul.hi.u16 	%rs33, %rs32, -21845;
	shr.u16 	%rs34, %rs33, 6;
	cvt.u32.u16 	%r122, %rs34;
	mul.hi.u16 	%rs35, %rs84, -21845;
	shr.u16 	%rs36, %rs35, 6;
	mad.lo.s16 	%rs37, %rs36, -96, %rs32;
	setp.le.s32 	%p10, %r33, %r122;
	setp.gt.u16 	%p11, %rs37, 79;
	mov.f32 	%f333, 0f00000000;
	or.pred  	%p12, %p10, %p11;
	@%p12 bra 	$L__BB22_11;
	mul.hi.u32 	%r123, %r258, -1431655765;
	shr.u32 	%r124, %r123, 6;
	mul.lo.s32 	%r125, %r124, 96;
	add.s32 	%r126, %r34, %r124;
	mad.lo.s32 	%r127, %r17, %r126, %r259;
	sub.s32 	%r128, %r127, %r125;
	add.s32 	%r129, %r1, %r128;
	mul.wide.s32 	%rd30, %r129, 2;
	add.s64 	%rd29, %rd7, %rd30;
	// begin inline asm
	ld.global.nc.b16 %rs38, [%rd29];
	// end inline asm
	// begin inline asm
	{  cvt.f32.f16 %f333, %rs38;}

	// end inline asm
$L__BB22_11:
	st.shared.f32 	[%r263+-1024], %f333;
	add.s16 	%rs40, %rs86, -256;
	mul.hi.u16 	%rs41, %rs40, -21845;
	shr.u16 	%rs42, %rs41, 6;
	cvt.u32.u16 	%r130, %rs42;
	mul.hi.u16 	%rs43, %rs85, -21845;
	shr.u16 	%rs44, %rs43, 6;
	mad.lo.s16 	%rs45, %rs44, -96, %rs40;
	setp.le.s32 	%p13, %r33, %r130;
	setp.gt.u16 	%p14, %rs45, 79;
	mov.f32 	%f334, 0f00000000;
	or.pred  	%p15, %p13, %p14;
	@%p15 bra 	$L__BB22_13;
	mul.hi.u32 	%r131, %r260, -1431655765;
	shr.u32 	%r132, %r131, 6;
	mul.lo.s32 	%r133, %r132, 96;
	add.s32 	%r134, %r34, %r132;
	mad.lo.s32 	%r135, %r17, %r134, %r261;
	sub.s32 	%r136, %r135, %r133;
	add.s32 	%r137, %r1, %r136;
	mul.wide.s32 	%rd32, %r137, 2;
	add.s64 	%rd31, %rd7, %rd32;
	// begin inline asm
	ld.global.nc.b16 %rs46, [%rd31];
	// end inline asm
	// begin inline asm
	{  cvt.f32.f16 %f334, %rs46;}

	// end inline asm
$L__BB22_13:
	mul.hi.u16 	%rs48, %rs86, -21845;
	shr.u16 	%rs49, %rs48, 6;
	st.shared.f32 	[%r263], %f334;
	cvt.u32.u16 	%r138, %rs49;
	mad.lo.s16 	%rs50, %rs49, -96, %rs86;
	setp.le.s32 	%p16, %r33, %r138;
	setp.gt.u16 	%p17, %rs50, 79;
	mov.f32 	%f335, 0f00000000;
	or.pred  	%p18, %p16, %p17;
	@%p18 bra 	$L__BB22_15;
	mul.hi.u32 	%r139, %r265, -1431655765;
	shr.u32 	%r140, %r139, 6;
	mul.lo.s32 	%r141, %r140, 96;
	add.s32 	%r142, %r34, %r140;
	mad.lo.s32 	%r143, %r17, %r142, %r262;
	sub.s32 	%r144, %r143, %r141;
	add.s32 	%r145, %r1, %r144;
	mul.wide.s32 	%rd34, %r145, 2;
	add.s64 	%rd33, %rd7, %rd34;
	// begin inline asm
	ld.global.nc.b16 %rs51, [%rd33];
	// end inline asm
	// begin inline asm
	{  cvt.f32.f16 %f335, %rs51;}

	// end inline asm
$L__BB22_15:
	st.shared.f32 	[%r263+1024], %f335;
	add.s32 	%r266, %r266, 1024;
	add.s32 	%r45, %r265, 1024;
	add.s32 	%r146, %r265, -768;
	add.s16 	%rs86, %rs86, 1024;
	add.s32 	%r264, %r264, 1024;
	add.s32 	%r263, %r263, 4096;
	add.s32 	%r262, %r262, 1024;
	add.s32 	%r261, %r261, 1024;
	add.s32 	%r260, %r260, 1024;
	add.s16 	%rs85, %rs85, 1024;
	add.s32 	%r259, %r259, 1024;
	add.s32 	%r258, %r258, 1024;
	add.s16 	%rs84, %rs84, 1024;
	add.s16 	%rs83, %rs83, 1024;
	setp.lt.u32 	%p19, %r146, 2048;
	mov.u32 	%r265, %r45;
	@%p19 bra 	$L__BB22_7;
	mov.u32 	%r267, %r1;
$L__BB22_17:
	cvt.u16.u32 	%rs14, %r267;
	mul.hi.u16 	%rs53, %rs14, -21845;
	shr.u16 	%rs54, %rs53, 6;
	cvt.u32.u16 	%r54, %rs54;
	mul.lo.s16 	%rs55, %rs54, 96;
	sub.s16 	%rs15, %rs14, %rs55;
	setp.le.s32 	%p20, %r33, %r54;
	setp.gt.u16 	%p21, %rs15, 79;
	mov.f32 	%f336, 0f00000000;
	or.pred  	%p22, %p20, %p21;
	@%p22 bra 	$L__BB22_19;
	cvt.u32.u16 	%r147, %rs15;
	add.s32 	%r148, %r34, %r54;
	mad.lo.s32 	%r149, %r148, %r83, %r5;
	mad.lo.s32 	%r150, %r149, 80, %r147;
	mul.wide.s32 	%rd36, %r150, 2;
	add.s64 	%rd35, %rd8, %rd36;
	// begin inline asm
	ld.global.nc.b16 %rs56, [%rd35];
	// end inline asm
	// begin inline asm
	{  cvt.f32.f16 %f336, %rs56;}

	// end inline asm
$L__BB22_19:
	shl.b32 	%r151, %r267, 2;
	mov.u32 	%r152, _ZZ30flash_attn_sinks_varlen_kernelI6__halfLi80ELi8ELi32EEvPKT_S3_S3_PS1_PKfPKjS8_fiiiiE6v_smem;
	add.s32 	%r55, %r152, %r151;
	st.shared.f32 	[%r55], %f336;
	add.s16 	%rs58, %rs14, 256;
	mul.hi.u16 	%rs59, %rs58, -21845;
	shr.u16 	%rs60, %rs59, 6;
	cvt.u32.u16 	%r56, %rs60;
	mul.lo.s16 	%rs61, %rs60, 96;
	sub.s16 	%rs16, %rs58, %rs61;
	setp.le.s32 	%p23, %r33, %r56;
	setp.gt.u16 	%p24, %rs16, 79;
	mov.f32 	%f337, 0f00000000;
	or.pred  	%p25, %p23, %p24;
	@%p25 bra 	$L__BB22_21;
	cvt.u32.u16 	%r153, %rs16;
	add.s32 	%r154, %r34, %r56;
	mad.lo.s32 	%r155, %r154, %r83, %r5;
	mad.lo.s32 	%r156, %r155, 80, %r153;
	mul.wide.s32 	%rd38, %r156, 2;
	add.s64 	%rd37, %rd8, %rd38;
	// begin inline asm
	ld.global.nc.b16 %rs62, [%rd37];
	// end inline asm
	// begin inline asm
	{  cvt.f32.f16 %f337, %rs62;}

	// end inline asm
$L__BB22_21:
	st.shared.f32 	[%r55+1024], %f337;
	add.s16 	%rs64, %rs14, 512;
	mul.hi.u16 	%rs65, %rs64, -21845;
	shr.u16 	%rs66, %rs65, 6;
	cvt.u32.u16 	%r57, %rs66;
	mul.lo.s16 	%rs67, %rs66, 96;
	sub.s16 	%rs17, %rs64, %rs67;
	setp.le.s32 	%p26, %r33, %r57;
	setp.gt.u16 	%p27, %rs17, 79;
	mov.f32 	%f338, 0f00000000;
	or.pred  	%p28, %p26, %p27;
	@%p28 bra 	$L__BB22_23;
	cvt.u32.u16 	%r157, %rs17;
	add.s32 	%r158, %r34, %r57;
	mad.lo.s32 	%r159, %r158, %r83, %r5;
	mad.lo.s32 	%r160, %r159, 80, %r157;
	mul.wide.s32 	%rd40, %r160, 2;
	add.s64 	%rd39, %rd8, %rd40;
	// begin inline asm
	ld.global.nc.b16 %rs68, [%rd39];
	// end inline asm
	// begin inline asm
	{  cvt.f32.f16 %f338, %rs68;}

	// end inline asm
$L__BB22_23:
	st.shared.f32 	[%r55+2048], %f338;
	add.s16 	%rs70, %rs14, 768;
	mul.hi.u16 	%rs71, %rs70, -21845;
	shr.u16 	%rs72, %rs71, 6;
	cvt.u32.u16 	%r58, %rs72;
	mul.lo.s16 	%rs73, %rs72, 96;
	sub.s16 	%rs18, %rs70, %rs73;
	setp.le.s32 	%p29, %r33, %r58;
	setp.gt.u16 	%p30, %rs18, 79;
	mov.f32 	%f339, 0f00000000;
	or.pred  	%p31, %p29, %p30;
	@%p31 bra 	$L__BB22_25;
	cvt.u32.u16 	%r161, %rs18;
	add.s32 	%r162, %r34, %r58;
	mad.lo.s32 	%r163, %r162, %r83, %r5;
	mad.lo.s32 	%r164, %r163, 80, %r161;
	mul.wide.s32 	%rd42, %r164, 2;
	add.s64 	%rd41, %rd8, %rd42;
	// begin inline asm
	ld.global.nc.b16 %rs74, [%rd41];
	// end inline asm
	// begin inline asm
	{  cvt.f32.f16 %f339, %rs74;}

	// end inline asm
$L__BB22_25:
	st.shared.f32 	[%r55+3072], %f339;
	add.s32 	%r59, %r267, 1024;
	setp.lt.u32 	%p32, %r267, 2048;
	mov.u32 	%r267, %r59;
	@%p32 bra 	$L__BB22_17;
	setp.ge.s32 	%p33, %r10, %r6;
	bar.sync 	0;
	@%p33 bra 	$L__BB22_70;
	setp.lt.s32 	%p34, %r33, 1;
	mov.f32 	%f342, 0fFF7FFFFF;
	@%p34 bra 	$L__BB22_48;
	mov.f32 	%f342, 0fFF7FFFFF;
	mov.b32 	%r271, 0;
	mov.b16 	%rs87, 0;
$L__BB22_29:
	add.s32 	%r61, %r271, %r23;
	setp.le.s32 	%p35, %r61, %r20;
	@%p35 bra 	$L__BB22_44;
	setp.ge.s32 	%p45, %r271, %r33;
	@%p45 bra 	$L__BB22_48;
	add.s32 	%r182, %r29, %r30;
	add.s32 	%r183, %r12, %r271;
	sub.s32 	%r62, %r182, %r183;
	sub.s32 	%r184, %r12, %r182;
	add.s32 	%r185, %r184, %r271;
	setp.gt.u32 	%p46, %r185, -16;
	@%p46 bra 	$L__BB22_34;
	and.b32  	%r63, %r62, -16;
	mov.b32 	%r270, 0;
$L__BB22_33:
	.pragma "nounroll";
	mul.wide.u32 	%rd47, %r271, 4;
	add.s64 	%rd48, %rd2, %rd47;
	mov.b32 	%r187, -8388609;
	st.local.u32 	[%rd48], %r187;
	st.local.u32 	[%rd48+4], %r187;
	st.local.u32 	[%rd48+8], %r187;
	st.local.u32 	[%rd48+12], %r187;
	st.local.u32 	[%rd48+16], %r187;
	st.local.u32 	[%rd48+20], %r187;
	st.local.u32 	[%rd48+24], %r187;
	st.local.u32 	[%rd48+28], %r187;
	st.local.u32 	[%rd48+32], %r187;
	st.local.u32 	[%rd48+36], %r187;
	st.local.u32 	[%rd48+40], %r187;
	st.local.u32 	[%rd48+44], %r187;
	st.local.u32 	[%rd48+48], %r187;
	st.local.u32 	[%rd48+52], %r187;
	st.local.u32 	[%rd48+56], %r187;
	st.local.u32 	[%rd48+60], %r187;
	add.s32 	%r271, %r271, 16;
	add.s32 	%r270, %r270, 16;
	setp.eq.s32 	%p47, %r270, %r63;
	@%p47 bra 	$L__BB22_34;
	bra.uni 	$L__BB22_33;
$L__BB22_34:
	and.b32  	%r188, %r62, 15;
	setp.eq.s32 	%p48, %r188, 0;
	@%p48 bra 	$L__BB22_48;
	add.s16 	%rs77, %rs87, %rs1;
	cvt.u16.u32 	%rs78, %r29;
	sub.s16 	%rs79, %rs78, %rs77;
	cvt.u32.u16 	%r189, %rs79;
	and.b32  	%r70, %r189, 15;
	add.s32 	%r190, %r70, -1;
	and.b32  	%r71, %r189, 7;
	setp.lt.u32 	%p49, %r190, 7;
	@%p49 bra 	$L__BB22_37;
	mul.wide.u32 	%rd49, %r271, 4;
	add.s64 	%rd50, %rd2, %rd49;
	mov.b32 	%r191, -8388609;
	st.local.u32 	[%rd50], %r191;
	st.local.u32 	[%rd50+4], %r191;
	st.local.u32 	[%rd50+8], %r191;
	st.local.u32 	[%rd50+12], %r191;
	st.local.u32 	[%rd50+16], %r191;
	st.local.u32 	[%rd50+20], %r191;
	st.local.u32 	[%rd50+24], %r191;
	st.local.u32 	[%rd50+28], %r191;
	add.s32 	%r271, %r271, 8;
$L__BB22_37:
	setp.eq.s32 	%p50, %r71, 0;
	@%p50 bra 	$L__BB22_48;
	and.b32  	%r74, %r70, 3;
	setp.lt.u32 	%p51, %r71, 4;
	@%p51 bra 	$L__BB22_40;
	mul.wide.u32 	%rd51, %r271, 4;
	add.s64 	%rd52, %rd2, %rd51;
	mov.b32 	%r192, -8388609;
	st.local.u32 	[%rd52], %r192;
	st.local.u32 	[%rd52+4], %r192;
	st.local.u32 	[%rd52+8], %r192;
	st.local.u32 	[%rd52+12], %r192;
	add.s32 	%r271, %r271, 4;
$L__BB22_40:
	setp.eq.s32 	%p52, %r74, 0;
	@%p52 bra 	$L__BB22_48;
	mul.wide.u32 	%rd53, %r271, 4;
	add.s64 	%rd3, %rd2, %rd53;
	mov.b32 	%r193, -8388609;
	st.local.u32 	[%rd3], %r193;
	setp.eq.s32 	%p53, %r74, 1;
	@%p53 bra 	$L__BB22_48;
	mov.b32 	%r194, -8388609;
	st.local.u32 	[%rd3+4], %r194;
	setp.eq.s32 	%p54, %r74, 2;
	@%p54 bra 	$L__BB22_48;
	mov.b32 	%r195, -8388609;
	st.local.u32 	[%rd3+8], %r195;
	bra.uni 	$L__BB22_48;
$L__BB22_44:
	setp.gt.s32 	%p36, %r84, 0;
	setp.gt.u32 	%p37, %r21, %r61;
	and.pred  	%p38, %p36, %p37;
	@%p38 bra 	$L__BB22_46;
	mul.lo.s32 	%r166, %r271, 96;
	or.b32  	%r167, %r166, %r3;
	shl.b32 	%r168, %r167, 2;
	mov.u32 	%r169, _ZZ30flash_attn_sinks_varlen_kernelI6__halfLi80ELi8ELi32EEvPKT_S3_S3_PS1_PKfPKjS8_fiiiiE6k_smem;
	add.s32 	%r170, %r169, %r168;
	ld.shared.f32 	%f152, [%r170];
	fma.rn.f32 	%f153, %f324, %f152, 0f00000000;
	ld.shared.f32 	%f154, [%r170+128];
	fma.rn.f32 	%f155, %f325, %f154, %f153;
	ld.shared.f32 	%f156, [%r170+256];
	fma.rn.f32 	%f157, %f326, %f156, %f155;
	mov.b32 	%r171, %f157;
	shfl.sync.bfly.b32	%r172|%p39, %r171, 16, 31, -1;
	mov.b32 	%f158, %r172;
	add.f32 	%f159, %f157, %f158;
	mov.b32 	%r173, %f159;
	shfl.sync.bfly.b32	%r174|%p40, %r173, 8, 31, -1;
	mov.b32 	%f160, %r174;
	add.f32 	%f161, %f159, %f160;
	mov.b32 	%r175, %f161;
	shfl.sync.bfly.b32	%r176|%p41, %r175, 4, 31, -1;
	mov.b32 	%f162, %r176;
	add.f32 	%f163, %f161, %f162;
	mov.b32 	%r177, %f163;
	shfl.sync.bfly.b32	%r178|%p42, %r177, 2, 31, -1;
	mov.b32 	%f164, %r178;
	add.f32 	%f165, %f163, %f164;
	mov.b32 	%r179, %f165;
	shfl.sync.bfly.b32	%r180|%p43, %r179, 1, 31, -1;
	mov.b32 	%f166, %r180;
	add.f32 	%f167, %f165, %f166;
	mul.wide.u32 	%rd43, %r271, 4;
	add.s64 	%rd44, %rd2, %rd43;
	st.local.f32 	[%rd44], %f167;
	max.f32 	%f342, %f342, %f167;
	bra.uni 	$L__BB22_47;
$L__BB22_46:
	mul.wide.u32 	%rd45, %r271, 4;
	add.s64 	%rd46, %rd2, %rd45;
	mov.b32 	%r181, -8388609;
	st.local.u32 	[%rd46], %r181;
$L__BB22_47:
	add.s32 	%r271, %r271, 1;
	setp.lt.s32 	%p44, %r271, %r33;
	add.s16 	%rs87, %rs87, 1;
	@%p44 bra 	$L__BB22_29;
$L__BB22_48:
	setp.leu.f32 	%p55, %f342, 0fFF7FFFFF;
	@%p55 bra 	$L__BB22_70;
	max.f32 	%f32, %f379, %f342;
	sub.f32 	%f168, %f379, %f32;
	fma.rn.f32 	%f169, %f168, 0f3BBB989D, 0f3F000000;
	cvt.sat.f32.f32 	%f170, %f169;
	mov.f32 	%f171, 0f4B400001;
	mov.f32 	%f172, 0f437C0000;
	fma.rm.f32 	%f173, %f170, %f172, %f171;
	add.f32 	%f174, %f173, 0fCB40007F;
	neg.f32 	%f175, %f174;
	fma.rn.f32 	%f176, %f168, 0f3FB8AA3B, %f175;
	fma.rn.f32 	%f177, %f168, 0f32A57060, %f176;
	mov.b32 	%r196, %f173;
	shl.b32 	%r197, %r196, 23;
	mov.b32 	%f178, %r197;
	ex2.approx.ftz.f32 	%f179, %f177;
	mul.f32 	%f180, %f179, %f178;
	mul.f32 	%f349, %f180, %f349;
	mul.f32 	%f348, %f180, %f348;
	mul.f32 	%f347, %f180, %f347;
	mul.f32 	%f350, %f350, %f180;
	mov.f32 	%f379, %f32;
	@%p34 bra 	$L__BB22_70;
	and.b32  	%r77, %r31, 3;
	add.s32 	%r199, %r29, %r30;
	sub.s32 	%r200, %r12, %r199;
	setp.gt.u32 	%p57, %r200, -4;
	mov.b32 	%r275, 0;
	@%p57 bra 	$L__BB22_61;
	and.b32  	%r275, %r31, -4;
	mov.b32 	%r274, 0;
$L__BB22_52:
	mul.wide.u32 	%rd54, %r274, 4;
	add.s64 	%rd4, %rd2, %rd54;
	ld.local.f32 	%f41, [%rd4];
	setp.le.f32 	%p58, %f41, 0fFF7FFFFF;
	@%p58 bra 	$L__BB22_54;
	sub.f32 	%f182, %f41, %f32;
	fma.rn.f32 	%f183, %f182, 0f3BBB989D, 0f3F000000;
	cvt.sat.f32.f32 	%f184, %f183;
	mov.f32 	%f185, 0f4B400001;
	mov.f32 	%f186, 0f437C0000;
	fma.rm.f32 	%f187, %f184, %f186, %f185;
	add.f32 	%f188, %f187, 0fCB40007F;
	neg.f32 	%f189, %f188;
	fma.rn.f32 	%f190, %f182, 0f3FB8AA3B, %f189;
	fma.rn.f32 	%f191, %f182, 0f32A57060, %f190;
	mov.b32 	%r202, %f187;
	shl.b32 	%r203, %r202, 23;
	mov.b32 	%f192, %r203;
	ex2.approx.ftz.f32 	%f193, %f191;
	mul.f32 	%f194, %f193, %f192;
	add.f32 	%f350, %f350, %f194;
	mul.lo.s32 	%r204, %r274, 96;
	or.b32  	%r205, %r204, %r3;
	shl.b32 	%r206, %r205, 2;
	mov.u32 	%r207, _ZZ30flash_attn_sinks_varlen_kernelI6__halfLi80ELi8ELi32EEvPKT_S3_S3_PS1_PKfPKjS8_fiiiiE6v_smem;
	add.s32 	%r208, %r207, %r206;
	ld.shared.f32 	%f195, [%r208];
	fma.rn.f32 	%f349, %f194, %f195, %f349;
	ld.shared.f32 	%f196, [%r208+128];
	fma.rn.f32 	%f348, %f194, %f196, %f348;
	ld.shared.f32 	%f197, [%r208+256];
	fma.rn.f32 	%f347, %f194, %f197, %f347;
$L__BB22_54:
	ld.local.f32 	%f50, [%rd4+4];
	setp.le.f32 	%p59, %f50, 0fFF7FFFFF;
	@%p59 bra 	$L__BB22_56;
	sub.f32 	%f198, %f50, %f32;
	fma.rn.f32 	%f199, %f198, 0f3BBB989D, 0f3F000000;
	cvt.sat.f32.f32 	%f200, %f199;
	mov.f32 	%f201, 0f4B400001;
	mov.f32 	%f202, 0f437C0000;
	fma.rm.f32 	%f203, %f200, %f202, %f201;
	add.f32 	%f204, %f203, 0fCB40007F;
	neg.f32 	%f205, %f204;
	fma.rn.f32 	%f206, %f198, 0f3FB8AA3B, %f205;
	fma.rn.f32 	%f207, %f198, 0f32A57060, %f206;
	mov.b32 	%r209, %f203;
	shl.b32 	%r210, %r209, 23;
	mov.b32 	%f208, %r210;
	ex2.approx.ftz.f32 	%f209, %f207;
	mul.f32 	%f210, %f209, %f208;
	add.f32 	%f350, %f350, %f210;
	mul.lo.s32 	%r211, %r274, 96;
	or.b32  	%r212, %r211, %r3;
	shl.b32 	%r213, %r212, 2;
	mov.u32 	%r214, _ZZ30flash_attn_sinks_varlen_kernelI6__halfLi80ELi8ELi32EEvPKT_S3_S3_PS1_PKfPKjS8_fiiiiE6v_smem;
	add.s32 	%r215, %r213, %r214;
	ld.shared.f32 	%f211, [%r215+384];
	fma.rn.f32 	%f349, %f210, %f211, %f349;
	ld.shared.f32 	%f212, [%r215+512];
	fma.rn.f32 	%f348, %f210, %f212, %f348;
	ld.shared.f32 	%f213, [%r215+640];
	fma.rn.f32 	%f347, %f210, %f213, %f347;
$L__BB22_56:
	ld.local.f32 	%f59, [%rd4+8];
	setp.le.f32 	%p60, %f59, 0fFF7FFFFF;
	@%p60 bra 	$L__BB22_58;
	sub.f32 	%f214, %f59, %f32;
	fma.rn.f32 	%f215, %f214, 0f3BBB989D, 0f3F000000;
	cvt.sat.f32.f32 	%f216, %f215;
	mov.f32 	%f217, 0f4B400001;
	mov.f32 	%f218, 0f437C0000;
	fma.rm.f32 	%f219, %f216, %f218, %f217;
	add.f32 	%f220, %f219, 0fCB40007F;
	neg.f32 	%f221, %f220;
	fma.rn.f32 	%f222, %f214, 0f3FB8AA3B, %f221;
	fma.rn.f32 	%f223, %f214, 0f32A57060, %f222;
	mov.b32 	%r216, %f219;
	shl.b32 	%r217, %r216, 23;
	mov.b32 	%f224, %r217;
	ex2.approx.ftz.f32 	%f225, %f223;
	mul.f32 	%f226, %f225, %f224;
	add.f32 	%f350, %f350, %f226;
	mul.lo.s32 	%r218, %r274, 96;
	or.b32  	%r219, %r218, %r3;
	shl.b32 	%r220, %r219, 2;
	mov.u32 	%r221, _ZZ30flash_attn_sinks_varlen_kernelI6__halfLi80ELi8ELi32EEvPKT_S3_S3_PS1_PKfPKjS8_fiiiiE6v_smem;
	add.s32 	%r222, %r220, %r221;
	ld.shared.f32 	%f227, [%r222+768];
	fma.rn.f32 	%f349, %f226, %f227, %f349;
	ld.shared.f32 	%f228, [%r222+896];
	fma.rn.f32 	%f348, %f226, %f228, %f348;
	ld.shared.f32 	%f229, [%r222+1024];
	fma.rn.f32 	%f347, %f226, %f229, %f347;
$L__BB22_58:
	ld.local.f32 	%f68, [%rd4+12];
	setp.le.f32 	%p61, %f68, 0fFF7FFFFF;
	@%p61 bra 	$L__BB22_60;
	sub.f32 	%f230, %f68, %f32;
	fma.rn.f32 	%f231, %f230, 0f3BBB989D, 0f3F000000;
	cvt.sat.f32.f32 	%f232, %f231;
	mov.f32 	%f233, 0f4B400001;
	mov.f32 	%f234, 0f437C0000;
	fma.rm.f32 	%f235, %f232, %f234, %f233;
	add.f32 	%f236, %f235, 0fCB40007F;
	neg.f32 	%f237, %f236;
	fma.rn.f32 	%f238, %f230, 0f3FB8AA3B, %f237;
	fma.rn.f32 	%f239, %f230, 0f32A57060, %f238;
	mov.b32 	%r223, %f235;
	shl.b32 	%r224, %r223, 23;
	mov.b32 	%f240, %r224;
	ex2.approx.ftz.f32 	%f241, %f239;
	mul.f32 	%f242, %f241, %f240;
	add.f32 	%f350, %f350, %f242;
	mul.lo.s32 	%r225, %r274, 96;
	or.b32  	%r226, %r225, %r3;
	shl.b32 	%r227, %r226, 2;
	mov.u32 	%r228, _ZZ30flash_attn_sinks_varlen_kernelI6__halfLi80ELi8ELi32EEvPKT_S3_S3_PS1_PKfPKjS8_fiiiiE6v_smem;
	add.s32 	%r229, %r227, %r228;
	ld.shared.f32 	%f243, [%r229+1152];
	fma.rn.f32 	%f349, %f242, %f243, %f349;
	ld.shared.f32 	%f244, [%r229+1280];
	fma.rn.f32 	%f348, %f242, %f244, %f348;
	ld.shared.f32 	%f245, [%r229+1408];
	fma.rn.f32 	%f347, %f242, %f245, %f347;
$L__BB22_60:
	add.s32 	%r274, %r274, 4;
	setp.ne.s32 	%p62, %r274, %r275;
	@%p62 bra 	$L__BB22_52;
$L__BB22_61:
	setp.eq.s32 	%p63, %r77, 0;
	mov.f32 	%f379, %f32;
	@%p63 bra 	$L__BB22_70;
	mul.wide.u32 	%rd55, %r275, 4;
	add.s64 	%rd5, %rd2, %rd55;
	ld.local.f32 	%f82, [%rd5];
	setp.le.f32 	%p64, %f82, 0fFF7FFFFF;
	@%p64 bra 	$L__BB22_64;
	sub.f32 	%f246, %f82, %f32;
	fma.rn.f32 	%f247, %f246, 0f3BBB989D, 0f3F000000;
	cvt.sat.f32.f32 	%f248, %f247;
	mov.f32 	%f249, 0f4B400001;
	mov.f32 	%f250, 0f437C0000;
	fma.rm.f32 	%f251, %f248, %f250, %f249;
	add.f32 	%f252, %f251, 0fCB40007F;
	neg.f32 	%f253, %f252;
	fma.rn.f32 	%f254, %f246, 0f3FB8AA3B, %f253;
	fma.rn.f32 	%f255, %f246, 0f32A57060, %f254;
	mov.b32 	%r230, %f251;
	shl.b32 	%r231, %r230, 23;
	mov.b32 	%f256, %r231;
	ex2.approx.ftz.f32 	%f257, %f255;
	mul.f32 	%f258, %f257, %f256;
	add.f32 	%f350, %f350, %f258;
	mul.lo.s32 	%r232, %r275, 96;
	or.b32  	%r233, %r232, %r3;
	shl.b32 	%r234, %r233, 2;
	mov.u32 	%r235, _ZZ30flash_attn_sinks_varlen_kernelI6__halfLi80ELi8ELi32EEvPKT_S3_S3_PS1_PKfPKjS8_fiiiiE6v_smem;
	add.s32 	%r236, %r235, %r234;
	ld.shared.f32 	%f259, [%r236];
	fma.rn.f32 	%f349, %f258, %f259, %f349;
	ld.shared.f32 	%f260, [%r236+128];
	fma.rn.f32 	%f348, %f258, %f260, %f348;
	ld.shared.f32 	%f261, [%r236+256];
	fma.rn.f32 	%f347, %f258, %f261, %f347;
$L__BB22_64:
	setp.eq.s32 	%p65, %r77, 1;
	mov.f32 	%f379, %f32;
	@%p65 bra 	$L__BB22_70;
	ld.local.f32 	%f91, [%rd5+4];
	setp.le.f32 	%p66, %f91, 0fFF7FFFFF;
	@%p66 bra 	$L__BB22_67;
	sub.f32 	%f262, %f91, %f32;
	fma.rn.f32 	%f263, %f262, 0f3BBB989D, 0f3F000000;
	cvt.sat.f32.f32 	%f264, %f263;
	mov.f32 	%f265, 0f4B400001;
	mov.f32 	%f266, 0f437C0000;
	fma.rm.f32 	%f267, %f264, %f266, %f265;
	add.f32 	%f268, %f267, 0fCB40007F;
	neg.f32 	%f269, %f268;
	fma.rn.f32 	%f270, %f262, 0f3FB8AA3B, %f269;
	fma.rn.f32 	%f271, %f262, 0f32A57060, %f270;
	mov.b32 	%r237, %f267;
	shl.b32 	%r238, %r237, 23;
	mov.b32 	%f272, %r238;
	ex2.approx.ftz.f32 	%f273, %f271;
	mul.f32 	%f274, %f273, %f272;
	add.f32 	%f350, %f350, %f274;
	mul.lo.s32 	%r239, %r275, 96;
	or.b32  	%r240, %r239, %r3;
	shl.b32 	%r241, %r240, 2;
	mov.u32 	%r242, _ZZ30flash_attn_sinks_varlen_kernelI6__halfLi80ELi8ELi32EEvPKT_S3_S3_PS1_PKfPKjS8_fiiiiE6v_smem;
	add.s32 	%r243, %r241, %r242;
	ld.shared.f32 	%f275, [%r243+384];
	fma.rn.f32 	%f349, %f274, %f275, %f349;
	ld.shared.f32 	%f276, [%r243+512];
	fma.rn.f32 	%f348, %f274, %f276, %f348;
	ld.shared.f32 	%f277, [%r243+640];
	fma.rn.f32 	%f347, %f274, %f277, %f347;
$L__BB22_67:
	setp.eq.s32 	%p67, %r77, 2;
	mov.f32 	%f379, %f32;
	@%p67 bra 	$L__BB22_70;
	ld.local.f32 	%f100, [%rd5+8];
	setp.le.f32 	%p68, %f100, 0fFF7FFFFF;
	mov.f32 	%f379, %f32;
	@%p68 bra 	$L__BB22_70;
	sub.f32 	%f278, %f100, %f32;
	fma.rn.f32 	%f279, %f278, 0f3BBB989D, 0f3F000000;
	cvt.sat.f32.f32 	%f280, %f279;
	mov.f32 	%f281, 0f4B400001;
	mov.f32 	%f282, 0f437C0000;
	fma.rm.f32 	%f283, %f280, %f282, %f281;
	add.f32 	%f284, %f283, 0fCB40007F;
	neg.f32 	%f285, %f284;
	fma.rn.f32 	%f286, %f278, 0f3FB8AA3B, %f285;
	fma.rn.f32 	%f287, %f278, 0f32A57060, %f286;
	mov.b32 	%r244, %f283;
	shl.b32 	%r245, %r244, 23;
	mov.b32 	%f288, %r245;
	ex2.approx.ftz.f32 	%f289, %f287;
	mul.f32 	%f290, %f289, %f288;
	add.f32 	%f350, %f350, %f290;
	mul.lo.s32 	%r246, %r275, 96;
	or.b32  	%r247, %r246, %r3;
	shl.b32 	%r248, %r247, 2;
	mov.u32 	%r249, _ZZ30flash_attn_sinks_varlen_kernelI6__halfLi80ELi8ELi32EEvPKT_S3_S3_PS1_PKfPKjS8_fiiiiE6v_smem;
	add.s32 	%r250, %r248, %r249;
	ld.shared.f32 	%f291, [%r250+768];
	fma.rn.f32 	%f349, %f290, %f291, %f349;
	ld.shared.f32 	%f292, [%r250+896];
	fma.rn.f32 	%f348, %f290, %f292, %f348;
	ld.shared.f32 	%f293, [%r250+1024];
	fma.rn.f32 	%f347, %f290, %f293, %f347;
	mov.f32 	%f379, %f32;
$L__BB22_70:
	bar.sync 	0;
	setp.lt.s32 	%p69, %r257, %r13;
	add.s32 	%r256, %r256, 1;
	@%p69 bra 	$L__BB22_6;
$L__BB22_71:
	setp.ge.s32 	%p70, %r10, %r6;
	@%p70 bra 	$L__BB22_76;
	setp.eq.s64 	%p71, %rd10, 0;
	@%p71 bra 	$L__BB22_74;
	cvta.to.global.u64 	%rd56, %rd10;
	mul.wide.u32 	%rd57, %r4, 4;
	add.s64 	%rd58, %rd56, %rd57;
	ld.global.nc.f32 	%f294, [%rd58];
	max.f32 	%f295, %f379, %f294;
	sub.f32 	%f296, %f379, %f295;
	fma.rn.f32 	%f297, %f296, 0f3BBB989D, 0f3F000000;
	cvt.sat.f32.f32 	%f298, %f297;
	mov.f32 	%f299, 0f4B400001;
	mov.f32 	%f300, 0f437C0000;
	fma.rm.f32 	%f301, %f298, %f300, %f299;
	add.f32 	%f302, %f301, 0fCB40007F;
	neg.f32 	%f303, %f302;
	fma.rn.f32 	%f304, %f296, 0f3FB8AA3B, %f303;
	fma.rn.f32 	%f305, %f296, 0f32A57060, %f304;
	mov.b32 	%r251, %f301;
	shl.b32 	%r252, %r251, 23;
	mov.b32 	%f306, %r252;
	ex2.approx.ftz.f32 	%f307, %f305;
	mul.f32 	%f308, %f307, %f306;
	mul.f32 	%f349, %f308, %f349;
	mul.f32 	%f348, %f308, %f348;
	mul.f32 	%f347, %f308, %f347;
	sub.f32 	%f309, %f294, %f295;
	fma.rn.f32 	%f310, %f309, 0f3BBB989D, 0f3F000000;
	cvt.sat.f32.f32 	%f311, %f310;
	fma.rm.f32 	%f312, %f311, %f300, %f299;
	add.f32 	%f313, %f312, 0fCB40007F;
	neg.f32 	%f314, %f313;
	fma.rn.f32 	%f315, %f309, 0f3FB8AA3B, %f314;
	fma.rn.f32 	%f316, %f309, 0f32A57060, %f315;
	mov.b32 	%r253, %f312;
	shl.b32 	%r254, %r253, 23;
	mov.b32 	%f317, %r254;
	ex2.approx.ftz.f32 	%f318, %f316;
	mul.f32 	%f319, %f318, %f317;
	fma.rn.f32 	%f350, %f350, %f308, %f319;
$L__BB22_74:
	setp.gt.u32 	%p72, %r3, 15;
	setp.gt.f32 	%p73, %f350, 0f00000000;
	rcp.rn.f32 	%f322, %f350;
	selp.f32 	%f123, %f322, 0f00000000, %p73;
	mul.f32 	%f320, %f123, %f349;
	// begin inline asm
	{  cvt.rn.f16.f32 %rs80, %f320;}

	// end inline asm
	add.s32 	%r255, %r3, %r11;
	cvta.to.global.u64 	%rd59, %rd9;
	mul.wide.s32 	%rd60, %r255, 2;
	add.s64 	%rd6, %rd59, %rd60;
	st.global.u16 	[%rd6], %rs80;
	mul.f32 	%f321, %f123, %f348;
	// begin inline asm
	{  cvt.rn.f16.f32 %rs81, %f321;}

	// end inline asm
	st.global.u16 	[%rd6+64], %rs81;
	@%p72 bra 	$L__BB22_76;
	mul.f32 	%f323, %f123, %f347;
	// begin inline asm
	{  cvt.rn.f16.f32 %rs82, %f323;}

	// end inline asm
	st.global.u16 	[%rd6+128], %rs82;
$L__BB22_76:
	ret;

}
	// .globl	_Z30flash_attn_sinks_varlen_kernelI6__halfLi96ELi8ELi32EEvPKT_S3_S3_PS1_PKfPKjS8_fiiii
.visible .entry _Z30flash_attn_sinks_varlen_kernelI6__halfLi96ELi8ELi32EEvPKT_S3_S3_PS1_PKfPKjS8_fiiii(
	.param .u64 .ptr .align 1 _Z30flash_attn_sinks_varlen_kernelI6__halfLi96ELi8ELi32EEvPKT_S3_S3_PS1_PKfPKjS8_fiiii_param_0,
	.param .u64 .ptr .align 1 _Z30flash_attn_sinks_varlen_kernelI6__halfLi96ELi8ELi32EEvPKT_S3_S3_PS1_PKfPKjS8_fiiii_param_1,
	.param .u64 .ptr .align 1 _Z30flash_attn_sinks_varlen_kernelI6__halfLi96ELi8ELi32EEvPKT_S3_S3_PS1_PKfPKjS8_fiiii_param_2,
	.param .u64 .ptr .align 1 _Z30flash_attn_sinks_varlen_kernelI6__halfLi96ELi8ELi32EEvPKT_S3_S3_PS1_PKfPKjS8_fiiii_param_3,
	.param .u64 .ptr .align 1 _Z30flash_attn_sinks_varlen_kernelI6__halfLi96ELi8ELi32EEvPKT_S3_S3_PS1_PKfPKjS8_fiiii_param_4,
	.param .u64 .ptr .align 1 _Z30flash_attn_sinks_varlen_kernelI6__halfLi96ELi8ELi32EEvPKT_S3_S3_PS1_PKfPKjS8_fiiii_param_5,
	.param .u64 .ptr .align 1 _Z30flash_attn_sinks_varlen_kernelI6__halfLi96ELi8ELi32EEvPKT_S3_S3_PS1_PKfPKjS8_fiiii_param_6,
	.param .f32 _Z30flash_attn_sinks_varlen_kernelI6__halfLi96ELi8ELi32EEvPKT_S3_S3_PS1_PKfPKjS8_fiiii_param_7,
	.param .u32 _Z30flash_attn_sinks_varlen_kernelI6__halfLi96ELi8ELi32EEvPKT_S3_S3_PS1_PKfPKjS8_fiiii_param_8,
	.param .u32 _Z30flash_attn_sinks_varlen_kernelI6__halfLi96ELi8ELi32EEvPKT_S3_S3_PS1_PKfPKjS8_fiiii_param_9,
	.param .u32 _Z30flash_attn_sinks_varlen_kernelI6__halfLi96ELi8ELi32EEvPKT_S3_S3_PS1_PKfPKjS8_fiiii_param_10,
	.param .u32 _Z30flash_attn_sinks_varlen_kernelI6__halfLi96ELi8ELi32EEvPKT_S3_S3_PS1_PKfPKjS8_fiiii_param_11
)
.maxntid 256
{
	.local .align 16 .b8 	__local_depot23[128];
	.reg .b64 	%SP;
	.reg .b64 	%SPL;
	.reg .pred 	%p<55>;
	.reg .b16 	%rs<75>;
	.reg .b32 	%r<274>;
	.reg .b32 	%f<390>;
	.reg .b64 	%rd<56>;
	// demoted variable
	.shared .align 4 .b8 _ZZ30flash_attn_sinks_varlen_kernelI6__halfLi96ELi8ELi32EEvPKT_S3_S3_PS1_PKfPKjS8_fiiiiE6k_smem[12288];
	// demoted variable
	.shared .align 4 .b8 _ZZ30flash_attn_sinks_varlen_kernelI6__halfLi96ELi8ELi32EEvPKT_S3_S3_PS1_PKfPKjS8_fiiiiE6v_smem[12288];
	mov.u64 	%SPL, __local_depot23;
	ld.param.u64 	%rd10, [_Z30flash_attn_sinks_varlen_kernelI6__halfLi96ELi8ELi32EEvPKT_S3_S3_PS1_PKfPKjS8_fiiii_param_0];
	ld.param.u64 	%rd6, [_Z30flash_attn_sinks_varlen_kernelI6__halfLi96ELi8ELi32EEvPKT_S3_S3_PS1_PKfPKjS8_fiiii_param_1];
	ld.param.u64 	%rd7, [_Z30flash_attn_sinks_varlen_kernelI6__halfLi96ELi8ELi32EEvPKT_S3_S3_PS1_PKfPKjS8_fiiii_param_2];
	ld.param.u64 	%rd8, [_Z30flash_attn_sinks_varlen_kernelI6__halfLi96ELi8ELi32EEvPKT_S3_S3_PS1_PKfPKjS8_fiiii_param_3];
	ld.param.u64 	%rd9, [_Z30flash_attn_sinks_varlen_kernelI6__halfLi96ELi8ELi32EEvPKT_S3_S3_PS1_PKfPKjS8_fiiii_param_4];
	ld.param.u64 	%rd11, [_Z30flash_attn_sinks_varlen_kernelI6__halfLi96ELi8ELi32EEvPKT_S3_S3_PS1_PKfPKjS8_fiiii_param_5];
	ld.param.u64 	%rd12, [_Z30flash_attn_sinks_varlen_kernelI6__halfLi96ELi8ELi32EEvPKT_S3_S3_PS1_PKfPKjS8_fiiii_param_6];
	ld.param.f32 	%f123, [_Z30flash_attn_sinks_varlen_kernelI6__halfLi96ELi8ELi32EEvPKT_S3_S3_PS1_PKfPKjS8_fiiii_param_7];
	ld.param.u32 	%r85, [_Z30flash_attn_sinks_varlen_kernelI6__halfLi96ELi8ELi32EEvPKT_S3_S3_PS1_PKfPKjS8_fiiii_param_8];
	ld.param.u32 	%r86, [_Z30flash_attn_sinks_varlen_kernelI6__halfLi96ELi8ELi32EEvPKT_S3_S3_PS1_PKfPKjS8_fiiii_param_9];
	ld.param.u32 	%r83, [_Z30flash_attn_sinks_varlen_kernelI6__halfLi96ELi8ELi32EEvPKT_S3_S3_PS1_PKfPKjS8_fiiii_param_10];
	ld.param.u32 	%r84, [_Z30flash_attn_sinks_varlen_kernelI6__halfLi96ELi8ELi32EEvPKT_S3_S3_PS1_PKfPKjS8_fiiii_param_11];
	cvta.to.global.u64 	%rd13, %rd10;
	cvta.to.global.u64 	%rd14, %rd12;
	cvta.to.global.u64 	%rd15, %rd11;
	add.u64 	%rd1, %SPL, 0;
	mov.u32 	%r1, %tid.x;
	shr.u32 	%r2, %r1, 5;
	and.b32  	%r3, %r1, 31;
	mov.u32 	%r4, %ctaid.x;
	mov.u32 	%r87, %ctaid.y;
	mov.u32 	%r88, %ctaid.z;
	div.s32 	%r89, %r86, %r83;
	div.s32 	%r5, %r4, %r89;
	mul.wide.u32 	%rd17, %r87, 4;
	add.s64 	%rd18, %rd15, %rd17;
	ld.global.nc.u32 	%r90, [%rd18+4];
	ld.global.nc.u32 	%r91, [%rd18];
	sub.s32 	%r6, %r90, %r91;
	add.s64 	%rd19, %rd14, %rd17;
	ld.global.nc.u32 	%r7, [%rd19];
	ld.global.nc.u32 	%r8, [%rd19+4];
	shl.b32 	%r9, %r88, 3;
	or.b32  	%r10, %r9, %r2;
	setp.ge.s32 	%p1, %r10, %r6;
	mad.lo.s32 	%r92, %r86, %r87, %r4;
	mad.lo.s32 	%r93, %r92, %r85, %r10;
	mul.lo.s32 	%r94, %r93, 96;
	or.b32  	%r11, %r94, %r3;
	mul.wide.s32 	%rd20, %r11, 2;
	add.s64 	%rd2, %rd13, %rd20;
	mov.f32 	%f324, 0f00000000;
	mov.f32 	%f325, %f324;
	@%p1 bra 	$L__BB23_2;
	ld.global.nc.u16 	%rs11, [%rd2];
	// begin inline asm
	{  cvt.f32.f16 %f125, %rs11;}

	// end inline asm
	mul.f32 	%f324, %f123, %f125;
	ld.global.nc.u16 	%rs12, [%rd2+64];
	// begin inline asm
	{  cvt.f32.f16 %f126, %rs12;}

	// end inline asm
	mul.f32 	%f325, %f123, %f126;
$L__BB23_2:
	setp.ge.s32 	%p2, %r10, %r6;
	mov.f32 	%f326, 0f00000000;
	@%p2 bra 	$L__BB23_4;
	ld.global.nc.u16 	%rs13, [%rd2+128];
	// begin inline asm
	{  cvt.f32.f16 %f128, %rs13;}

	// end inline asm
	mul.f32 	%f326, %f123, %f128;
$L__BB23_4:
	sub.s32 	%r95, %r8, %r7;
	sub.s32 	%r96, %r95, %r6;
	add.s32 	%r97, %r9, 8;
	min.s32 	%r98, %r97, %r6;
	setp.gt.s32 	%p3, %r84, 0;
	sub.s32 	%r99, %r9, %r84;
	add.s32 	%r100, %r99, %r96;
	max.s32 	%r101, %r100, -1;
	add.s32 	%r102, %r101, 1;
	selp.b32 	%r12, %r102, 0, %p3;
	add.s32 	%r103, %r96, %r98;
	min.s32 	%r13, %r95, %r103;
	add.s32 	%r14, %r100, %r2;
	max.s32 	%r15, %r14, -1;
	setp.ge.s32 	%p4, %r12, %r13;
	mov.f32 	%f379, 0fFF7FFFFF;
	mov.f32 	%f347, 0f00000000;
	mov.f32 	%f348, %f347;
	mov.f32 	%f349, %f347;
	mov.f32 	%f350, %f347;
	@%p4 bra 	$L__BB23_71;
	cvt.u16.u32 	%rs1, %r12;
	or.b32  	%r16, %r1, 768;
	cvt.u16.u32 	%rs14, %r1;
	or.b16  	%rs2, %rs14, 768;
	mul.lo.s32 	%r17, %r5, 96;
	mul.lo.s32 	%r18, %r83, 96;
	shl.b32 	%r105, %r1, 2;
	mov.u32 	%r106, _ZZ30flash_attn_sinks_varlen_kernelI6__halfLi96ELi8ELi32EEvPKT_S3_S3_PS1_PKfPKjS8_fiiiiE6k_smem;
	add.s32 	%r107, %r105, %r106;
	add.s32 	%r19, %r107, 2048;
	add.s32 	%r20, %r17, 768;
	add.s32 	%r21, %r17, 512;
	or.b32  	%r22, %r1, 512;
	add.s32 	%r23, %r17, 256;
	add.s32 	%r24, %r14, %r84;
	add.s32 	%r25, %r15, 1;
	mov.f32 	%f379, 0fFF7FFFFF;
	mov.b32 	%r254, 0;
	mov.f32 	%f347, 0f00000000;
	mov.u32 	%r255, %r12;
$L__BB23_6:
	mov.u32 	%r27, %r255;
	or.b32  	%r256, %r1, 256;
	shl.b32 	%r108, %r254, 5;
	add.s32 	%r109, %r12, %r108;
	add.s32 	%r110, %r109, 32;
	min.s32 	%r29, %r13, %r110;
	neg.s32 	%r30, %r108;
	sub.s32 	%r111, %r30, %r12;
	add.s32 	%r31, %r29, %r111;
	add.s32 	%r255, %r27, 32;
	min.s32 	%r112, %r255, %r13;
	sub.s32 	%r33, %r112, %r27;
	add.s32 	%r34, %r27, %r7;
	mov.u32 	%r257, %r23;
	mov.u32 	%r258, %r22;
	mov.u32 	%r259, %r21;
	mov.u32 	%r260, %r20;
	mov.u32 	%r261, %r19;
	mov.u32 	%r262, %r17;
	mov.u16 	%rs73, %rs2;
	mov.u32 	%r263, %r16;
	mov.u32 	%r264, %r1;
$L__BB23_7:
	add.s16 	%rs15, %rs73, -768;
	mul.hi.u16 	%rs16, %rs15, -21845;
	shr.u16 	%rs17, %rs16, 6;
	cvt.u32.u16 	%r113, %rs17;
	setp.le.s32 	%p5, %r33, %r113;
	mov.f32 	%f332, 0f00000000;
	@%p5 bra 	$L__BB23_9;
	mul.hi.u32 	%r114, %r264, -1431655765;
	shr.u32 	%r115, %r114, 6;
	mul.lo.s32 	%r116, %r115, 96;
	add.s32 	%r117, %r34, %r115;
	mad.lo.s32 	%r118, %r18, %r117, %r262;
	sub.s32 	%r119, %r118, %r116;
	add.s32 	%r120, %r1, %r119;
	mul.wide.s32 	%rd22, %r120, 2;
	add.s64 	%rd21, %rd6, %rd22;
	// begin inline asm
	ld.global.nc.b16 %rs18, [%rd21];
	// end inline asm
	// begin inline asm
	{  cvt.f32.f16 %f332, %rs18;}

	// end inline asm
$L__BB23_9:
	st.shared.f32 	[%r261+-2048], %f332;
	add.s16 	%rs20, %rs73, -512;
	mul.hi.u16 	%rs21, %rs20, -21845;
	shr.u16 	%rs22, %rs21, 6;
	cvt.u32.u16 	%r121, %rs22;
	setp.le.s32 	%p6, %r33, %r121;
	mov.f32 	%f333, 0f00000000;
	@%p6 bra 	$L__BB23_11;
	mul.hi.u32 	%r122, %r256, -1431655765;
	shr.u32 	%r123, %r122, 6;
	mul.lo.s32 	%r124, %r123, 96;
	add.s32 	%r125, %r34, %r123;
	mad.lo.s32 	%r126, %r18, %r125, %r257;
	sub.s32 	%r127, %r126, %r124;
	add.s32 	%r128, %r1, %r127;
	mul.wide.s32 	%rd24, %r128, 2;
	add.s64 	%rd23, %rd6, %rd24;
	// begin inline asm
	ld.global.nc.b16 %rs23, [%rd23];
	// end inline asm
	// begin inline asm
	{  cvt.f32.f16 %f333, %rs23;}

	// end inline asm
$L__BB23_11:
	st.shared.f32 	[%r261+-1024], %f333;
	add.s16 	%rs25, %rs73, -256;
	mul.hi.u16 	%rs26, %rs25, -21845;
	shr.u16 	%rs27, %rs26, 6;
	cvt.u32.u16 	%r129, %rs27;
	setp.le.s32 	%p7, %r33, %r129;
	mov.f32 	%f334, 0f00000000;
	@%p7 bra 	$L__BB23_13;
	mul.hi.u32 	%r130, %r258, -1431655765;
	shr.u32 	%r131, %r130, 6;
	mul.lo.s32 	%r132, %r131, 96;
	add.s32 	%r133, %r34, %r131;
	mad.lo.s32 	%r134, %r18, %r133, %r259;
	sub.s32 	%r135, %r134, %r132;
	add.s32 	%r136, %r1, %r135;
	mul.wide.s32 	%rd26, %r136, 2;
	add.s64 	%rd25, %rd6, %rd26;
	// begin inline asm
	ld.global.nc.b16 %rs28, [%rd25];
	// end inline asm
	// begin inline asm
	{  cvt.f32.f16 %f334, %rs28;}

	// end inline asm
$L__BB23_13:
	st.shared.f32 	[%r261], %f334;
	mul.hi.u16 	%rs30, %rs73, -21845;
	shr.u16 	%rs31, %rs30, 6;
	cvt.u32.u16 	%r137, %rs31;
	setp.le.s32 	%p8, %r33, %r137;
	mov.f32 	%f335, 0f00000000;
	@%p8 bra 	$L__BB23_15;
	mul.hi.u32 	%r138, %r263, -1431655765;
	shr.u32 	%r139, %r138, 6;
	mul.lo.s32 	%r140, %r139, 96;
	add.s32 	%r141, %r34, %r139;
	mad.lo.s32 	%r142, %r18, %r141, %r260;
	sub.s32 	%r143, %r142, %r140;
	add.s32 	%r144, %r1, %r143;
	mul.wide.s32 	%rd28, %r144, 2;
	add.s64 	%rd27, %rd6, %rd28;
	// begin inline asm
	ld.global.nc.b16 %rs32, [%rd27];
	// end inline asm
	// begin inline asm
	{  cvt.f32.f16 %f335, %rs32;}

	// end inline asm
$L__BB23_15:
	st.shared.f32 	[%r261+1024], %f335;
	add.s32 	%r264, %r264, 1024;
	add.s32 	%r45, %r263, 1024;
	add.s32 	%r145, %r263, -768;
	add.s16 	%rs73, %rs73, 1024;
	add.s32 	%r262, %r262, 1024;
	add.s32 	%r261, %r261, 4096;
	add.s32 	%r260, %r260, 1024;
	add.s32 	%r259, %r259, 1024;
	add.s32 	%r258, %r258, 1024;
	add.s32 	%r257, %r257, 1024;
	add.s32 	%r256, %r256, 1024;
	setp.lt.u32 	%p9, %r145, 2048;
	mov.u32 	%r263, %r45;
	@%p9 bra 	$L__BB23_7;
	mov.u32 	%r265, %r1;
$L__BB23_17:
	cvt.u16.u32 	%rs5, %r265;
	mul.hi.u16 	%rs34, %rs5, -21845;
	shr.u16 	%rs35, %rs34, 6;
	cvt.u32.u16 	%r54, %rs35;
	setp.le.s32 	%p10, %r33, %r54;
	mov.f32 	%f336, 0f00000000;
	@%p10 bra 	$L__BB23_19;
	mul.hi.u16 	%rs38, %rs5, -21845;
	shr.u16 	%rs39, %rs38, 6;
	mul.lo.s16 	%rs40, %rs39, 96;
	sub.s16 	%rs41, %rs5, %rs40;
	cvt.u32.u16 	%r146, %rs41;
	add.s32 	%r147, %r34, %r54;
	mad.lo.s32 	%r148, %r147, %r83, %r5;
	mad.lo.s32 	%r149, %r148, 96, %r146;
	mul.wide.s32 	%rd30, %r149, 2;
	add.s64 	%rd29, %rd7, %rd30;
	// begin inline asm
	ld.global.nc.b16 %rs36, [%rd29];
	// end inline asm
	// begin inline asm
	{  cvt.f32.f16 %f336, %rs36;}

	// end inline asm
$L__BB23_19:
	shl.b32 	%r150, %r265, 2;
	mov.u32 	%r151, _ZZ30flash_attn_sinks_varlen_kernelI6__halfLi96ELi8ELi32EEvPKT_S3_S3_PS1_PKfPKjS8_fiiiiE6v_smem;
	add.s32 	%r55, %r151, %r150;
	st.shared.f32 	[%r55], %f336;
	add.s16 	%rs6, %rs5, 256;
	mul.hi.u16 	%rs42, %rs6, -21845;
	shr.u16 	%rs43, %rs42, 6;
	cvt.u32.u16 	%r56, %rs43;
	setp.le.s32 	%p11, %r33, %r56;
	mov.f32 	%f337, 0f00000000;
	@%p11 bra 	$L__BB23_21;
	mul.hi.u16 	%rs46, %rs6, -21845;
	shr.u16 	%rs47, %rs46, 6;
	mul.lo.s16 	%rs48, %rs47, 96;
	sub.s16 	%rs49, %rs6, %rs48;
	cvt.u32.u16 	%r152, %rs49;
	add.s32 	%r153, %r34, %r56;
	mad.lo.s32 	%r154, %r153, %r83, %r5;
	mad.lo.s32 	%r155, %r154, 96, %r152;
	mul.wide.s32 	%rd32, %r155, 2;
	add.s64 	%rd31, %rd7, %rd32;
	// begin inline asm
	ld.global.nc.b16 %rs44, [%rd31];
	// end inline asm
	// begin inline asm
	{  cvt.f32.f16 %f337, %rs44;}

	// end inline asm
$L__BB23_21:
	st.shared.f32 	[%r55+1024], %f337;
	add.s16 	%rs7, %rs5, 512;
	mul.hi.u16 	%rs50, %rs7, -21845;
	shr.u16 	%rs51, %rs50, 6;
	cvt.u32.u16 	%r57, %rs51;
	setp.le.s32 	%p12, %r33, %r57;
	mov.f32 	%f338, 0f00000000;
	@%p12 bra 	$L__BB23_23;
	mul.hi.u16 	%rs54, %rs7, -21845;
	shr.u16 	%rs55, %rs54, 6;
	mul.lo.s16 	%rs56, %rs55, 96;
	sub.s16 	%rs57, %rs7, %rs56;
	cvt.u32.u16 	%r156, %rs57;
	add.s32 	%r157, %r34, %r57;
	mad.lo.s32 	%r158, %r157, %r83, %r5;
	mad.lo.s32 	%r159, %r158, 96, %r156;
	mul.wide.s32 	%rd34, %r159, 2;
	add.s64 	%rd33, %rd7, %rd34;
	// begin inline asm
	ld.global.nc.b16 %rs52, [%rd33];
	// end inline asm
	// begin inline asm
	{  cvt.f32.f16 %f338, %rs52;}

	// end inline asm
$L__BB23_23:
	st.shared.f32 	[%r55+2048], %f338;
	add.s16 	%rs8, %rs5, 768;
	mul.hi.u16 	%rs58, %rs8, -21845;
	shr.u16 	%rs59, %rs58, 6;
	cvt.u32.u16 	%r58, %rs59;
	setp.le.s32 	%p13, %r33, %r58;
	mov.f32 	%f339, 0f00000000;
	@%p13 bra 	$L__BB23_25;
	mul.hi.u16 	%rs62, %rs8, -21845;
	shr.u16 	%rs63, %rs62, 6;
	mul.lo.s16 	%rs64, %rs63, 96;
	sub.s16 	%rs65, %rs8, %rs64;
	cvt.u32.u16 	%r160, %rs65;
	add.s32 	%r161, %r34, %r58;
	mad.lo.s32 	%r162, %r161, %r83, %r5;
	mad.lo.s32 	%r163, %r162, 96, %r160;
	mul.wide.s32 	%rd36, %r163, 2;
	add.s64 	%rd35, %rd7, %rd36;
	// begin inline asm
	ld.global.nc.b16 %rs60, [%rd35];
	// end inline asm
	// begin inline asm
	{  cvt.f32.f16 %f339, %rs60;}

	// end inline asm
$L__BB23_25:
	st.shared.f32 	[%r55+3072], %f339;
	add.s32 	%r59, %r265, 1024;
	setp.lt.u32 	%p14, %r265, 2048;
	mov.u32 	%r265, %r59;
	@%p14 bra 	$L__BB23_17;
	setp.ge.s32 	%p15, %r10, %r6;
	bar.sync 	0;
	@%p15 bra 	$L__BB23_70;
	setp.lt.s32 	%p16, %r33, 1;
	mov.f32 	%f342, 0fFF7FFFFF;
	@%p16 bra 	$L__BB23_48;
	mov.f32 	%f342, 0fFF7FFFFF;
	mov.b32 	%r269, 0;
	mov.b16 	%rs74, 0;
$L__BB23_29:
	add.s32 	%r61, %r269, %r27;
	setp.le.s32 	%p17, %r61, %r24;
	@%p17 bra 	$L__BB23_44;
	setp.ge.s32 	%p27, %r269, %r33;
	@%p27 bra 	$L__BB23_48;
	add.s32 	%r181, %r29, %r30;
	add.s32 	%r182, %r12, %r269;
	sub.s32 	%r62, %r181, %r182;
	sub.s32 	%r183, %r12, %r181;
	add.s32 	%r184, %r183, %r269;
	setp.gt.u32 	%p28, %r184, -16;
	@%p28 bra 	$L__BB23_34;
	and.b32  	%r63, %r62, -16;
	mov.b32 	%r268, 0;
$L__BB23_33:
	.pragma "nounroll";
	mul.wide.u32 	%rd41, %r269, 4;
	add.s64 	%rd42, %rd1, %rd41;
	mov.b32 	%r186, -8388609;
	st.local.u32 	[%rd42], %r186;
	st.local.u32 	[%rd42+4], %r186;
	st.local.u32 	[%rd42+8], %r186;
	st.local.u32 	[%rd42+12], %r186;
	st.local.u32 	[%rd42+16], %r186;
	st.local.u32 	[%rd42+20], %r186;
	st.local.u32 	[%rd42+24], %r186;
	st.local.u32 	[%rd42+28], %r186;
	st.local.u32 	[%rd42+32], %r186;
	st.local.u32 	[%rd42+36], %r186;
	st.local.u32 	[%rd42+40], %r186;
	st.local.u32 	[%rd42+44], %r186;
	st.local.u32 	[%rd42+48], %r186;
	st.local.u32 	[%rd42+52], %r186;
	st.local.u32 	[%rd42+56], %r186;
	st.local.u32 	[%rd42+60], %r186;
	add.s32 	%r269, %r269, 16;
	add.s32 	%r268, %r268, 16;
	setp.eq.s32 	%p29, %r268, %r63;
	@%p29 bra 	$L__BB23_34;
	bra.uni 	$L__BB23_33;
$L__BB23_34:
	and.b32  	%r187, %r62, 15;
	setp.eq.s32 	%p30, %r187, 0;
	@%p30 bra 	$L__BB23_48;
	add.s16 	%rs67, %rs74, %rs1;
	cvt.u16.u32 	%rs68, %r29;
	sub.s16 	%rs69, %rs68, %rs67;
	cvt.u32.u16 	%r188, %rs69;
	and.b32  	%r70, %r188, 15;
	add.s32 	%r189, %r70, -1;
	and.b32  	%r71, %r188, 7;
	setp.lt.u32 	%p31, %r189, 7;
	@%p31 bra 	$L__BB23_37;
	mul.wide.u32 	%rd43, %r269, 4;
	add.s64 	%rd44, %rd1, %rd43;
	mov.b32 	%r190, -8388609;
	st.local.u32 	[%rd44], %r190;
	st.local.u32 	[%rd44+4], %r190;
	st.local.u32 	[%rd44+8], %r190;
	st.local.u32 	[%rd44+12], %r190;
	st.local.u32 	[%rd44+16], %r190;
	st.local.u32 	[%rd44+20], %r190;
	st.local.u32 	[%rd44+24], %r190;
	st.local.u32 	[%rd44+28], %r190;
	add.s32 	%r269, %r269, 8;
$L__BB23_37:
	setp.eq.s32 	%p32, %r71, 0;
	@%p32 bra 	$L__BB23_48;
	and.b32  	%r74, %r70, 3;
	setp.lt.u32 	%p33, %r71, 4;
	@%p33 bra 	$L__BB23_40;
	mul.wide.u32 	%rd45, %r269, 4;
	add.s64 	%rd46, %rd1, %rd45;
	mov.b32 	%r191, -8388609;
	st.local.u32 	[%rd46], %r191;
	st.local.u32 	[%rd46+4], %r191;
	st.local.u32 	[%rd46+8], %r191;
	st.local.u32 	[%rd46+12], %r191;
	add.s32 	%r269, %r269, 4;
$L__BB23_40:
	setp.eq.s32 	%p34, %r74, 0;
	@%p34 bra 	$L__BB23_48;
	mul.wide.u32 	%rd47, %r269, 4;
	add.s64 	%rd3, %rd1, %rd47;
	mov.b32 	%r192, -8388609;
	st.local.u32 	[%rd3], %r192;
	setp.eq.s32 	%p35, %r74, 1;
	@%p35 bra 	$L__BB23_48;
	mov.b32 	%r193, -8388609;
	st.local.u32 	[%rd3+4], %r193;
	setp.eq.s32 	%p36, %r74, 2;
	@%p36 bra 	$L__BB23_48;
	mov.b32 	%r194, -8388609;
	st.local.u32 	[%rd3+8], %r194;
	bra.uni 	$L__BB23_48;
$L__BB23_44:
	setp.gt.u32 	%p19, %r25, %r61;
	and.pred  	%p20, %p3, %p19;
	@%p20 bra 	$L__BB23_46;
	mul.lo.s32 	%r165, %r269, 96;
	or.b32  	%r166, %r165, %r3;
	shl.b32 	%r167, %r166, 2;
	mov.u32 	%r168, _ZZ30flash_attn_sinks_varlen_kernelI6__halfLi96ELi8ELi32EEvPKT_S3_S3_PS1_PKfPKjS8_fiiiiE6k_smem;
	add.s32 	%r169, %r168, %r167;
	ld.shared.f32 	%f151, [%r169];
	fma.rn.f32 	%f152, %f324, %f151, 0f00000000;
	ld.shared.f32 	%f153, [%r169+128];
	fma.rn.f32 	%f154, %f325, %f153, %f152;
	ld.shared.f32 	%f155, [%r169+256];
	fma.rn.f32 	%f156, %f326, %f155, %f154;
	mov.b32 	%r170, %f156;
	shfl.sync.bfly.b32	%r171|%p21, %r170, 16, 31, -1;
	mov.b32 	%f157, %r171;
	add.f32 	%f158, %f156, %f157;
	mov.b32 	%r172, %f158;
	shfl.sync.bfly.b32	%r173|%p22, %r172, 8, 31, -1;
	mov.b32 	%f159, %r173;
	add.f32 	%f160, %f158, %f159;
	mov.b32 	%r174, %f160;
	shfl.sync.bfly.b32	%r175|%p23, %r174, 4, 31, -1;
	mov.b32 	%f161, %r175;
	add.f32 	%f162, %f160, %f161;
	mov.b32 	%r176, %f162;
	shfl.sync.bfly.b32	%r177|%p24, %r176, 2, 31, -1;
	mov.b32 	%f163, %r177;
	add.f32 	%f164, %f162, %f163;
	mov.b32 	%r178, %f164;
	shfl.sync.bfly.b32	%r179|%p25, %r178, 1, 31, -1;
	mov.b32 	%f165, %r179;
	add.f32 	%f166, %f164, %f165;
	mul.wide.u32 	%rd37, %r269, 4;
	add.s64 	%rd38, %rd1, %rd37;
	st.local.f32 	[%rd38], %f166;
	max.f32 	%f342, %f342, %f166;
	bra.uni 	$L__BB23_47;
$L__BB23_46:
	mul.wide.u32 	%rd39, %r269, 4;
	add.s64 	%rd40, %rd1, %rd39;
	mov.b32 	%r180, -8388609;
	st.local.u32 	[%rd40], %r180;
$L__BB23_47:
	add.s32 	%r269, %r269, 1;
	setp.lt.s32 	%p26, %r269, %r33;
	add.s16 	%rs74, %rs74, 1;
	@%p26 bra 	$L__BB23_29;
$L__BB23_48:
	setp.leu.f32 	%p37, %f342, 0fFF7FFFFF;
	@%p37 bra 	$L__BB23_70;
	max.f32 	%f32, %f379, %f342;
	sub.f32 	%f167, %f379, %f32;
	fma.rn.f32 	%f168, %f167, 0f3BBB989D, 0f3F000000;
	cvt.sat.f32.f32 	%f169, %f168;
	mov.f32 	%f170, 0f4B400001;
	mov.f32 	%f171, 0f437C0000;
	fma.rm.f32 	%f172, %f169, %f171, %f170;
	add.f32 	%f173, %f172, 0fCB40007F;
	neg.f32 	%f174, %f173;
	fma.rn.f32 	%f175, %f167, 0f3FB8AA3B, %f174;
	fma.rn.f32 	%f176, %f167, 0f32A57060, %f175;
	mov.b32 	%r195, %f172;
	shl.b32 	%r196, %r195, 23;
	mov.b32 	%f177, %r196;
	ex2.approx.ftz.f32 	%f178, %f176;
	mul.f32 	%f179, %f178, %f177;
	mul.f32 	%f349, %f179, %f349;
	mul.f32 	%f348, %f179, %f348;
	mul.f32 	%f347, %f179, %f347;
	mul.f32 	%f350, %f350, %f179;
	mov.f32 	%f379, %f32;
	@%p16 bra 	$L__BB23_70;
	and.b32  	%r77, %r31, 3;
	add.s32 	%r198, %r29, %r30;
	sub.s32 	%r199, %r12, %r198;
	setp.gt.u32 	%p39, %r199, -4;
	mov.b32 	%r273, 0;
	@%p39 bra 	$L__BB23_61;
	and.b32  	%r273, %r31, -4;
	mov.b32 	%r272, 0;
$L__BB23_52:
	mul.wide.u32 	%rd48, %r272, 4;
	add.s64 	%rd4, %rd1, %rd48;
	ld.local.f32 	%f41, [%rd4];
	setp.le.f32 	%p40, %f41, 0fFF7FFFFF;
	@%p40 bra 	$L__BB23_54;
	sub.f32 	%f181, %f41, %f32;
	fma.rn.f32 	%f182, %f181, 0f3BBB989D, 0f3F000000;
	cvt.sat.f32.f32 	%f183, %f182;
	mov.f32 	%f184, 0f4B400001;
	mov.f32 	%f185, 0f437C0000;
	fma.rm.f32 	%f186, %f183, %f185, %f184;
	add.f32 	%f187, %f186, 0fCB40007F;
	neg.f32 	%f188, %f187;
	fma.rn.f32 	%f189, %f181, 0f3FB8AA3B, %f188;
	fma.rn.f32 	%f190, %f181, 0f32A57060, %f189;
	mov.b32 	%r201, %f186;
	shl.b32 	%r202, %r201, 23;
	mov.b32 	%f191, %r202;
	ex2.approx.ftz.f32 	%f192, %f190;
	mul.f32 	%f193, %f192, %f191;
	add.f32 	%f350, %f350, %f193;
	mul.lo.s32 	%r203, %r272, 96;
	or.b32  	%r204, %r203, %r3;
	shl.b32 	%r205, %r204, 2;
	mov.u32 	%r206, _ZZ30flash_attn_sinks_varlen_kernelI6__halfLi96ELi8ELi32EEvPKT_S3_S3_PS1_PKfPKjS8_fiiiiE6v_smem;
	add.s32 	%r207, %r206, %r205;
	ld.shared.f32 	%f194, [%r207];
	fma.rn.f32 	%f349, %f193, %f194, %f349;
	ld.shared.f32 	%f195, [%r207+128];
	fma.rn.f32 	%f348, %f193, %f195, %f348;
	ld.shared.f32 	%f196, [%r207+256];
	fma.rn.f32 	%f347, %f193, %f196, %f347;
$L__BB23_54:
	ld.local.f32 	%f50, [%rd4+4];
	setp.le.f32 	%p41, %f50, 0fFF7FFFFF;
	@%p41 bra 	$L__BB23_56;
	sub.f32 	%f197, %f50, %f32;
	fma.rn.f32 	%f198, %f197, 0f3BBB989D, 0f3F000000;
	cvt.sat.f32.f32 	%f199, %f198;
	mov.f32 	%f200, 0f4B400001;
	mov.f32 	%f201, 0f437C0000;
	fma.rm.f32 	%f202, %f199, %f201, %f200;
	add.f32 	%f203, %f202, 0fCB40007F;
	neg.f32 	%f204, %f203;
	fma.rn.f32 	%f205, %f197, 0f3FB8AA3B, %f204;
	fma.rn.f32 	%f206, %f197, 0f32A57060, %f205;
	mov.b32 	%r208, %f202;
	shl.b32 	%r209, %r208, 23;
	mov.b32 	%f207, %r209;
	ex2.approx.ftz.f32 	%f208, %f206;
	mul.f32 	%f209, %f208, %f207;
	add.f32 	%f350, %f350, %f209;
	mul.lo.s32 	%r210, %r272, 96;
	or.b32  	%r211, %r210, %r3;
	shl.b32 	%r212, %r211, 2;
	mov.u32 	%r213, _ZZ30flash_attn_sinks_varlen_kernelI6__halfLi96ELi8ELi32EEvPKT_S3_S3_PS1_PKfPKjS8_fiiiiE6v_smem;
	add.s32 	%r214, %r212, %r213;
	ld.shared.f32 	%f210, [%r214+384];
	fma.rn.f32 	%f349, %f209, %f210, %f349;
	ld.shared.f32 	%f211, [%r214+512];
	fma.rn.f32 	%f348, %f209, %f211, %f348;
	ld.shared.f32 	%f212, [%r214+640];
	fma.rn.f32 	%f347, %f209, %f212, %f347;
$L__BB23_56:
	ld.local.f32 	%f59, [%rd4+8];
	setp.le.f32 	%p42, %f59, 0fFF7FFFFF;
	@%p42 bra 	$L__BB23_58;
	sub.f32 	%f213, %f59, %f32;
	fma.rn.f32 	%f214, %f213, 0f3BBB989D, 0f3F000000;
	cvt.sat.f32.f32 	%f215, %f214;
	mov.f32 	%f216, 0f4B400001;
	mov.f32 	%f217, 0f437C0000;
	fma.rm.f32 	%f218, %f215, %f217, %f216;
	add.f32 	%f219, %f218, 0fCB40007F;
	neg.f32 	%f220, %f219;
	fma.rn.f32 	%f221, %f213, 0f3FB8AA3B, %f220;
	fma.rn.f32 	%f222, %f213, 0f32A57060, %f221;
	mov.b32 	%r215, %f218;
	shl.b32 	%r216, %r215, 23;
	mov.b32 	%f223, %r216;
	ex2.approx.ftz.f32 	%f224, %f222;
	mul.f32 	%f225, %f224, %f223;
	add.f32 	%f350, %f350, %f225;
	mul.lo.s32 	%r217, %r272, 96;
	or.b32  	%r218, %r217, %r3;
	shl.b32 	%r219, %r218, 2;
	mov.u32 	%r220, _ZZ30flash_attn_sinks_varlen_kernelI6__halfLi96ELi8ELi32EEvPKT_S3_S3_PS1_PKfPKjS8_fiiiiE6v_smem;
	add.s32 	%r221, %r219, %r220;
	ld.shared.f32 	%f226, [%r221+768];
	fma.rn.f32 	%f349, %f225, %f226, %f349;
	ld.shared.f32 	%f227, [%r221+896];
	fma.rn.f32 	%f348, %f225, %f227, %f348;
	ld.shared.f32 	%f228, [%r221+1024];
	fma.rn.f32 	%f347, %f225, %f228, %f347;
$L__BB23_58:
	ld.local.f32 	%f68, [%rd4+12];
	setp.le.f32 	%p43, %f68, 0fFF7FFFFF;
	@%p43 bra 	$L__BB23_60;
	sub.f32 	%f229, %f68, %f32;
	fma.rn.f32 	%f230, %f229, 0f3BBB989D, 0f3F000000;
	cvt.sat.f32.f32 	%f231, %f230;
	mov.f32 	%f232, 0f4B400001;
	mov.f32 	%f233, 0f437C0000;
	fma.rm.f32 	%f234, %f231, %f233, %f232;
	add.f32 	%f235, %f234, 0fCB40007F;
	neg.f32 	%f236, %f235;
	fma.rn.f32 	%f237, %f229, 0f3FB8AA3B, %f236;
	fma.rn.f32 	%f238, %f229, 0f32A57060, %f237;
	mov.b32 	%r222, %f234;
	shl.b32 	%r223, %r222, 23;
	mov.b32 	%f239, %r223;
	ex2.approx.ftz.f32 	%f240, %f238;
	mul.f32 	%f241, %f240, %f239;
	add.f32 	%f350, %f350, %f241;
	mul.lo.s32 	%r224, %r272, 96;
	or.b32  	%r225, %r224, %r3;
	shl.b32 	%r226, %r225, 2;
	mov.u32 	%r227, _ZZ30flash_attn_sinks_varlen_kernelI6__halfLi96ELi8ELi32EEvPKT_S3_S3_PS1_PKfPKjS8_fiiiiE6v_smem;
	add.s32 	%r228, %r226, %r227;
	ld.shared.f32 	%f242, [%r228+1152];
	fma.rn.f32 	%f349, %f241, %f242, %f349;
	ld.shared.f32 	%f243, [%r228+1280];
	fma.rn.f32 	%f348, %f241, %f243, %f348;
	ld.shared.f32 	%f244, [%r228+1408];
	fma.rn.f32 	%f347, %f241, %f244, %f347;
$L__BB23_60:
	add.s32 	%r272, %r272, 4;
	setp.ne.s32 	%p44, %r272, %r273;
	@%p44 bra 	$L__BB23_52;
$L__BB23_61:
	setp.eq.s32 	%p45, %r77, 0;
	mov.f32 	%f379, %f32;
	@%p45 bra 	$L__BB23_70;
	mul.wide.u32 	%rd49, %r273, 4;
	add.s64 	%rd5, %rd1, %rd49;
	ld.local.f32 	%f82, [%rd5];
	setp.le.f32 	%p46, %f82, 0fFF7FFFFF;
	@%p46 bra 	$L__BB23_64;
	sub.f32 	%f245, %f82, %f32;
	fma.rn.f32 	%f246, %f245, 0f3BBB989D, 0f3F000000;
	cvt.sat.f32.f32 	%f247, %f246;
	mov.f32 	%f248, 0f4B400001;
	mov.f32 	%f249, 0f437C0000;
	fma.rm.f32 	%f250, %f247, %f249, %f248;
	add.f32 	%f251, %f250, 0fCB40007F;
	neg.f32 	%f252, %f251;
	fma.rn.f32 	%f253, %f245, 0f3FB8AA3B, %f252;
	fma.rn.f32 	%f254, %f245, 0f32A57060, %f253;
	mov.b32 	%r229, %f250;
	shl.b32 	%r230, %r229, 23;
	mov.b32 	%f255, %r230;
	ex2.approx.ftz.f32 	%f256, %f254;
	mul.f32 	%f257, %f256, %f255;
	add.f32 	%f350, %f350, %f257;
	mul.lo.s32 	%r231, %r273, 96;
	or.b32  	%r232, %r231, %r3;
	shl.b32 	%r233, %r232, 2;
	mov.u32 	%r234, _ZZ30flash_attn_sinks_varlen_kernelI6__halfLi96ELi8ELi32EEvPKT_S3_S3_PS1_PKfPKjS8_fiiiiE6v_smem;
	add.s32 	%r235, %r234, %r233;
	ld.shared.f32 	%f258, [%r235];
	fma.rn.f32 	%f349, %f257, %f258, %f349;
	ld.shared.f32 	%f259, [%r235+128];
	fma.rn.f32 	%f348, %f257, %f259, %f348;
	ld.shared.f32 	%f260, [%r235+256];
	fma.rn.f32 	%f347, %f257, %f260, %f347;
$L__BB23_64:
	setp.eq.s32 	%p47, %r77, 1;
	mov.f32 	%f379, %f32;
	@%p47 bra 	$L__BB23_70;
	ld.local.f32 	%f91, [%rd5+4];
	setp.le.f32 	%p48, %f91, 0fFF7FFFFF;
	@%p48 bra 	$L__BB23_67;
	sub.f32 	%f261, %f91, %f32;
	fma.rn.f32 	%f262, %f261, 0f3BBB989D, 0f3F000000;
	cvt.sat.f32.f32 	%f263, %f262;
	mov.f32 	%f264, 0f4B400001;
	mov.f32 	%f265, 0f437C0000;
	fma.rm.f32 	%f266, %f263, %f265, %f264;
	add.f32 	%f267, %f266, 0fCB40007F;
	neg.f32 	%f268, %f267;
	fma.rn.f32 	%f269, %f261, 0f3FB8AA3B, %f268;
	fma.rn.f32 	%f270, %f261, 0f32A57060, %f269;
	mov.b32 	%r236, %f266;
	shl.b32 	%r237, %r236, 23;
	mov.b32 	%f271, %r237;
	ex2.approx.ftz.f32 	%f272, %f270;
	mul.f32 	%f273, %f272, %f271;
	add.f32 	%f350, %f350, %f273;
	mul.lo.s32 	%r238, %r273, 96;
	or.b32  	%r239, %r238, %r3;
	shl.b32 	%r240, %r239, 2;
	mov.u32 	%r241, _ZZ30flash_attn_sinks_varlen_kernelI6__halfLi96ELi8ELi32EEvPKT_S3_S3_PS1_PKfPKjS8_fiiiiE6v_smem;
	add.s32 	%r242, %r240, %r241;
	ld.shared.f32 	%f274, [%r242+384];
	fma.rn.f32 	%f349, %f273, %f274, %f349;
	ld.shared.f32 	%f275, [%r242+512];
	fma.rn.f32 	%f348, %f273, %f275, %f348;
	ld.shared.f32 	%f276, [%r242+640];
	fma.rn.f32 	%f347, %f273, %f276, %f347;
$L__BB23_67:
	setp.eq.s32 	%p49, %r77, 2;
	mov.f32 	%f379, %f32;
	@%p49 bra 	$L__BB23_70;
	ld.local.f32 	%f100, [%rd5+8];
	setp.le.f32 	%p50, %f100, 0fFF7FFFFF;
	mov.f32 	%f379, %f32;
	@%p50 bra 	$L__BB23_70;
	sub.f32 	%f277, %f100, %f32;
	fma.rn.f32 	%f278, %f277, 0f3BBB989D, 0f3F000000;
	cvt.sat.f32.f32 	%f279, %f278;
	mov.f32 	%f280, 0f4B400001;
	mov.f32 	%f281, 0f437C0000;
	fma.rm.f32 	%f282, %f279, %f281, %f280;
	add.f32 	%f283, %f282, 0fCB40007F;
	neg.f32 	%f284, %f283;
	fma.rn.f32 	%f285, %f277, 0f3FB8AA3B, %f284;
	fma.rn.f32 	%f286, %f277, 0f32A57060, %f285;
	mov.b32 	%r243, %f282;
	shl.b32 	%r244, %r243, 23;
	mov.b32 	%f287, %r244;
	ex2.approx.ftz.f32 	%f288, %f286;
	mul.f32 	%f289, %f288, %f287;
	add.f32 	%f350, %f350, %f289;
	mul.lo.s32 	%r245, %r273, 96;
	or.b32  	%r246, %r245, %r3;
	shl.b32 	%r247, %r246, 2;
	mov.u32 	%r248, _ZZ30flash_attn_sinks_varlen_kernelI6__halfLi96ELi8ELi32EEvPKT_S3_S3_PS1_PKfPKjS8_fiiiiE6v_smem;
	add.s32 	%r249, %r247, %r248;
	ld.shared.f32 	%f290, [%r249+768];
	fma.rn.f32 	%f349, %f289, %f290, %f349;
	ld.shared.f32 	%f291, [%r249+896];
	fma.rn.f32 	%f348, %f289, %f291, %f348;
	ld.shared.f32 	%f292, [%r249+1024];
	fma.rn.f32 	%f347, %f289, %f292, %f347;
	mov.f32 	%f379, %f32;
$L__BB23_70:
	bar.sync 	0;
	setp.lt.s32 	%p51, %r255, %r13;
	add.s32 	%r254, %r254, 1;
	@%p51 bra 	$L__BB23_6;
$L__BB23_71:
	setp.ge.s32 	%p52, %r10, %r6;
	@%p52 bra 	$L__BB23_75;
	setp.eq.s64 	%p53, %rd9, 0;
	@%p53 bra 	$L__BB23_74;
	cvta.to.global.u64 	%rd50, %rd9;
	mul.wide.u32 	%rd51, %r4, 4;
	add.s64 	%rd52, %rd50, %rd51;
	ld.global.nc.f32 	%f293, [%rd52];
	max.f32 	%f294, %f379, %f293;
	sub.f32 	%f295, %f379, %f294;
	fma.rn.f32 	%f296, %f295, 0f3BBB989D, 0f3F000000;
	cvt.sat.f32.f32 	%f297, %f296;
	mov.f32 	%f298, 0f4B400001;
	mov.f32 	%f299, 0f437C0000;
	fma.rm.f32 	%f300, %f297, %f299, %f298;
	add.f32 	%f301, %f300, 0fCB40007F;
	neg.f32 	%f302, %f301;
	fma.rn.f32 	%f303, %f295, 0f3FB8AA3B, %f302;
	fma.rn.f32 	%f304, %f295, 0f32A57060, %f303;
	mov.b32 	%r250, %f300;
	shl.b32 	%r251, %r250, 23;
	mov.b32 	%f305, %r251;
	ex2.approx.ftz.f32 	%f306, %f304;
	mul.f32 	%f307, %f306, %f305;
	mul.f32 	%f349, %f307, %f349;
	mul.f32 	%f348, %f307, %f348;
	mul.f32 	%f347, %f307, %f347;
	sub.f32 	%f308, %f293, %f294;
	fma.rn.f32 	%f309, %f308, 0f3BBB989D, 0f3F000000;
	cvt.sat.f32.f32 	%f310, %f309;
	fma.rm.f32 	%f311, %f310, %f299, %f298;
	add.f32 	%f312, %f311, 0fCB40007F;
	neg.f32 	%f313, %f312;
	fma.rn.f32 	%f314, %f308, 0f3FB8AA3B, %f313;
	fma.rn.f32 	%f315, %f308, 0f32A57060, %f314;
	mov.b32 	%r252, %f311;
	shl.b32 	%r253, %r252, 23;
	mov.b32 	%f316, %r253;
	ex2.approx.ftz.f32 	%f317, %f315;
	mul.f32 	%f318, %f317, %f316;
	fma.rn.f32 	%f350, %f350, %f307, %f318;
$L__BB23_74:
	setp.gt.f32 	%p54, %f350, 0f00000000;
	rcp.rn.f32 	%f322, %f350;
	selp.f32 	%f323, %f322, 0f00000000, %p54;
	mul.f32 	%f319, %f323, %f349;
	// begin inline asm
	{  cvt.rn.f16.f32 %rs70, %f319;}

	// end inline asm
	cvta.to.global.u64 	%rd53, %rd8;
	mul.wide.s32 	%rd54, %r11, 2;
	add.s64 	%rd55, %rd53, %rd54;
	st.global.u16 	[%rd55], %rs70;
	mul.f32 	%f320, %f323, %f348;
	// begin inline asm
	{  cvt.rn.f16.f32 %rs71, %f320;}

	// end inline asm
	st.global.u16 	[%rd55+64], %rs71;
	mul.f32 	%f321, %f323, %f347;
	// begin inline asm
	{  cvt.rn.f16.f32 %rs72, %f321;}

	// end inline asm
	st.global.u16 	[%rd55+128], %rs72;
$L__BB23_75:
	ret;

}
	// .globl	_Z30flash_attn_sinks_varlen_kernelI6__halfLi112ELi8ELi32EEvPKT_S3_S3_PS1_PKfPKjS8_fiiii
.visible .entry _Z30flash_attn_sinks_varlen_kernelI6__halfLi112ELi8ELi32EEvPKT_S3_S3_PS1_PKfPKjS8_fiiii(
	.param .u64 .ptr .align 1 _Z30flash_attn_sinks_varlen_kernelI6__halfLi112ELi8ELi32EEvPKT_S3_S3_PS1_PKfPKjS8_fiiii_param_0,
	.param .u64 .ptr .align 1 _Z30flash_attn_sinks_varlen_kernelI6__halfLi112ELi8ELi32EEvPKT_S3_S3_PS1_PKfPKjS8_fiiii_param_1,
	.param .u64 .ptr .align 1 _Z30flash_attn_sinks_varlen_kernelI6__halfLi112ELi8ELi32EEvPKT_S3_S3_PS1_PKfPKjS8_fiiii_param_2,
	.param .u64 .ptr .align 1 _Z30flash_attn_sinks_varlen_kernelI6__halfLi112ELi8ELi32EEvPKT_S3_S3_PS1_PKfPKjS8_fiiii_param_3,
	.param .u64 .ptr .align 1 _Z30flash_attn_sinks_varlen_kernelI6__halfLi112ELi8ELi32EEvPKT_S3_S3_PS1_PKfPKjS8_fiiii_param_4,
	.param .u64 .ptr .align 1 _Z30flash_attn_sinks_varlen_kernelI6__halfLi112ELi8ELi32EEvPKT_S3_S3_PS1_PKfPKjS8_fiiii_param_5,
	.param .u64 .ptr .align 1 _Z30flash_attn_sinks_varlen_kernelI6__halfLi112ELi8ELi32EEvPKT_S3_S3_PS1_PKfPKjS8_fiiii_param_6,
	.param .f32 _Z30flash_attn_sinks_varlen_kernelI6__halfLi112ELi8ELi32EEvPKT_S3_S3_PS1_PKfPKjS8_fiiii_param_7,
	.param .u32 _Z30flash_attn_sinks_varlen_kernelI6__halfLi112ELi8ELi32EEvPKT_S3_S3_PS1_PKfPKjS8_fiiii_param_8,
	.param .u32 _Z30flash_attn_sinks_varlen_kernelI6__halfLi112ELi8ELi32EEvPKT_S3_S3_PS1_PKfPKjS8_fiiii_param_9,
	.param .u32 _Z30flash_attn_sinks_varlen_kernelI6__halfLi112ELi8ELi32EEvPKT_S3_S3_PS1_PKfPKjS8_fiiii_param_10,
	.param .u32 _Z30flash_attn_sinks_varlen_kernelI6__halfLi112ELi8ELi32EEvPKT_S3_S3_PS1_PKfPKjS8_fiiii_param_11
)
.maxntid 256
{
	.local .align 16 .b8 	__local_depot24[128];
	.reg .b64 	%SP;
	.reg .b64 	%SPL;
	.reg .pred 	%p<75>;
	.reg .b16 	%rs<33>;
	.reg .b32 	%r<275>;
	.reg .b32 	%f<438>;
	.reg .b64 	%rd<61>;
	// demoted variable
	.shared .align 4 .b8 _ZZ30flash_attn_sinks_varlen_kernelI6__halfLi112ELi8ELi32EEvPKT_S3_S3_PS1_PKfPKjS8_fiiiiE6k_smem[16384];
	// demoted variable
	.shared .align 4 .b8 _ZZ30flash_attn_sinks_varlen_kernelI6__halfLi112ELi8ELi32EEvPKT_S3_S3_PS1_PKfPKjS8_fiiiiE6v_smem[16384];
	mov.u64 	%SPL, __local_depot24;
	ld.param.u64 	%rd12, [_Z30flash_attn_sinks_varlen_kernelI6__halfLi112ELi8ELi32EEvPKT_S3_S3_PS1_PKfPKjS8_fiiii_param_0];
	ld.param.u64 	%rd8, [_Z30flash_attn_sinks_varlen_kernelI6__halfLi112ELi8ELi32EEvPKT_S3_S3_PS1_PKfPKjS8_fiiii_param_1];
	ld.param.u64 	%rd9, [_Z30flash_attn_sinks_varlen_kernelI6__halfLi112ELi8ELi32EEvPKT_S3_S3_PS1_PKfPKjS8_fiiii_param_2];
	ld.param.u64 	%rd10, [_Z30flash_attn_sinks_varlen_kernelI6__halfLi112ELi8ELi32EEvPKT_S3_S3_PS1_PKfPKjS8_fiiii_param_3];
	ld.param.u64 	%rd11, [_Z30flash_attn_sinks_varlen_kernelI6__halfLi112ELi8ELi32EEvPKT_S3_S3_PS1_PKfPKjS8_fiiii_param_4];
	ld.param.u64 	%rd13, [_Z30flash_attn_sinks_varlen_kernelI6__halfLi112ELi8ELi32EEvPKT_S3_S3_PS1_PKfPKjS8_fiiii_param_5];
	ld.param.u64 	%rd14, [_Z30flash_attn_sinks_varlen_kernelI6__halfLi112ELi8ELi32EEvPKT_S3_S3_PS1_PKfPKjS8_fiiii_param_6];
	ld.param.f32 	%f147, [_Z30flash_attn_sinks_varlen_kernelI6__halfLi112ELi8ELi32EEvPKT_S3_S3_PS1_PKfPKjS8_fiiii_param_7];
	ld.param.u32 	%r91, [_Z30flash_attn_sinks_varlen_kernelI6__halfLi112ELi8ELi32EEvPKT_S3_S3_PS1_PKfPKjS8_fiiii_param_8];
	ld.param.u32 	%r92, [_Z30flash_attn_sinks_varlen_kernelI6__halfLi112ELi8ELi32EEvPKT_S3_S3_PS1_PKfPKjS8_fiiii_param_9];
	ld.param.u32 	%r89, [_Z30flash_attn_sinks_varlen_kernelI6__halfLi112ELi8ELi32EEvPKT_S3_S3_PS1_PKfPKjS8_fiiii_param_10];
	ld.param.u32 	%r90, [_Z30flash_attn_sinks_varlen_kernelI6__halfLi112ELi8ELi32EEvPKT_S3_S3_PS1_PKfPKjS8_fiiii_param_11];
	cvta.to.global.u64 	%rd1, %rd12;
	cvta.to.global.u64 	%rd15, %rd14;
	cvta.to.global.u64 	%rd16, %rd13;
	add.u64 	%rd2, %SPL, 0;
	mov.u32 	%r1, %tid.x;
	shr.u32 	%r2, %r1, 5;
	and.b32  	%r3, %r1, 31;
	mov.u32 	%r4, %ctaid.x;
	mov.u32 	%r93, %ctaid.y;
	mov.u32 	%r94, %ctaid.z;
	div.s32 	%r95, %r92, %r89;
	div.s32 	%r5, %r4, %r95;
	mul.wide.u32 	%rd18, %r93, 4;
	add.s64 	%rd19, %rd16, %rd18;
	ld.global.nc.u32 	%r96, [%rd19+4];
	ld.global.nc.u32 	%r97, [%rd19];
	sub.s32 	%r6, %r96, %r97;
	add.s64 	%rd20, %rd15, %rd18;
	ld.global.nc.u32 	%r7, [%rd20];
	ld.global.nc.u32 	%r8, [%rd20+4];
	shl.b32 	%r9, %r94, 3;
	or.b32  	%r10, %r9, %r2;
	setp.ge.s32 	%p1, %r10, %r6;
	mad.lo.s32 	%r98, %r92, %r93, %r4;
	mad.lo.s32 	%r99, %r98, %r91, %r10;
	mul.lo.s32 	%r11, %r99, 112;
	mov.f32 	%f359, 0f00000000;
	mov.f32 	%f360, %f359;
	@%p1 bra 	$L__BB24_2;
	add.s32 	%r100, %r3, %r11;
	mul.wide.s32 	%rd21, %r100, 2;
	add.s64 	%rd22, %rd1, %rd21;
	ld.global.nc.u16 	%rs4, [%rd22];
	// begin inline asm
	{  cvt.f32.f16 %f149, %rs4;}

	// end inline asm
	mul.f32 	%f359, %f147, %f149;
	ld.global.nc.u16 	%rs5, [%rd22+64];
	// begin inline asm
	{  cvt.f32.f16 %f150, %rs5;}

	// end inline asm
	mul.f32 	%f360, %f147, %f150;
$L__BB24_2:
	setp.ge.s32 	%p2, %r10, %r6;
	cvt.s64.s32 	%rd23, %r11;
	cvt.u64.u32 	%rd24, %r3;
	add.s64 	%rd25, %rd24, %rd23;
	shl.b64 	%rd26, %rd25, 1;
	add.s64 	%rd3, %rd1, %rd26;
	mov.f32 	%f361, 0f00000000;
	@%p2 bra 	$L__BB24_4;
	ld.global.nc.u16 	%rs6, [%rd3+128];
	// begin inline asm
	{  cvt.f32.f16 %f152, %rs6;}

	// end inline asm
	mul.f32 	%f361, %f147, %f152;
$L__BB24_4:
	setp.ge.s32 	%p3, %r10, %r6;
	setp.gt.u32 	%p4, %r3, 15;
	mov.f32 	%f362, 0f00000000;
	or.pred  	%p5, %p3, %p4;
	@%p5 bra 	$L__BB24_6;
	ld.global.nc.u16 	%rs7, [%rd3+192];
	// begin inline asm
	{  cvt.f32.f16 %f154, %rs7;}

	// end inline asm
	mul.f32 	%f362, %f147, %f154;
$L__BB24_6:
	sub.s32 	%r102, %r8, %r7;
	sub.s32 	%r103, %r102, %r6;
	add.s32 	%r104, %r9, 8;
	min.s32 	%r105, %r104, %r6;
	setp.gt.s32 	%p6, %r90, 0;
	sub.s32 	%r106, %r9, %r90;
	add.s32 	%r107, %r106, %r103;
	max.s32 	%r108, %r107, -1;
	add.s32 	%r109, %r108, 1;
	selp.b32 	%r12, %r109, 0, %p6;
	add.s32 	%r110, %r103, %r105;
	min.s32 	%r13, %r102, %r110;
	add.s32 	%r14, %r107, %r2;
	max.s32 	%r15, %r14, -1;
	setp.ge.s32 	%p7, %r12, %r13;
	mov.f32 	%f425, 0fFF7FFFFF;
	mov.f32 	%f385, 0f00000000;
	mov.f32 	%f386, %f385;
	mov.f32 	%f387, %f385;
	mov.f32 	%f388, %f385;
	mov.f32 	%f389, %f385;
	@%p7 bra 	$L__BB24_73;
	and.b32  	%r16, %r1, 127;
	cvt.u16.u32 	%rs1, %r12;
	or.b32  	%r112, %r1, 768;
	shr.u32 	%r17, %r112, 7;
	mul.lo.s32 	%r18, %r89, 896;
	or.b32  	%r113, %r1, 512;
	shr.u32 	%r19, %r113, 7;
	or.b32  	%r114, %r1, 256;
	shr.u32 	%r20, %r114, 7;
	shl.b32 	%r115, %r1, 2;
	mov.u32 	%r116, _ZZ30flash_attn_sinks_varlen_kernelI6__halfLi112ELi8ELi32EEvPKT_S3_S3_PS1_PKfPKjS8_fiiiiE6k_smem;
	add.s32 	%r117, %r115, %r116;
	add.s32 	%r21, %r117, 2048;
	shr.u32 	%r22, %r1, 7;
	add.s32 	%r23, %r14, %r90;
	add.s32 	%r24, %r15, 1;
	mov.f32 	%f425, 0fFF7FFFFF;
	mov.b32 	%r253, 0;
	mov.f32 	%f385, 0f00000000;
	mov.u32 	%r254, %r12;
$L__BB24_8:
	mov.u32 	%r26, %r254;
	shl.b32 	%r119, %r253, 5;
	add.s32 	%r120, %r12, %r119;
	add.s32 	%r121, %r120, 32;
	min.s32 	%r27, %r13, %r121;
	neg.s32 	%r28, %r119;
	sub.s32 	%r122, %r28, %r12;
	add.s32 	%r29, %r27, %r122;
	add.s32 	%r254, %r26, 32;
	min.s32 	%r123, %r254, %r13;
	sub.s32 	%r31, %r123, %r26;
	add.s32 	%r32, %r26, %r7;
	add.s32 	%r124, %r7, %r17;
	add.s32 	%r125, %r124, %r26;
	mad.lo.s32 	%r126, %r89, %r125, %r5;
	mad.lo.s32 	%r264, %r126, 112, %r16;
	add.s32 	%r127, %r7, %r19;
	add.s32 	%r128, %r127, %r26;
	mad.lo.s32 	%r129, %r89, %r128, %r5;
	mad.lo.s32 	%r262, %r129, 112, %r16;
	add.s32 	%r130, %r7, %r20;
	add.s32 	%r131, %r130, %r26;
	mad.lo.s32 	%r132, %r89, %r131, %r5;
	mad.lo.s32 	%r260, %r132, 112, %r16;
	add.s32 	%r133, %r7, %r22;
	add.s32 	%r134, %r133, %r26;
	mad.lo.s32 	%r135, %r89, %r134, %r5;
	mad.lo.s32 	%r257, %r135, 112, %r16;
	mov.b32 	%r255, 2048;
	mov.u32 	%r256, %r22;
	mov.u32 	%r258, %r21;
	mov.u32 	%r259, %r20;
	mov.u32 	%r261, %r19;
	mov.u32 	%r263, %r17;
$L__BB24_9:
	.pragma "nounroll";
	setp.gt.u32 	%p8, %r16, 111;
	setp.ge.s32 	%p9, %r256, %r31;
	mov.f32 	%f369, 0f00000000;
	or.pred  	%p10, %p9, %p8;
	@%p10 bra 	$L__BB24_11;
	mul.wide.s32 	%rd28, %r257, 2;
	add.s64 	%rd27, %rd8, %rd28;
	// begin inline asm
	ld.global.nc.b16 %rs8, [%rd27];
	// end inline asm
	// begin inline asm
	{  cvt.f32.f16 %f369, %rs8;}

	// end inline asm
$L__BB24_11:
	st.shared.f32 	[%r258+-2048], %f369;
	setp.ge.s32 	%p12, %r259, %r31;
	mov.f32 	%f370, 0f00000000;
	or.pred  	%p13, %p12, %p8;
	@%p13 bra 	$L__BB24_13;
	mul.wide.s32 	%rd30, %r260, 2;
	add.s64 	%rd29, %rd8, %rd30;
	// begin inline asm
	ld.global.nc.b16 %rs10, [%rd29];
	// end inline asm
	// begin inline asm
	{  cvt.f32.f16 %f370, %rs10;}

	// end inline asm
$L__BB24_13:
	st.shared.f32 	[%r258+-1024], %f370;
	setp.ge.s32 	%p15, %r261, %r31;
	mov.f32 	%f371, 0f00000000;
	or.pred  	%p16, %p15, %p8;
	@%p16 bra 	$L__BB24_15;
	mul.wide.s32 	%rd32, %r262, 2;
	add.s64 	%rd31, %rd8, %rd32;
	// begin inline asm
	ld.global.nc.b16 %rs12, [%rd31];
	// end inline asm
	// begin inline asm
	{  cvt.f32.f16 %f371, %rs12;}

	// end inline asm
$L__BB24_15:
	st.shared.f32 	[%r258], %f371;
	setp.ge.s32 	%p18, %r263, %r31;
	mov.f32 	%f372, 0f00000000;
	or.pred  	%p19, %p18, %p8;
	@%p19 bra 	$L__BB24_17;
	mul.wide.s32 	%rd34, %r264, 2;
	add.s64 	%rd33, %rd8, %rd34;
	// begin inline asm
	ld.global.nc.b16 %rs14, [%rd33];
	// end inline asm
	// begin inline asm
	{  cvt.f32.f16 %f372, %rs14;}

	// end inline asm
$L__BB24_17:
	st.shared.f32 	[%r258+1024], %f372;
	add.s32 	%r264, %r264, %r18;
	add.s32 	%r263, %r263, 8;
	add.s32 	%r262, %r262, %r18;
	add.s32 	%r261, %r261, 8;
	add.s32 	%r260, %r260, %r18;
	add.s32 	%r259, %r259, 8;
	add.s32 	%r258, %r258, 4096;
	add.s32 	%r257, %r257, %r18;
	add.s32 	%r256, %r256, 8;
	add.s32 	%r255, %r255, 4096;
	setp.ne.s32 	%p20, %r255, 18432;
	@%p20 bra 	$L__BB24_9;
	mov.b32 	%r266, 0;
	mov.u32 	%r265, %r1;
$L__BB24_19:
	.pragma "nounroll";
	shr.u32 	%r59, %r265, 7;
	setp.ge.s32 	%p22, %r59, %r31;
	mov.f32 	%f373, 0f00000000;
	or.pred  	%p23, %p22, %p8;
	@%p23 bra 	$L__BB24_21;
	add.s32 	%r142, %r32, %r59;
	mad.lo.s32 	%r143, %r142, %r89, %r5;
	mad.lo.s32 	%r144, %r143, 112, %r16;
	mul.wide.s32 	%rd36, %r144, 2;
	add.s64 	%rd35, %rd9, %rd36;
	// begin inline asm
	ld.global.nc.b16 %rs16, [%rd35];
	// end inline asm
	// begin inline asm
	{  cvt.f32.f16 %f373, %rs16;}

	// end inline asm
$L__BB24_21:
	shl.b32 	%r146, %r265, 2;
	mov.u32 	%r147, _ZZ30flash_attn_sinks_varlen_kernelI6__halfLi112ELi8ELi32EEvPKT_S3_S3_PS1_PKfPKjS8_fiiiiE6v_smem;
	add.s32 	%r60, %r147, %r146;
	st.shared.f32 	[%r60], %f373;
	add.s32 	%r148, %r265, 256;
	shr.u32 	%r61, %r148, 7;
	setp.ge.s32 	%p25, %r61, %r31;
	mov.f32 	%f374, 0f00000000;
	or.pred  	%p26, %p25, %p8;
	@%p26 bra 	$L__BB24_23;
	add.s32 	%r149, %r32, %r61;
	mad.lo.s32 	%r150, %r149, %r89, %r5;
	mad.lo.s32 	%r151, %r150, 112, %r16;
	mul.wide.s32 	%rd38, %r151, 2;
	add.s64 	%rd37, %rd9, %rd38;
	// begin inline asm
	ld.global.nc.b16 %rs18, [%rd37];
	// end inline asm
	// begin inline asm
	{  cvt.f32.f16 %f374, %rs18;}

	// end inline asm
$L__BB24_23:
	st.shared.f32 	[%r60+1024], %f374;
	add.s32 	%r153, %r265, 512;
	shr.u32 	%r62, %r153, 7;
	setp.ge.s32 	%p28, %r62, %r31;
	mov.f32 	%f375, 0f00000000;
	or.pred  	%p29, %p28, %p8;
	@%p29 bra 	$L__BB24_25;
	add.s32 	%r154, %r32, %r62;
	mad.lo.s32 	%r155, %r154, %r89, %r5;
	mad.lo.s32 	%r156, %r155, 112, %r16;
	mul.wide.s32 	%rd40, %r156, 2;
	add.s64 	%rd39, %rd9, %rd40;
	// begin inline asm
	ld.global.nc.b16 %rs20, [%rd39];
	// end inline asm
	// begin inline asm
	{  cvt.f32.f16 %f375, %rs20;}

	// end inline asm
$L__BB24_25:
	st.shared.f32 	[%r60+2048], %f375;
	add.s32 	%r158, %r265, 768;
	shr.u32 	%r63, %r158, 7;
	setp.ge.s32 	%p31, %r63, %r31;
	mov.f32 	%f376, 0f00000000;
	or.pred  	%p32, %p31, %p8;
	@%p32 bra 	$L__BB24_27;
	add.s32 	%r159, %r32, %r63;
	mad.lo.s32 	%r160, %r159, %r89, %r5;
	mad.lo.s32 	%r161, %r160, 112, %r16;
	mul.wide.s32 	%rd42, %r161, 2;
	add.s64 	%rd41, %rd9, %rd42;
	// begin inline asm
	ld.global.nc.b16 %rs22, [%rd41];
	// end inline asm
	// begin inline asm
	{  cvt.f32.f16 %f376, %rs22;}

	// end inline asm
$L__BB24_27:
	st.shared.f32 	[%r60+3072], %f376;
	add.s32 	%r265, %r265, 1024;
	add.s32 	%r266, %r266, 4;
	setp.ne.s32 	%p33, %r266, 16;
	@%p33 bra 	$L__BB24_19;
	setp.ge.s32 	%p34, %r10, %r6;
	bar.sync 	0;
	@%p34 bra 	$L__BB24_72;
	setp.lt.s32 	%p35, %r31, 1;
	mov.f32 	%f379, 0fFF7FFFFF;
	@%p35 bra 	$L__BB24_50;
	mov.f32 	%f379, 0fFF7FFFFF;
	mov.b32 	%r270, 0;
	mov.b16 	%rs32, 0;
$L__BB24_31:
	add.s32 	%r67, %r270, %r26;
	setp.le.s32 	%p36, %r67, %r23;
	@%p36 bra 	$L__BB24_46;
	setp.ge.s32 	%p46, %r270, %r31;
	@%p46 bra 	$L__BB24_50;
	add.s32 	%r179, %r27, %r28;
	add.s32 	%r180, %r12, %r270;
	sub.s32 	%r68, %r179, %r180;
	sub.s32 	%r181, %r12, %r179;
	add.s32 	%r182, %r181, %r270;
	setp.gt.u32 	%p47, %r182, -16;
	@%p47 bra 	$L__BB24_36;
	and.b32  	%r69, %r68, -16;
	mov.b32 	%r269, 0;
$L__BB24_35:
	.pragma "nounroll";
	mul.wide.u32 	%rd47, %r270, 4;
	add.s64 	%rd48, %rd2, %rd47;
	mov.b32 	%r184, -8388609;
	st.local.u32 	[%rd48], %r184;
	st.local.u32 	[%rd48+4], %r184;
	st.local.u32 	[%rd48+8], %r184;
	st.local.u32 	[%rd48+12], %r184;
	st.local.u32 	[%rd48+16], %r184;
	st.local.u32 	[%rd48+20], %r184;
	st.local.u32 	[%rd48+24], %r184;
	st.local.u32 	[%rd48+28], %r184;
	st.local.u32 	[%rd48+32], %r184;
	st.local.u32 	[%rd48+36], %r184;
	st.local.u32 	[%rd48+40], %r184;
	st.local.u32 	[%rd48+44], %r184;
	st.local.u32 	[%rd48+48], %r184;
	st.local.u32 	[%rd48+52], %r184;
	st.local.u32 	[%rd48+56], %r184;
	st.local.u32 	[%rd48+60], %r184;
	add.s32 	%r270, %r270, 16;
	add.s32 	%r269, %r269, 16;
	setp.eq.s32 	%p48, %r269, %r69;
	@%p48 bra 	$L__BB24_36;
	bra.uni 	$L__BB24_35;
$L__BB24_36:
	and.b32  	%r185, %r68, 15;
	setp.eq.s32 	%p49, %r185, 0;
	@%p49 bra 	$L__BB24_50;
	add.s16 	%rs25, %rs32, %rs1;
	cvt.u16.u32 	%rs26, %r27;
	sub.s16 	%rs27, %rs26, %rs25;
	cvt.u32.u16 	%r186, %rs27;
	and.b32  	%r76, %r186, 15;
	add.s32 	%r187, %r76, -1;
	and.b32  	%r77, %r186, 7;
	setp.lt.u32 	%p50, %r187, 7;
	@%p50 bra 	$L__BB24_39;
	mul.wide.u32 	%rd49, %r270, 4;
	add.s64 	%rd50, %rd2, %rd49;
	mov.b32 	%r188, -8388609;
	st.local.u32 	[%rd50], %r188;
	st.local.u32 	[%rd50+4], %r188;
	st.local.u32 	[%rd50+8], %r188;
	st.local.u32 	[%rd50+12], %r188;
	st.local.u32 	[%rd50+16], %r188;
	st.local.u32 	[%rd50+20], %r188;
	st.local.u32 	[%rd50+24], %r188;
	st.local.u32 	[%rd50+28], %r188;
	add.s32 	%r270, %r270, 8;
$L__BB24_39:
	setp.eq.s32 	%p51, %r77, 0;
	@%p51 bra 	$L__BB24_50;
	and.b32  	%r80, %r76, 3;
	setp.lt.u32 	%p52, %r77, 4;
	@%p52 bra 	$L__BB24_42;
	mul.wide.u32 	%rd51, %r270, 4;
	add.s64 	%rd52, %rd2, %rd51;
	mov.b32 	%r189, -8388609;
	st.local.u32 	[%rd52], %r189;
	st.local.u32 	[%rd52+4], %r189;
	st.local.u32 	[%rd52+8], %r189;
	st.local.u32 	[%rd52+12], %r189;
	add.s32 	%r270, %r270, 4;
$L__BB24_42:
	setp.eq.s32 	%p53, %r80, 0;
	@%p53 bra 	$L__BB24_50;
	mul.wide.u32 	%rd53, %r270, 4;
	add.s64 	%rd4, %rd2, %rd53;
	mov.b32 	%r190, -8388609;
	st.local.u32 	[%rd4], %r190;
	setp.eq.s32 	%p54, %r80, 1;
	@%p54 bra 	$L__BB24_50;
	mov.b32 	%r191, -8388609;
	st.local.u32 	[%rd4+4], %r191;
	setp.eq.s32 	%p55, %r80, 2;
	@%p55 bra 	$L__BB24_50;
	mov.b32 	%r192, -8388609;
	st.local.u32 	[%rd4+8], %r192;
	bra.uni 	$L__BB24_50;
$L__BB24_46:
	setp.gt.u32 	%p38, %r24, %r67;
	and.pred  	%p39, %p6, %p38;
	@%p39 bra 	$L__BB24_48;
	shl.b32 	%r163, %r3, 2;
	shl.b32 	%r164, %r270, 9;
	or.b32  	%r165, %r164, %r163;
	mov.u32 	%r166, _ZZ30flash_attn_sinks_varlen_kernelI6__halfLi112ELi8ELi32EEvPKT_S3_S3_PS1_PKfPKjS8_fiiiiE6k_smem;
	add.s32 	%r167, %r166, %r165;
	ld.shared.f32 	%f177, [%r167];
	fma.rn.f32 	%f178, %f359, %f177, 0f00000000;
	ld.shared.f32 	%f179, [%r167+128];
	fma.rn.f32 	%f180, %f360, %f179, %f178;
	ld.shared.f32 	%f181, [%r167+256];
	fma.rn.f32 	%f182, %f361, %f181, %f180;
	ld.shared.f32 	%f183, [%r167+384];
	fma.rn.f32 	%f184, %f362, %f183, %f182;
	mov.b32 	%r168, %f184;
	shfl.sync.bfly.b32	%r169|%p40, %r168, 16, 31, -1;
	mov.b32 	%f185, %r169;
	add.f32 	%f186, %f184, %f185;
	mov.b32 	%r170, %f186;
	shfl.sync.bfly.b32	%r171|%p41, %r170, 8, 31, -1;
	mov.b32 	%f187, %r171;
	add.f32 	%f188, %f186, %f187;
	mov.b32 	%r172, %f188;
	shfl.sync.bfly.b32	%r173|%p42, %r172, 4, 31, -1;
	mov.b32 	%f189, %r173;
	add.f32 	%f190, %f188, %f189;
	mov.b32 	%r174, %f190;
	shfl.sync.bfly.b32	%r175|%p43, %r174, 2, 31, -1;
	mov.b32 	%f191, %r175;
	add.f32 	%f192, %f190, %f191;
	mov.b32 	%r176, %f192;
	shfl.sync.bfly.b32	%r177|%p44, %r176, 1, 31, -1;
	mov.b32 	%f193, %r177;
	add.f32 	%f194, %f192, %f193;
	mul.wide.u32 	%rd43, %r270, 4;
	add.s64 	%rd44, %rd2, %rd43;
	st.local.f32 	[%rd44], %f194;
	max.f32 	%f379, %f379, %f194;
	bra.uni 	$L__BB24_49;
$L__BB24_48:
	mul.wide.u32 	%rd45, %r270, 4;
	add.s64 	%rd46, %rd2, %rd45;
	mov.b32 	%r178, -8388609;
	st.local.u32 	[%rd46], %r178;
$L__BB24_49:
	add.s32 	%r270, %r270, 1;
	setp.lt.s32 	%p45, %r270, %r31;
	add.s16 	%rs32, %rs32, 1;
	@%p45 bra 	$L__BB24_31;
$L__BB24_50:
	setp.leu.f32 	%p56, %f379, 0fFF7FFFFF;
	@%p56 bra 	$L__BB24_72;
	max.f32 	%f35, %f425, %f379;
	sub.f32 	%f195, %f425, %f35;
	fma.rn.f32 	%f196, %f195, 0f3BBB989D, 0f3F000000;
	cvt.sat.f32.f32 	%f197, %f196;
	mov.f32 	%f198, 0f4B400001;
	mov.f32 	%f199, 0f437C0000;
	fma.rm.f32 	%f200, %f197, %f199, %f198;
	add.f32 	%f201, %f200, 0fCB40007F;
	neg.f32 	%f202, %f201;
	fma.rn.f32 	%f203, %f195, 0f3FB8AA3B, %f202;
	fma.rn.f32 	%f204, %f195, 0f32A57060, %f203;
	mov.b32 	%r193, %f200;
	shl.b32 	%r194, %r193, 23;
	mov.b32 	%f205, %r194;
	ex2.approx.ftz.f32 	%f206, %f204;
	mul.f32 	%f207, %f206, %f205;
	mul.f32 	%f388, %f207, %f388;
	mul.f32 	%f387, %f207, %f387;
	mul.f32 	%f386, %f207, %f386;
	mul.f32 	%f385, %f207, %f385;
	mul.f32 	%f389, %f389, %f207;
	mov.f32 	%f425, %f35;
	@%p35 bra 	$L__BB24_72;
	and.b32  	%r83, %r29, 3;
	add.s32 	%r196, %r27, %r28;
	sub.s32 	%r197, %r12, %r196;
	setp.gt.u32 	%p58, %r197, -4;
	mov.b32 	%r274, 0;
	@%p58 bra 	$L__BB24_63;
	and.b32  	%r274, %r29, -4;
	mov.b32 	%r273, 0;
$L__BB24_54:
	mul.wide.u32 	%rd54, %r273, 4;
	add.s64 	%rd5, %rd2, %rd54;
	ld.local.f32 	%f46, [%rd5];
	setp.le.f32 	%p59, %f46, 0fFF7FFFFF;
	@%p59 bra 	$L__BB24_56;
	sub.f32 	%f209, %f46, %f35;
	fma.rn.f32 	%f210, %f209, 0f3BBB989D, 0f3F000000;
	cvt.sat.f32.f32 	%f211, %f210;
	mov.f32 	%f212, 0f4B400001;
	mov.f32 	%f213, 0f437C0000;
	fma.rm.f32 	%f214, %f211, %f213, %f212;
	add.f32 	%f215, %f214, 0fCB40007F;
	neg.f32 	%f216, %f215;
	fma.rn.f32 	%f217, %f209, 0f3FB8AA3B, %f216;
	fma.rn.f32 	%f218, %f209, 0f32A57060, %f217;
	mov.b32 	%r199, %f214;
	shl.b32 	%r200, %r199, 23;
	mov.b32 	%f219, %r200;
	ex2.approx.ftz.f32 	%f220, %f218;
	mul.f32 	%f221, %f220, %f219;
	add.f32 	%f389, %f389, %f221;
	shl.b32 	%r201, %r3, 2;
	shl.b32 	%r202, %r273, 9;
	or.b32  	%r203, %r202, %r201;
	mov.u32 	%r204, _ZZ30flash_attn_sinks_varlen_kernelI6__halfLi112ELi8ELi32EEvPKT_S3_S3_PS1_PKfPKjS8_fiiiiE6v_smem;
	add.s32 	%r205, %r204, %r203;
	ld.shared.f32 	%f222, [%r205];
	fma.rn.f32 	%f388, %f221, %f222, %f388;
	ld.shared.f32 	%f223, [%r205+128];
	fma.rn.f32 	%f387, %f221, %f223, %f387;
	ld.shared.f32 	%f224, [%r205+256];
	fma.rn.f32 	%f386, %f221, %f224, %f386;
	ld.shared.f32 	%f225, [%r205+384];
	fma.rn.f32 	%f385, %f221, %f225, %f385;
$L__BB24_56:
	ld.local.f32 	%f57, [%rd5+4];
	setp.le.f32 	%p60, %f57, 0fFF7FFFFF;
	@%p60 bra 	$L__BB24_58;
	shl.b32 	%r206, %r273, 9;
	sub.f32 	%f226, %f57, %f35;
	fma.rn.f32 	%f227, %f226, 0f3BBB989D, 0f3F000000;
	cvt.sat.f32.f32 	%f228, %f227;
	mov.f32 	%f229, 0f4B400001;
	mov.f32 	%f230, 0f437C0000;
	fma.rm.f32 	%f231, %f228, %f230, %f229;
	add.f32 	%f232, %f231, 0fCB40007F;
	neg.f32 	%f233, %f232;
	fma.rn.f32 	%f234, %f226, 0f3FB8AA3B, %f233;
	fma.rn.f32 	%f235, %f226, 0f32A57060, %f234;
	mov.b32 	%r207, %f231;
	shl.b32 	%r208, %r207, 23;
	mov.b32 	%f236, %r208;
	ex2.approx.ftz.f32 	%f237, %f235;
	mul.f32 	%f238, %f237, %f236;
	add.f32 	%f389, %f389, %f238;
	shl.b32 	%r209, %r3, 2;
	or.b32  	%r210, %r206, %r209;
	mov.u32 	%r211, _ZZ30flash_attn_sinks_varlen_kernelI6__halfLi112ELi8ELi32EEvPKT_S3_S3_PS1_PKfPKjS8_fiiiiE6v_smem;
	add.s32 	%r212, %r210, %r211;
	ld.shared.f32 	%f239, [%r212+512];
	fma.rn.f32 	%f388, %f238, %f239, %f388;
	ld.shared.f32 	%f240, [%r212+640];
	fma.rn.f32 	%f387, %f238, %f240, %f387;
	ld.shared.f32 	%f241, [%r212+768];
	fma.rn.f32 	%f386, %f238, %f241, %f386;
	ld.shared.f32 	%f242, [%r212+896];
	fma.rn.f32 	%f385, %f238, %f242, %f385;
$L__BB24_58:
	ld.local.f32 	%f68, [%rd5+8];
	setp.le.f32 	%p61, %f68, 0fFF7FFFFF;
	@%p61 bra 	$L__BB24_60;
	shl.b32 	%r213, %r273, 9;
	sub.f32 	%f243, %f68, %f35;
	fma.rn.f32 	%f244, %f243, 0f3BBB989D, 0f3F000000;
	cvt.sat.f32.f32 	%f245, %f244;
	mov.f32 	%f246, 0f4B400001;
	mov.f32 	%f247, 0f437C0000;
	fma.rm.f32 	%f248, %f245, %f247, %f246;
	add.f32 	%f249, %f248, 0fCB40007F;
	neg.f32 	%f250, %f249;
	fma.rn.f32 	%f251, %f243, 0f3FB8AA3B, %f250;
	fma.rn.f32 	%f252, %f243, 0f32A57060, %f251;
	mov.b32 	%r214, %f248;
	shl.b32 	%r215, %r214, 23;
	mov.b32 	%f253, %r215;
	ex2.approx.ftz.f32 	%f254, %f252;
	mul.f32 	%f255, %f254, %f253;
	add.f32 	%f389, %f389, %f255;
	shl.b32 	%r216, %r3, 2;
	or.b32  	%r217, %r213, %r216;
	mov.u32 	%r218, _ZZ30flash_attn_sinks_varlen_kernelI6__halfLi112ELi8ELi32EEvPKT_S3_S3_PS1_PKfPKjS8_fiiiiE6v_smem;
	add.s32 	%r219, %r217, %r218;
	ld.shared.f32 	%f256, [%r219+1024];
	fma.rn.f32 	%f388, %f255, %f256, %f388;
	ld.shared.f32 	%f257, [%r219+1152];
	fma.rn.f32 	%f387, %f255, %f257, %f387;
	ld.shared.f32 	%f258, [%r219+1280];
	fma.rn.f32 	%f386, %f255, %f258, %f386;
	ld.shared.f32 	%f259, [%r219+1408];
	fma.rn.f32 	%f385, %f255, %f259, %f385;
$L__BB24_60:
	ld.local.f32 	%f79, [%rd5+12];
	setp.le.f32 	%p62, %f79, 0fFF7FFFFF;
	@%p62 bra 	$L__BB24_62;
	shl.b32 	%r220, %r273, 9;
	sub.f32 	%f260, %f79, %f35;
	fma.rn.f32 	%f261, %f260, 0f3BBB989D, 0f3F000000;
	cvt.sat.f32.f32 	%f262, %f261;
	mov.f32 	%f263, 0f4B400001;
	mov.f32 	%f264, 0f437C0000;
	fma.rm.f32 	%f265, %f262, %f264, %f263;
	add.f32 	%f266, %f265, 0fCB40007F;
	neg.f32 	%f267, %f266;
	fma.rn.f32 	%f268, %f260, 0f3FB8AA3B, %f267;
	fma.rn.f32 	%f269, %f260, 0f32A57060, %f268;
	mov.b32 	%r221, %f265;
	shl.b32 	%r222, %r221, 23;
	mov.b32 	%f270, %r222;
	ex2.approx.ftz.f32 	%f271, %f269;
	mul.f32 	%f272, %f271, %f270;
	add.f32 	%f389, %f389, %f272;
	shl.b32 	%r223, %r3, 2;
	or.b32  	%r224, %r220, %r223;
	mov.u32 	%r225, _ZZ30flash_attn_sinks_varlen_kernelI6__halfLi112ELi8ELi32EEvPKT_S3_S3_PS1_PKfPKjS8_fiiiiE6v_smem;
	add.s32 	%r226, %r224, %r225;
	ld.shared.f32 	%f273, [%r226+1536];
	fma.rn.f32 	%f388, %f272, %f273, %f388;
	ld.shared.f32 	%f274, [%r226+1664];
	fma.rn.f32 	%f387, %f272, %f274, %f387;
	ld.shared.f32 	%f275, [%r226+1792];
	fma.rn.f32 	%f386, %f272, %f275, %f386;
	ld.shared.f32 	%f276, [%r226+1920];
	fma.rn.f32 	%f385, %f272, %f276, %f385;
$L__BB24_62:
	add.s32 	%r273, %r273, 4;
	setp.ne.s32 	%p63, %r273, %r274;
	@%p63 bra 	$L__BB24_54;
$L__BB24_63:
	setp.eq.s32 	%p64, %r83, 0;
	mov.f32 	%f425, %f35;
	@%p64 bra 	$L__BB24_72;
	mul.wide.u32 	%rd55, %r274, 4;
	add.s64 	%rd6, %rd2, %rd55;
	ld.local.f32 	%f96, [%rd6];
	setp.le.f32 	%p65, %f96, 0fFF7FFFFF;
	@%p65 bra 	$L__BB24_66;
	sub.f32 	%f277, %f96, %f35;
	fma.rn.f32 	%f278, %f277, 0f3BBB989D, 0f3F000000;
	cvt.sat.f32.f32 	%f279, %f278;
	mov.f32 	%f280, 0f4B400001;
	mov.f32 	%f281, 0f437C0000;
	fma.rm.f32 	%f282, %f279, %f281, %f280;
	add.f32 	%f283, %f282, 0fCB40007F;
	neg.f32 	%f284, %f283;
	fma.rn.f32 	%f285, %f277, 0f3FB8AA3B, %f284;
	fma.rn.f32 	%f286, %f277, 0f32A57060, %f285;
	mov.b32 	%r227, %f282;
	shl.b32 	%r228, %r227, 23;
	mov.b32 	%f287, %r228;
	ex2.approx.ftz.f32 	%f288, %f286;
	mul.f32 	%f289, %f288, %f287;
	add.f32 	%f389, %f389, %f289;
	shl.b32 	%r229, %r3, 2;
	shl.b32 	%r230, %r274, 9;
	or.b32  	%r231, %r230, %r229;
	mov.u32 	%r232, _ZZ30flash_attn_sinks_varlen_kernelI6__halfLi112ELi8ELi32EEvPKT_S3_S3_PS1_PKfPKjS8_fiiiiE6v_smem;
	add.s32 	%r233, %r232, %r231;
	ld.shared.f32 	%f290, [%r233];
	fma.rn.f32 	%f388, %f289, %f290, %f388;
	ld.shared.f32 	%f291, [%r233+128];
	fma.rn.f32 	%f387, %f289, %f291, %f387;
	ld.shared.f32 	%f292, [%r233+256];
	fma.rn.f32 	%f386, %f289, %f292, %f386;
	ld.shared.f32 	%f293, [%r233+384];
	fma.rn.f32 	%f385, %f289, %f293, %f385;
$L__BB24_66:
	setp.eq.s32 	%p66, %r83, 1;
	mov.f32 	%f425, %f35;
	@%p66 bra 	$L__BB24_72;
	ld.local.f32 	%f107, [%rd6+4];
	setp.le.f32 	%p67, %f107, 0fFF7FFFFF;
	@%p67 bra 	$L__BB24_69;
	sub.f32 	%f294, %f107, %f35;
	fma.rn.f32 	%f295, %f294, 0f3BBB989D, 0f3F000000;
	cvt.sat.f32.f32 	%f296, %f295;
	mov.f32 	%f297, 0f4B400001;
	mov.f32 	%f298, 0f437C0000;
	fma.rm.f32 	%f299, %f296, %f298, %f297;
	add.f32 	%f300, %f299, 0fCB40007F;
	neg.f32 	%f301, %f300;
	fma.rn.f32 	%f302, %f294, 0f3FB8AA3B, %f301;
	fma.rn.f32 	%f303, %f294, 0f32A57060, %f302;
	mov.b32 	%r234, %f299;
	shl.b32 	%r235, %r234, 23;
	mov.b32 	%f304, %r235;
	ex2.approx.ftz.f32 	%f305, %f303;
	mul.f32 	%f306, %f305, %f304;
	add.f32 	%f389, %f389, %f306;
	shl.b32 	%r236, %r274, 9;
	shl.b32 	%r237, %r3, 2;
	or.b32  	%r238, %r236, %r237;
	mov.u32 	%r239, _ZZ30flash_attn_sinks_varlen_kernelI6__halfLi112ELi8ELi32EEvPKT_S3_S3_PS1_PKfPKjS8_fiiiiE6v_smem;
	add.s32 	%r240, %r238, %r239;
	ld.shared.f32 	%f307, [%r240+512];
	fma.rn.f32 	%f388, %f306, %f307, %f388;
	ld.shared.f32 	%f308, [%r240+640];
	fma.rn.f32 	%f387, %f306, %f308, %f387;
	ld.shared.f32 	%f309, [%r240+768];
	fma.rn.f32 	%f386, %f306, %f309, %f386;
	ld.shared.f32 	%f310, [%r240+896];
	fma.rn.f32 	%f385, %f306, %f310, %f385;
$L__BB24_69:
	setp.eq.s32 	%p68, %r83, 2;
	mov.f32 	%f425, %f35;
	@%p68 bra 	$L__BB24_72;
	ld.local.f32 	%f118, [%rd6+8];
	setp.le.f32 	%p69, %f118, 0fFF7FFFFF;
	mov.f32 	%f425, %f35;
	@%p69 bra 	$L__BB24_72;
	sub.f32 	%f311, %f118, %f35;
	fma.rn.f32 	%f312, %f311, 0f3BBB989D, 0f3F000000;
	cvt.sat.f32.f32 	%f313, %f312;
	mov.f32 	%f314, 0f4B400001;
	mov.f32 	%f315, 0f437C0000;
	fma.rm.f32 	%f316, %f313, %f315, %f314;
	add.f32 	%f317, %f316, 0fCB40007F;
	neg.f32 	%f318, %f317;
	fma.rn.f32 	%f319, %f311, 0f3FB8AA3B, %f318;
	fma.rn.f32 	%f320, %f311, 0f32A57060, %f319;
	mov.b32 	%r241, %f316;
	shl.b32 	%r242, %r241, 23;
	mov.b32 	%f321, %r242;
	ex2.approx.ftz.f32 	%f322, %f320;
	mul.f32 	%f323, %f322, %f321;
	add.f32 	%f389, %f389, %f323;
	shl.b32 	%r243, %r274, 9;
	shl.b32 	%r244, %r3, 2;
	or.b32  	%r245, %r243, %r244;
	mov.u32 	%r246, _ZZ30flash_attn_sinks_varlen_kernelI6__halfLi112ELi8ELi32EEvPKT_S3_S3_PS1_PKfPKjS8_fiiiiE6v_smem;
	add.s32 	%r247, %r245, %r246;
	ld.shared.f32 	%f324, [%r247+1024];
	fma.rn.f32 	%f388, %f323, %f324, %f388;
	ld.shared.f32 	%f325, [%r247+1152];
	fma.rn.f32 	%f387, %f323, %f325, %f387;
	ld.shared.f32 	%f326, [%r247+1280];
	fma.rn.f32 	%f386, %f323, %f326, %f386;
	ld.shared.f32 	%f327, [%r247+1408];
	fma.rn.f32 	%f385, %f323, %f327, %f385;
	mov.f32 	%f425, %f35;
$L__BB24_72:
	bar.sync 	0;
	setp.lt.s32 	%p70, %r254, %r13;
	add.s32 	%r253, %r253, 1;
	@%p70 bra 	$L__BB24_8;
$L__BB24_73:
	setp.ge.s32 	%p71, %r10, %r6;
	@%p71 bra 	$L__BB24_78;
	setp.eq.s64 	%p72, %rd11, 0;
	@%p72 bra 	$L__BB24_76;
	cvta.to.global.u64 	%rd56, %rd11;
	mul.wide.u32 	%rd57, %r4, 4;
	add.s64 	%rd58, %rd56, %rd57;
	ld.global.nc.f32 	%f328, [%rd58];
	max.f32 	%f329, %f425, %f328;
	sub.f32 	%f330, %f425, %f329;
	fma.rn.f32 	%f331, %f330, 0f3BBB989D, 0f3F000000;
	cvt.sat.f32.f32 	%f332, %f331;
	mov.f32 	%f333, 0f4B400001;
	mov.f32 	%f334, 0f437C0000;
	fma.rm.f32 	%f335, %f332, %f334, %f333;
	add.f32 	%f336, %f335, 0fCB40007F;
	neg.f32 	%f337, %f336;
	fma.rn.f32 	%f338, %f330, 0f3FB8AA3B, %f337;
	fma.rn.f32 	%f339, %f330, 0f32A57060, %f338;
	mov.b32 	%r248, %f335;
	shl.b32 	%r249, %r248, 23;
	mov.b32 	%f340, %r249;
	ex2.approx.ftz.f32 	%f341, %f339;
	mul.f32 	%f342, %f341, %f340;
	mul.f32 	%f388, %f342, %f388;
	mul.f32 	%f387, %f342, %f387;
	mul.f32 	%f386, %f342, %f386;
	mul.f32 	%f385, %f342, %f385;
	sub.f32 	%f343, %f328, %f329;
	fma.rn.f32 	%f344, %f343, 0f3BBB989D, 0f3F000000;
	cvt.sat.f32.f32 	%f345, %f344;
	fma.rm.f32 	%f346, %f345, %f334, %f333;
	add.f32 	%f347, %f346, 0fCB40007F;
	neg.f32 	%f348, %f347;
	fma.rn.f32 	%f349, %f343, 0f3FB8AA3B, %f348;
	fma.rn.f32 	%f350, %f343, 0f32A57060, %f349;
	mov.b32 	%r250, %f346;
	shl.b32 	%r251, %r250, 23;
	mov.b32 	%f351, %r251;
	ex2.approx.ftz.f32 	%f352, %f350;
	mul.f32 	%f353, %f352, %f351;
	fma.rn.f32 	%f389, %f389, %f342, %f353;
$L__BB24_76:
	setp.gt.u32 	%p73, %r3, 15;
	setp.gt.f32 	%p74, %f389, 0f00000000;
	rcp.rn.f32 	%f357, %f389;
	selp.f32 	%f146, %f357, 0f00000000, %p74;
	mul.f32 	%f354, %f146, %f388;
	// begin inline asm
	{  cvt.rn.f16.f32 %rs28, %f354;}

	// end inline asm
	add.s32 	%r252, %r3, %r11;
	cvta.to.global.u64 	%rd59, %rd10;
	mul.wide.s32 	%rd60, %r252, 2;
	add.s64 	%rd7, %rd59, %rd60;
	st.global.u16 	[%rd7], %rs28;
	mul.f32 	%f355, %f146, %f387;
	// begin inline asm
	{  cvt.rn.f16.f32 %rs29, %f355;}

	// end inline asm
	st.global.u16 	[%rd7+64], %rs29;
	mul.f32 	%f356, %f146, %f386;
	// begin inline asm
	{  cvt.rn.f16.f32 %rs30, %f356;}

	// end inline asm
	st.global.u16 	[%rd7+128], %rs30;
	@%p73 bra 	$L__BB24_78;
	mul.f32 	%f358, %f146, %f385;
	// begin inline asm
	{  cvt.rn.f16.f32 %rs31, %f358;}

	// end inline asm
	st.global.u16 	[%rd7+192], %rs31;
$L__BB24_78:
	ret;

}
	// .globl	_Z30flash_attn_sinks_varlen_kernelI6__halfLi128ELi8ELi32EEvPKT_S3_S3_PS1_PKfPKjS8_fiiii
.visible .entry _Z30flash_attn_sinks_varlen_kernelI6__halfLi128ELi8ELi32EEvPKT_S3_S3_PS1_PKfPKjS8_fiiii(
	.param .u64 .ptr .align 1 _Z30flash_attn_sinks_varlen_kernelI6__halfLi128ELi8ELi32EEvPKT_S3_S3_PS1_PKfPKjS8_fiiii_param_0,
	.param .u64 .ptr .align 1 _Z30flash_attn_sinks_varlen_kernelI6__halfLi128ELi8ELi32EEvPKT_S3_S3_PS1_PKfPKjS8_fiiii_param_1,
	.param .u64 .ptr .align 1 _Z30flash_attn_sinks_varlen_kernelI6__halfLi128ELi8ELi32EEvPKT_S3_S3_PS1_PKfPKjS8_fiiii_param_2,
	.param .u64 .ptr .align 1 _Z30flash_attn_sinks_varlen_kernelI6__halfLi128ELi8ELi32EEvPKT_S3_S3_PS1_PKfPKjS8_fiiii_param_3,
	.param .u64 .ptr .align 1 _Z30flash_attn_sinks_varlen_kernelI6__halfLi128ELi8ELi32EEvPKT_S3_S3_PS1_PKfPKjS8_fiiii_param_4,
	.param .u64 .ptr .align 1 _Z30flash_attn_sinks_varlen_kernelI6__halfLi128ELi8ELi32EEvPKT_S3_S3_PS1_PKfPKjS8_fiiii_param_5,
	.param .u64 .ptr .align 1 _Z30flash_attn_sinks_varlen_kernelI6__halfLi128ELi8ELi32EEvPKT_S3_S3_PS1_PKfPKjS8_fiiii_param_6,
	.param .f32 _Z30flash_attn_sinks_varlen_kernelI6__halfLi128ELi8ELi32EEvPKT_S3_S3_PS1_PKfPKjS8_fiiii_param_7,
	.param .u32 _Z30flash_attn_sinks_varlen_kernelI6__halfLi128ELi8ELi32EEvPKT_S3_S3_PS1_PKfPKjS8_fiiii_param_8,
	.param .u32 _Z30flash_attn_sinks_varlen_kernelI6__halfLi128ELi8ELi32EEvPKT_S3_S3_PS1_PKfPKjS8_fiiii_param_9,
	.param .u32 _Z30flash_attn_sinks_varlen_kernelI6__halfLi128ELi8ELi32EEvPKT_S3_S3_PS1_PKfPKjS8_fiiii_param_10,
	.param .u32 _Z30flash_attn_sinks_varlen_kernelI6__halfLi128ELi8ELi32EEvPKT_S3_S3_PS1_PKfPKjS8_fiiii_param_11
)
.maxntid 256
{
	.local .align 16 .b8 	__local_depot25[128];
	.reg .b64 	%SP;
	.reg .b64 	%SPL;
	.reg .pred 	%p<56>;
	.reg .b16 	%rs<33>;
	.reg .b32 	%r<273>;
	.reg .b32 	%f<438>;
	.reg .b64 	%rd<56>;
	// demoted variable
	.shared .align 4 .b8 _ZZ30flash_attn_sinks_varlen_kernelI6__halfLi128ELi8ELi32EEvPKT_S3_S3_PS1_PKfPKjS8_fiiiiE6k_smem[16384];
	// demoted variable
	.shared .align 4 .b8 _ZZ30flash_attn_sinks_varlen_kernelI6__halfLi128ELi8ELi32EEvPKT_S3_S3_PS1_PKfPKjS8_fiiiiE6v_smem[16384];
	mov.u64 	%SPL, __local_depot25;
	ld.param.u64 	%rd10, [_Z30flash_attn_sinks_varlen_kernelI6__halfLi128ELi8ELi32EEvPKT_S3_S3_PS1_PKfPKjS8_fiiii_param_0];
	ld.param.u64 	%rd6, [_Z30flash_attn_sinks_varlen_kernelI6__halfLi128ELi8ELi32EEvPKT_S3_S3_PS1_PKfPKjS8_fiiii_param_1];
	ld.param.u64 	%rd7, [_Z30flash_attn_sinks_varlen_kernelI6__halfLi128ELi8ELi32EEvPKT_S3_S3_PS1_PKfPKjS8_fiiii_param_2];
	ld.param.u64 	%rd8, [_Z30flash_attn_sinks_varlen_kernelI6__halfLi128ELi8ELi32EEvPKT_S3_S3_PS1_PKfPKjS8_fiiii_param_3];
	ld.param.u64 	%rd9, [_Z30flash_attn_sinks_varlen_kernelI6__halfLi128ELi8ELi32EEvPKT_S3_S3_PS1_PKfPKjS8_fiiii_param_4];
	ld.param.u64 	%rd11, [_Z30flash_attn_sinks_varlen_kernelI6__halfLi128ELi8ELi32EEvPKT_S3_S3_PS1_PKfPKjS8_fiiii_param_5];
	ld.param.u64 	%rd12, [_Z30flash_attn_sinks_varlen_kernelI6__halfLi128ELi8ELi32EEvPKT_S3_S3_PS1_PKfPKjS8_fiiii_param_6];
	ld.param.f32 	%f146, [_Z30flash_attn_sinks_varlen_kernelI6__halfLi128ELi8ELi32EEvPKT_S3_S3_PS1_PKfPKjS8_fiiii_param_7];
	ld.param.u32 	%r92, [_Z30flash_attn_sinks_varlen_kernelI6__halfLi128ELi8ELi32EEvPKT_S3_S3_PS1_PKfPKjS8_fiiii_param_8];
	ld.param.u32 	%r93, [_Z30flash_attn_sinks_varlen_kernelI6__halfLi128ELi8ELi32EEvPKT_S3_S3_PS1_PKfPKjS8_fiiii_param_9];
	ld.param.u32 	%r90, [_Z30flash_attn_sinks_varlen_kernelI6__halfLi128ELi8ELi32EEvPKT_S3_S3_PS1_PKfPKjS8_fiiii_param_10];
	ld.param.u32 	%r91, [_Z30flash_attn_sinks_varlen_kernelI6__halfLi128ELi8ELi32EEvPKT_S3_S3_PS1_PKfPKjS8_fiiii_param_11];
	cvta.to.global.u64 	%rd13, %rd10;
	cvta.to.global.u64 	%rd14, %rd12;
	cvta.to.global.u64 	%rd15, %rd11;
	add.u64 	%rd1, %SPL, 0;
	mov.u32 	%r1, %tid.x;
	shr.u32 	%r2, %r1, 5;
	and.b32  	%r3, %r1, 31;
	mov.u32 	%r4, %ctaid.x;
	mov.u32 	%r94, %ctaid.y;
	mov.u32 	%r95, %ctaid.z;
	div.s32 	%r96, %r93, %r90;
	div.s32 	%r5, %r4, %r96;
	mul.wide.u32 	%rd17, %r94, 4;
	add.s64 	%rd18, %rd15, %rd17;
	ld.global.nc.u32 	%r97, [%rd18+4];
	ld.global.nc.u32 	%r98, [%rd18];
	sub.s32 	%r6, %r97, %r98;
	add.s64 	%rd19, %rd14, %rd17;
	ld.global.nc.u32 	%r7, [%rd19];
	ld.global.nc.u32 	%r8, [%rd19+4];
	shl.b32 	%r9, %r95, 3;
	or.b32  	%r10, %r9, %r2;
	setp.ge.s32 	%p1, %r10, %r6;
	mad.lo.s32 	%r99, %r93, %r94, %r4;
	mad.lo.s32 	%r100, %r99, %r92, %r10;
	shl.b32 	%r101, %r100, 7;
	or.b32  	%r11, %r3, %r101;
	mul.wide.s32 	%rd20, %r11, 2;
	add.s64 	%rd2, %rd13, %rd20;
	mov.f32 	%f359, 0f00000000;
	mov.f32 	%f360, %f359;
	@%p1 bra 	$L__BB25_2;
	ld.global.nc.u16 	%rs3, [%rd2];
	// begin inline asm
	{  cvt.f32.f16 %f148, %rs3;}

	// end inline asm
	mul.f32 	%f359, %f146, %f148;
	ld.global.nc.u16 	%rs4, [%rd2+64];
	// begin inline asm
	{  cvt.f32.f16 %f149, %rs4;}

	// end inline asm
	mul.f32 	%f360, %f146, %f149;
$L__BB25_2:
	setp.ge.s32 	%p2, %r10, %r6;
	mov.f32 	%f361, 0f00000000;
	@%p2 bra 	$L__BB25_4;
	ld.global.nc.u16 	%rs5, [%rd2+128];
	// begin inline asm
	{  cvt.f32.f16 %f151, %rs5;}

	// end inline asm
	mul.f32 	%f361, %f146, %f151;
$L__BB25_4:
	setp.ge.s32 	%p3, %r10, %r6;
	mov.f32 	%f362, 0f00000000;
	@%p3 bra 	$L__BB25_6;
	ld.global.nc.u16 	%rs6, [%rd2+192];
	// begin inline asm
	{  cvt.f32.f16 %f153, %rs6;}

	// end inline asm
	mul.f32 	%f362, %f146, %f153;
$L__BB25_6:
	sub.s32 	%r102, %r8, %r7;
	sub.s32 	%r103, %r102, %r6;
	add.s32 	%r104, %r9, 8;
	min.s32 	%r105, %r104, %r6;
	setp.gt.s32 	%p4, %r91, 0;
	sub.s32 	%r106, %r9, %r91;
	add.s32 	%r107, %r106, %r103;
	max.s32 	%r108, %r107, -1;
	add.s32 	%r109, %r108, 1;
	selp.b32 	%r12, %r109, 0, %p4;
	add.s32 	%r110, %r103, %r105;
	min.s32 	%r13, %r102, %r110;
	add.s32 	%r14, %r107, %r2;
	max.s32 	%r15, %r14, -1;
	setp.ge.s32 	%p5, %r12, %r13;
	mov.f32 	%f425, 0fFF7FFFFF;
	mov.f32 	%f385, 0f00000000;
	mov.f32 	%f386, %f385;
	mov.f32 	%f387, %f385;
	mov.f32 	%f388, %f385;
	mov.f32 	%f389, %f385;
	@%p5 bra 	$L__BB25_73;
	and.b32  	%r16, %r1, 127;
	or.b32  	%r112, %r1, 768;
	shr.u32 	%r17, %r112, 7;
	shl.b32 	%r18, %r90, 10;
	or.b32  	%r113, %r1, 512;
	shr.u32 	%r19, %r113, 7;
	or.b32  	%r114, %r1, 256;
	shr.u32 	%r20, %r114, 7;
	shl.b32 	%r115, %r1, 2;
	mov.u32 	%r116, _ZZ30flash_attn_sinks_varlen_kernelI6__halfLi128ELi8ELi32EEvPKT_S3_S3_PS1_PKfPKjS8_fiiiiE6k_smem;
	add.s32 	%r117, %r115, %r116;
	add.s32 	%r21, %r117, 2048;
	shr.u32 	%r22, %r1, 7;
	add.s32 	%r23, %r7, %r22;
	add.s32 	%r24, %r14, %r91;
	add.s32 	%r25, %r15, 1;
	mov.f32 	%f425, 0fFF7FFFFF;
	mov.b32 	%r251, 0;
	mov.f32 	%f385, 0f00000000;
	cvt.u16.u32 	%rs24, %r12;
	mov.u32 	%r252, %r12;
$L__BB25_8:
	mov.u32 	%r27, %r252;
	shl.b32 	%r119, %r251, 5;
	add.s32 	%r120, %r12, %r119;
	add.s32 	%r121, %r120, 32;
	min.s32 	%r28, %r13, %r121;
	neg.s32 	%r29, %r119;
	sub.s32 	%r122, %r29, %r12;
	add.s32 	%r30, %r28, %r122;
	add.s32 	%r252, %r27, 32;
	min.s32 	%r123, %r252, %r13;
	sub.s32 	%r32, %r123, %r27;
	add.s32 	%r33, %r27, %r7;
	add.s32 	%r124, %r7, %r17;
	add.s32 	%r125, %r124, %r27;
	mad.lo.s32 	%r126, %r90, %r125, %r5;
	shl.b32 	%r127, %r126, 7;
	or.b32  	%r262, %r16, %r127;
	add.s32 	%r128, %r7, %r19;
	add.s32 	%r129, %r128, %r27;
	mad.lo.s32 	%r130, %r90, %r129, %r5;
	shl.b32 	%r131, %r130, 7;
	or.b32  	%r260, %r16, %r131;
	add.s32 	%r132, %r7, %r20;
	add.s32 	%r133, %r132, %r27;
	mad.lo.s32 	%r134, %r90, %r133, %r5;
	shl.b32 	%r135, %r134, 7;
	or.b32  	%r258, %r16, %r135;
	add.s32 	%r136, %r23, %r27;
	mad.lo.s32 	%r137, %r90, %r136, %r5;
	shl.b32 	%r138, %r137, 7;
	or.b32  	%r255, %r16, %r138;
	mov.b32 	%r253, 2048;
	mov.u32 	%r254, %r22;
	mov.u32 	%r256, %r21;
	mov.u32 	%r257, %r20;
	mov.u32 	%r259, %r19;
	mov.u32 	%r261, %r17;
$L__BB25_9:
	.pragma "nounroll";
	setp.ge.s32 	%p6, %r254, %r32;
	mov.f32 	%f369, 0f00000000;
	@%p6 bra 	$L__BB25_11;
	mul.wide.s32 	%rd22, %r255, 2;
	add.s64 	%rd21, %rd6, %rd22;
	// begin inline asm
	ld.global.nc.b16 %rs7, [%rd21];
	// end inline asm
	// begin inline asm
	{  cvt.f32.f16 %f369, %rs7;}

	// end inline asm
$L__BB25_11:
	st.shared.f32 	[%r256+-2048], %f369;
	setp.ge.s32 	%p7, %r257, %r32;
	mov.f32 	%f370, 0f00000000;
	@%p7 bra 	$L__BB25_13;
	mul.wide.s32 	%rd24, %r258, 2;
	add.s64 	%rd23, %rd6, %rd24;
	// begin inline asm
	ld.global.nc.b16 %rs9, [%rd23];
	// end inline asm
	// begin inline asm
	{  cvt.f32.f16 %f370, %rs9;}

	// end inline asm
$L__BB25_13:
	st.shared.f32 	[%r256+-1024], %f370;
	setp.ge.s32 	%p8, %r259, %r32;
	mov.f32 	%f371, 0f00000000;
	@%p8 bra 	$L__BB25_15;
	mul.wide.s32 	%rd26, %r260, 2;
	add.s64 	%rd25, %rd6, %rd26;
	// begin inline asm
	ld.global.nc.b16 %rs11, [%rd25];
	// end inline asm
	// begin inline asm
	{  cvt.f32.f16 %f371, %rs11;}

	// end inline asm
$L__BB25_15:
	st.shared.f32 	[%r256], %f371;
	setp.ge.s32 	%p9, %r261, %r32;
	mov.f32 	%f372, 0f00000000;
	@%p9 bra 	$L__BB25_17;
	mul.wide.s32 	%rd28, %r262, 2;
	add.s64 	%rd27, %rd6, %rd28;
	// begin inline asm
	ld.global.nc.b16 %rs13, [%rd27];
	// end inline asm
	// begin inline asm
	{  cvt.f32.f16 %f372, %rs13;}

	// end inline asm
$L__BB25_17:
	st.shared.f32 	[%r256+1024], %f372;
	add.s32 	%r262, %r262, %r18;
	add.s32 	%r261, %r261, 8;
	add.s32 	%r260, %r260, %r18;
	add.s32 	%r259, %r259, 8;
	add.s32 	%r258, %r258, %r18;
	add.s32 	%r257, %r257, 8;
	add.s32 	%r256, %r256, 4096;
	add.s32 	%r255, %r255, %r18;
	add.s32 	%r254, %r254, 8;
	add.s32 	%r253, %r253, 4096;
	setp.ne.s32 	%p10, %r253, 18432;
	@%p10 bra 	$L__BB25_9;
	mov.b32 	%r264, 0;
	mov.u32 	%r263, %r1;
$L__BB25_19:
	.pragma "nounroll";
	shr.u32 	%r60, %r263, 7;
	setp.ge.s32 	%p11, %r60, %r32;
	mov.f32 	%f373, 0f00000000;
	@%p11 bra 	$L__BB25_21;
	add.s32 	%r140, %r33, %r60;
	mad.lo.s32 	%r141, %r140, %r90, %r5;
	shl.b32 	%r142, %r141, 7;
	or.b32  	%r143, %r142, %r16;
	mul.wide.s32 	%rd30, %r143, 2;
	add.s64 	%rd29, %rd7, %rd30;
	// begin inline asm
	ld.global.nc.b16 %rs15, [%rd29];
	// end inline asm
	// begin inline asm
	{  cvt.f32.f16 %f373, %rs15;}

	// end inline asm
$L__BB25_21:
	shl.b32 	%r144, %r263, 2;
	mov.u32 	%r145, _ZZ30flash_attn_sinks_varlen_kernelI6__halfLi128ELi8ELi32EEvPKT_S3_S3_PS1_PKfPKjS8_fiiiiE6v_smem;
	add.s32 	%r61, %r145, %r144;
	st.shared.f32 	[%r61], %f373;
	add.s32 	%r146, %r263, 256;
	shr.u32 	%r62, %r146, 7;
	setp.ge.s32 	%p12, %r62, %r32;
	mov.f32 	%f374, 0f00000000;
	@%p12 bra 	$L__BB25_23;
	add.s32 	%r147, %r33, %r62;
	mad.lo.s32 	%r148, %r147, %r90, %r5;
	shl.b32 	%r149, %r148, 7;
	or.b32  	%r150, %r149, %r16;
	mul.wide.s32 	%rd32, %r150, 2;
	add.s64 	%rd31, %rd7, %rd32;
	// begin inline asm
	ld.global.nc.b16 %rs17, [%rd31];
	// end inline asm
	// begin inline asm
	{  cvt.f32.f16 %f374, %rs17;}

	// end inline asm
$L__BB25_23:
	st.shared.f32 	[%r61+1024], %f374;
	add.s32 	%r151, %r263, 512;
	shr.u32 	%r63, %r151, 7;
	setp.ge.s32 	%p13, %r63, %r32;
	mov.f32 	%f375, 0f00000000;
	@%p13 bra 	$L__BB25_25;
	add.s32 	%r152, %r33, %r63;
	mad.lo.s32 	%r153, %r152, %r90, %r5;
	shl.b32 	%r154, %r153, 7;
	or.b32  	%r155, %r154, %r16;
	mul.wide.s32 	%rd34, %r155, 2;
	add.s64 	%rd33, %rd7, %rd34;
	// begin inline asm
	ld.global.nc.b16 %rs19, [%rd33];
	// end inline asm
	// begin inline asm
	{  cvt.f32.f16 %f375, %rs19;}

	// end inline asm
$L__BB25_25:
	st.shared.f32 	[%r61+2048], %f375;
	add.s32 	%r156, %r263, 768;
	shr.u32 	%r64, %r156, 7;
	setp.ge.s32 	%p14, %r64, %r32;
	mov.f32 	%f376, 0f00000000;
	@%p14 bra 	$L__BB25_27;
	add.s32 	%r157, %r33, %r64;
	mad.lo.s32 	%r158, %r157, %r90, %r5;
	shl.b32 	%r159, %r158, 7;
	or.b32  	%r160, %r159, %r16;
	mul.wide.s32 	%rd36, %r160, 2;
	add.s64 	%rd35, %rd7, %rd36;
	// begin inline asm
	ld.global.nc.b16 %rs21, [%rd35];
	// end inline asm
	// begin inline asm
	{  cvt.f32.f16 %f376, %rs21;}

	// end inline asm
$L__BB25_27:
	st.shared.f32 	[%r61+3072], %f376;
	add.s32 	%r263, %r263, 1024;
	add.s32 	%r264, %r264, 4;
	setp.ne.s32 	%p15, %r264, 16;
	@%p15 bra 	$L__BB25_19;
	setp.ge.s32 	%p16, %r10, %r6;
	bar.sync 	0;
	@%p16 bra 	$L__BB25_72;
	setp.lt.s32 	%p17, %r32, 1;
	mov.f32 	%f379, 0fFF7FFFFF;
	@%p17 bra 	$L__BB25_50;
	mov.f32 	%f379, 0fFF7FFFFF;
	mov.b32 	%r268, 0;
	mov.b16 	%rs32, 0;
$L__BB25_31:
	add.s32 	%r68, %r268, %r27;
	setp.le.s32 	%p18, %r68, %r24;
	@%p18 bra 	$L__BB25_46;
	setp.ge.s32 	%p28, %r268, %r32;
	@%p28 bra 	$L__BB25_50;
	add.s32 	%r178, %r28, %r29;
	add.s32 	%r179, %r12, %r268;
	sub.s32 	%r69, %r178, %r179;
	sub.s32 	%r180, %r12, %r178;
	add.s32 	%r181, %r180, %r268;
	setp.gt.u32 	%p29, %r181, -16;
	@%p29 bra 	$L__BB25_36;
	and.b32  	%r70, %r69, -16;
	mov.b32 	%r267, 0;
$L__BB25_35:
	.pragma "nounroll";
	mul.wide.u32 	%rd41, %r268, 4;
	add.s64 	%rd42, %rd1, %rd41;
	mov.b32 	%r183, -8388609;
	st.local.u32 	[%rd42], %r183;
	st.local.u32 	[%rd42+4], %r183;
	st.local.u32 	[%rd42+8], %r183;
	st.local.u32 	[%rd42+12], %r183;
	st.local.u32 	[%rd42+16], %r183;
	st.local.u32 	[%rd42+20], %r183;
	st.local.u32 	[%rd42+24], %r183;
	st.local.u32 	[%rd42+28], %r183;
	st.local.u32 	[%rd42+32], %r183;
	st.local.u32 	[%rd42+36], %r183;
	st.local.u32 	[%rd42+40], %r183;
	st.local.u32 	[%rd42+44], %r183;
	st.local.u32 	[%rd42+48], %r183;
	st.local.u32 	[%rd42+52], %r183;
	st.local.u32 	[%rd42+56], %r183;
	st.local.u32 	[%rd42+60], %r183;
	add.s32 	%r268, %r268, 16;
	add.s32 	%r267, %r267, 16;
	setp.eq.s32 	%p30, %r267, %r70;
	@%p30 bra 	$L__BB25_36;
	bra.uni 	$L__BB25_35;
$L__BB25_36:
	and.b32  	%r184, %r69, 15;
	setp.eq.s32 	%p31, %r184, 0;
	@%p31 bra 	$L__BB25_50;
	add.s16 	%rs25, %rs32, %rs24;
	cvt.u16.u32 	%rs26, %r28;
	sub.s16 	%rs27, %rs26, %rs25;
	cvt.u32.u16 	%r185, %rs27;
	and.b32  	%r77, %r185, 15;
	add.s32 	%r186, %r77, -1;
	and.b32  	%r78, %r185, 7;
	setp.lt.u32 	%p32, %r186, 7;
	@%p32 bra 	$L__BB25_39;
	mul.wide.u32 	%rd43, %r268, 4;
	add.s64 	%rd44, %rd1, %rd43;
	mov.b32 	%r187, -8388609;
	st.local.u32 	[%rd44], %r187;
	st.local.u32 	[%rd44+4], %r187;
	st.local.u32 	[%rd44+8], %r187;
	st.local.u32 	[%rd44+12], %r187;
	st.local.u32 	[%rd44+16], %r187;
	st.local.u32 	[%rd44+20], %r187;
	st.local.u32 	[%rd44+24], %r187;
	st.local.u32 	[%rd44+28], %r187;
	add.s32 	%r268, %r268, 8;
$L__BB25_39:
	setp.eq.s32 	%p33, %r78, 0;
	@%p33 bra 	$L__BB25_50;
	and.b32  	%r81, %r77, 3;
	setp.lt.u32 	%p34, %r78, 4;
	@%p34 bra 	$L__BB25_42;
	mul.wide.u32 	%rd45, %r268, 4;
	add.s64 	%rd46, %rd1, %rd45;
	mov.b32 	%r188, -8388609;
	st.local.u32 	[%rd46], %r188;
	st.local.u32 	[%rd46+4], %r188;
	st.local.u32 	[%rd46+8], %r188;
	st.local.u32 	[%rd46+12], %r188;
	add.s32 	%r268, %r268, 4;
$L__BB25_42:
	setp.eq.s32 	%p35, %r81, 0;
	@%p35 bra 	$L__BB25_50;
	mul.wide.u32 	%rd47, %r268, 4;
	add.s64 	%rd3, %rd1, %rd47;
	mov.b32 	%r189, -8388609;
	st.local.u32 	[%rd3], %r189;
	setp.eq.s32 	%p36, %r81, 1;
	@%p36 bra 	$L__BB25_50;
	mov.b32 	%r190, -8388609;
	st.local.u32 	[%rd3+4], %r190;
	setp.eq.s32 	%p37, %r81, 2;
	@%p37 bra 	$L__BB25_50;
	mov.b32 	%r191, -8388609;
	st.local.u32 	[%rd3+8], %r191;
	bra.uni 	$L__BB25_50;
$L__BB25_46:
	setp.gt.u32 	%p20, %r25, %r68;
	and.pred  	%p21, %p4, %p20;
	@%p21 bra 	$L__BB25_48;
	shl.b32 	%r162, %r3, 2;
	shl.b32 	%r163, %r268, 9;
	or.b32  	%r164, %r163, %r162;
	mov.u32 	%r165, _ZZ30flash_attn_sinks_varlen_kernelI6__halfLi128ELi8ELi32EEvPKT_S3_S3_PS1_PKfPKjS8_fiiiiE6k_smem;
	add.s32 	%r166, %r165, %r164;
	ld.shared.f32 	%f176, [%r166];
	fma.rn.f32 	%f177, %f359, %f176, 0f00000000;
	ld.shared.f32 	%f178, [%r166+128];
	fma.rn.f32 	%f179, %f360, %f178, %f177;
	ld.shared.f32 	%f180, [%r166+256];
	fma.rn.f32 	%f181, %f361, %f180, %f179;
	ld.shared.f32 	%f182, [%r166+384];
	fma.rn.f32 	%f183, %f362, %f182, %f181;
	mov.b32 	%r167, %f183;
	shfl.sync.bfly.b32	%r168|%p22, %r167, 16, 31, -1;
	mov.b32 	%f184, %r168;
	add.f32 	%f185, %f183, %f184;
	mov.b32 	%r169, %f185;
	shfl.sync.bfly.b32	%r170|%p23, %r169, 8, 31, -1;
	mov.b32 	%f186, %r170;
	add.f32 	%f187, %f185, %f186;
	mov.b32 	%r171, %f187;
	shfl.sync.bfly.b32	%r172|%p24, %r171, 4, 31, -1;
	mov.b32 	%f188, %r172;
	add.f32 	%f189, %f187, %f188;
	mov.b32 	%r173, %f189;
	shfl.sync.bfly.b32	%r174|%p25, %r173, 2, 31, -1;
	mov.b32 	%f190, %r174;
	add.f32 	%f191, %f189, %f190;
	mov.b32 	%r175, %f191;
	shfl.sync.bfly.b32	%r176|%p26, %r175, 1, 31, -1;
	mov.b32 	%f192, %r176;
	add.f32 	%f193, %f191, %f192;
	mul.wide.u32 	%rd37, %r268, 4;
	add.s64 	%rd38, %rd1, %rd37;
	st.local.f32 	[%rd38], %f193;
	max.f32 	%f379, %f379, %f193;
	bra.uni 	$L__BB25_49;
$L__BB25_48:
	mul.wide.u32 	%rd39, %r268, 4;
	add.s64 	%rd40, %rd1, %rd39;
	mov.b32 	%r177, -8388609;
	st.local.u32 	[%rd40], %r177;
$L__BB25_49:
	add.s32 	%r268, %r268, 1;
	setp.lt.s32 	%p27, %r268, %r32;
	add.s16 	%rs32, %rs32, 1;
	@%p27 bra 	$L__BB25_31;
$L__BB25_50:
	setp.leu.f32 	%p38, %f379, 0fFF7FFFFF;
	@%p38 bra 	$L__BB25_72;
	max.f32 	%f35, %f425, %f379;
	sub.f32 	%f194, %f425, %f35;
	fma.rn.f32 	%f195, %f194, 0f3BBB989D, 0f3F000000;
	cvt.sat.f32.f32 	%f196, %f195;
	mov.f32 	%f197, 0f4B400001;
	mov.f32 	%f198, 0f437C0000;
	fma.rm.f32 	%f199, %f196, %f198, %f197;
	add.f32 	%f200, %f199, 0fCB40007F;
	neg.f32 	%f201, %f200;
	fma.rn.f32 	%f202, %f194, 0f3FB8AA3B, %f201;
	fma.rn.f32 	%f203, %f194, 0f32A57060, %f202;
	mov.b32 	%r192, %f199;
	shl.b32 	%r193, %r192, 23;
	mov.b32 	%f204, %r193;
	ex2.approx.ftz.f32 	%f205, %f203;
	mul.f32 	%f206, %f205, %f204;
	mul.f32 	%f388, %f206, %f388;
	mul.f32 	%f387, %f206, %f387;
	mul.f32 	%f386, %f206, %f386;
	mul.f32 	%f385, %f206, %f385;
	mul.f32 	%f389, %f389, %f206;
	mov.f32 	%f425, %f35;
	@%p17 bra 	$L__BB25_72;
	and.b32  	%r84, %r30, 3;
	add.s32 	%r195, %r28, %r29;
	sub.s32 	%r196, %r12, %r195;
	setp.gt.u32 	%p40, %r196, -4;
	mov.b32 	%r272, 0;
	@%p40 bra 	$L__BB25_63;
	and.b32  	%r272, %r30, -4;
	mov.b32 	%r271, 0;
$L__BB25_54:
	mul.wide.u32 	%rd48, %r271, 4;
	add.s64 	%rd4, %rd1, %rd48;
	ld.local.f32 	%f46, [%rd4];
	setp.le.f32 	%p41, %f46, 0fFF7FFFFF;
	@%p41 bra 	$L__BB25_56;
	sub.f32 	%f208, %f46, %f35;
	fma.rn.f32 	%f209, %f208, 0f3BBB989D, 0f3F000000;
	cvt.sat.f32.f32 	%f210, %f209;
	mov.f32 	%f211, 0f4B400001;
	mov.f32 	%f212, 0f437C0000;
	fma.rm.f32 	%f213, %f210, %f212, %f211;
	add.f32 	%f214, %f213, 0fCB40007F;
	neg.f32 	%f215, %f214;
	fma.rn.f32 	%f216, %f208, 0f3FB8AA3B, %f215;
	fma.rn.f32 	%f217, %f208, 0f32A57060, %f216;
	mov.b32 	%r198, %f213;
	shl.b32 	%r199, %r198, 23;
	mov.b32 	%f218, %r199;
	ex2.approx.ftz.f32 	%f219, %f217;
	mul.f32 	%f220, %f219, %f218;
	add.f32 	%f389, %f389, %f220;
	shl.b32 	%r200, %r3, 2;
	shl.b32 	%r201, %r271, 9;
	or.b32  	%r202, %r201, %r200;
	mov.u32 	%r203, _ZZ30flash_attn_sinks_varlen_kernelI6__halfLi128ELi8ELi32EEvPKT_S3_S3_PS1_PKfPKjS8_fiiiiE6v_smem;
	add.s32 	%r204, %r203, %r202;
	ld.shared.f32 	%f221, [%r204];
	fma.rn.f32 	%f388, %f220, %f221, %f388;
	ld.shared.f32 	%f222, [%r204+128];
	fma.rn.f32 	%f387, %f220, %f222, %f387;
	ld.shared.f32 	%f223, [%r204+256];
	fma.rn.f32 	%f386, %f220, %f223, %f386;
	ld.shared.f32 	%f224, [%r204+384];
	fma.rn.f32 	%f385, %f220, %f224, %f385;
$L__BB25_56:
	ld.local.f32 	%f57, [%rd4+4];
	setp.le.f32 	%p42, %f57, 0fFF7FFFFF;
	@%p42 bra 	$L__BB25_58;
	shl.b32 	%r205, %r271, 9;
	sub.f32 	%f225, %f57, %f35;
	fma.rn.f32 	%f226, %f225, 0f3BBB989D, 0f3F000000;
	cvt.sat.f32.f32 	%f227, %f226;
	mov.f32 	%f228, 0f4B400001;
	mov.f32 	%f229, 0f437C0000;
	fma.rm.f32 	%f230, %f227, %f229, %f228;
	add.f32 	%f231, %f230, 0fCB40007F;
	neg.f32 	%f232, %f231;
	fma.rn.f32 	%f233, %f225, 0f3FB8AA3B, %f232;
	fma.rn.f32 	%f234, %f225, 0f32A57060, %f233;
	mov.b32 	%r206, %f230;
	shl.b32 	%r207, %r206, 23;
	mov.b32 	%f235, %r207;
	ex2.approx.ftz.f32 	%f236, %f234;
	mul.f32 	%f237, %f236, %f235;
	add.f32 	%f389, %f389, %f237;
	shl.b32 	%r208, %r3, 2;
	or.b32  	%r209, %r205, %r208;
	mov.u32 	%r210, _ZZ30flash_attn_sinks_varlen_kernelI6__halfLi128ELi8ELi32EEvPKT_S3_S3_PS1_PKfPKjS8_fiiiiE6v_smem;
	add.s32 	%r211, %r209, %r210;
	ld.shared.f32 	%f238, [%r211+512];
	fma.rn.f32 	%f388, %f237, %f238, %f388;
	ld.shared.f32 	%f239, [%r211+640];
	fma.rn.f32 	%f387, %f237, %f239, %f387;
	ld.shared.f32 	%f240, [%r211+768];
	fma.rn.f32 	%f386, %f237, %f240, %f386;
	ld.shared.f32 	%f241, [%r211+896];
	fma.rn.f32 	%f385, %f237, %f241, %f385;
$L__BB25_58:
	ld.local.f32 	%f68, [%rd4+8];
	setp.le.f32 	%p43, %f68, 0fFF7FFFFF;
	@%p43 bra 	$L__BB25_60;
	shl.b32 	%r212, %r271, 9;
	sub.f32 	%f242, %f68, %f35;
	fma.rn.f32 	%f243, %f242, 0f3BBB989D, 0f3F000000;
	cvt.sat.f32.f32 	%f244, %f243;
	mov.f32 	%f245, 0f4B400001;
	mov.f32 	%f246, 0f437C0000;
	fma.rm.f32 	%f247, %f244, %f246, %f245;
	add.f32 	%f248, %f247, 0fCB40007F;
	neg.f32 	%f249, %f248;
	fma.rn.f32 	%f250, %f242, 0f3FB8AA3B, %f249;
	fma.rn.f32 	%f251, %f242, 0f32A57060, %f250;
	mov.b32 	%r213, %f247;
	shl.b32 	%r214, %r213, 23;
	mov.b32 	%f252, %r214;
	ex2.approx.ftz.f32 	%f253, %f251;
	mul.f32 	%f254, %f253, %f252;
	add.f32 	%f389, %f389, %f254;
	shl.b32 	%r215, %r3, 2;
	or.b32  	%r216, %r212, %r215;
	mov.u32 	%r217, _ZZ30flash_attn_sinks_varlen_kernelI6__halfLi128ELi8ELi32EEvPKT_S3_S3_PS1_PKfPKjS8_fiiiiE6v_smem;
	add.s32 	%r218, %r216, %r217;
	ld.shared.f32 	%f255, [%r218+1024];
	fma.rn.f32 	%f388, %f254, %f255, %f388;
	ld.shared.f32 	%f256, [%r218+1152];
	fma.rn.f32 	%f387, %f254, %f256, %f387;
	ld.shared.f32 	%f257, [%r218+1280];
	fma.rn.f32 	%f386, %f254, %f257, %f386;
	ld.shared.f32 	%f258, [%r218+1408];
	fma.rn.f32 	%f385, %f254, %f258, %f385;
$L__BB25_60:
	ld.local.f32 	%f79, [%rd4+12];
	setp.le.f32 	%p44, %f79, 0fFF7FFFFF;
	@%p44 bra 	$L__BB25_62;
	shl.b32 	%r219, %r271, 9;
	sub.f32 	%f259, %f79, %f35;
	fma.rn.f32 	%f260, %f259, 0f3BBB989D, 0f3F000000;
	cvt.sat.f32.f32 	%f261, %f260;
	mov.f32 	%f262, 0f4B400001;
	mov.f32 	%f263, 0f437C0000;
	fma.rm.f32 	%f264, %f261, %f263, %f262;
	add.f32 	%f265, %f264, 0fCB40007F;
	neg.f32 	%f266, %f265;
	fma.rn.f32 	%f267, %f259, 0f3FB8AA3B, %f266;
	fma.rn.f32 	%f268, %f259, 0f32A57060, %f267;
	mov.b32 	%r220, %f264;
	shl.b32 	%r221, %r220, 23;
	mov.b32 	%f269, %r221;
	ex2.approx.ftz.f32 	%f270, %f268;
	mul.f32 	%f271, %f270, %f269;
	add.f32 	%f389, %f389, %f271;
	shl.b32 	%r222, %r3, 2;
	or.b32  	%r223, %r219, %r222;
	mov.u32 	%r224, _ZZ30flash_attn_sinks_varlen_kernelI6__halfLi128ELi8ELi32EEvPKT_S3_S3_PS1_PKfPKjS8_fiiiiE6v_smem;
	add.s32 	%r225, %r223, %r224;
	ld.shared.f32 	%f272, [%r225+1536];
	fma.rn.f32 	%f388, %f271, %f272, %f388;
	ld.shared.f32 	%f273, [%r225+1664];
	fma.rn.f32 	%f387, %f271, %f273, %f387;
	ld.shared.f32 	%f274, [%r225+1792];
	fma.rn.f32 	%f386, %f271, %f274, %f386;
	ld.shared.f32 	%f275, [%r225+1920];
	fma.rn.f32 	%f385, %f271, %f275, %f385;
$L__BB25_62:
	add.s32 	%r271, %r271, 4;
	setp.ne.s32 	%p45, %r271, %r272;
	@%p45 bra 	$L__BB25_54;
$L__BB25_63:
	setp.eq.s32 	%p46, %r84, 0;
	mov.f32 	%f425, %f35;
	@%p46 bra 	$L__BB25_72;
	mul.wide.u32 	%rd49, %r272, 4;
	add.s64 	%rd5, %rd1, %rd49;
	ld.local.f32 	%f96, [%rd5];
	setp.le.f32 	%p47, %f96, 0fFF7FFFFF;
	@%p47 bra 	$L__BB25_66;
	sub.f32 	%f276, %f96, %f35;
	fma.rn.f32 	%f277, %f276, 0f3BBB989D, 0f3F000000;
	cvt.sat.f32.f32 	%f278, %f277;
	mov.f32 	%f279, 0f4B400001;
	mov.f32 	%f280, 0f437C0000;
	fma.rm.f32 	%f281, %f278, %f280, %f279;
	add.f32 	%f282, %f281, 0fCB40007F;
	neg.f32 	%f283, %f282;
	fma.rn.f32 	%f284, %f276, 0f3FB8AA3B, %f283;
	fma.rn.f32 	%f285, %f276, 0f32A57060, %f284;
	mov.b32 	%r226, %f281;
	shl.b32 	%r227, %r226, 23;
	mov.b32 	%f286, %r227;
	ex2.approx.ftz.f32 	%f287, %f285;
	mul.f32 	%f288, %f287, %f286;
	add.f32 	%f389, %f389, %f288;
	shl.b32 	%r228, %r3, 2;
	shl.b32 	%r229, %r272, 9;
	or.b32  	%r230, %r229, %r228;
	mov.u32 	%r231, _ZZ30flash_attn_sinks_varlen_kernelI6__halfLi128ELi8ELi32EEvPKT_S3_S3_PS1_PKfPKjS8_fiiiiE6v_smem;
	add.s32 	%r232, %r231, %r230;
	ld.shared.f32 	%f289, [%r232];
	fma.rn.f32 	%f388, %f288, %f289, %f388;
	ld.shared.f32 	%f290, [%r232+128];
	fma.rn.f32 	%f387, %f288, %f290, %f387;
	ld.shared.f32 	%f291, [%r232+256];
	fma.rn.f32 	%f386, %f288, %f291, %f386;
	ld.shared.f32 	%f292, [%r232+384];
	fma.rn.f32 	%f385, %f288, %f292, %f385;
$L__BB25_66:
	setp.eq.s32 	%p48, %r84, 1;
	mov.f32 	%f425, %f35;
	@%p48 bra 	$L__BB25_72;
	ld.local.f32 	%f107, [%rd5+4];
	setp.le.f32 	%p49, %f107, 0fFF7FFFFF;
	@%p49 bra 	$L__BB25_69;
	sub.f32 	%f293, %f107, %f35;
	fma.rn.f32 	%f294, %f293, 0f3BBB989D, 0f3F000000;
	cvt.sat.f32.f32 	%f295, %f294;
	mov.f32 	%f296, 0f4B400001;
	mov.f32 	%f297, 0f437C0000;
	fma.rm.f32 	%f298, %f295, %f297, %f296;
	add.f32 	%f299, %f298, 0fCB40007F;
	neg.f32 	%f300, %f299;
	fma.rn.f32 	%f301, %f293, 0f3FB8AA3B, %f300;
	fma.rn.f32 	%f302, %f293, 0f32A57060, %f301;
	mov.b32 	%r233, %f298;
	shl.b32 	%r234, %r233, 23;
	mov.b32 	%f303, %r234;
	ex2.approx.ftz.f32 	%f304, %f302;
	mul.f32 	%f305, %f304, %f303;
	add.f32 	%f389, %f389, %f305;
	shl.b32 	%r235, %r272, 9;
	shl.b32 	%r236, %r3, 2;
	or.b32  	%r237, %r235, %r236;
	mov.u32 	%r238, _ZZ30flash_attn_sinks_varlen_kernelI6__halfLi128ELi8ELi32EEvPKT_S3_S3_PS1_PKfPKjS8_fiiiiE6v_smem;
	add.s32 	%r239, %r237, %r238;
	ld.shared.f32 	%f306, [%r239+512];
	fma.rn.f32 	%f388, %f305, %f306, %f388;
	ld.shared.f32 	%f307, [%r239+640];
	fma.rn.f32 	%f387, %f305, %f307, %f387;
	ld.shared.f32 	%f308, [%r239+768];
	fma.rn.f32 	%f386, %f305, %f308, %f386;
	ld.shared.f32 	%f309, [%r239+896];
	fma.rn.f32 	%f385, %f305, %f309, %f385;
$L__BB25_69:
	setp.eq.s32 	%p50, %r84, 2;
	mov.f32 	%f425, %f35;
	@%p50 bra 	$L__BB25_72;
	ld.local.f32 	%f118, [%rd5+8];
	setp.le.f32 	%p51, %f118, 0fFF7FFFFF;
	mov.f32 	%f425, %f35;
	@%p51 bra 	$L__BB25_72;
	sub.f32 	%f310, %f118, %f35;
	fma.rn.f32 	%f311, %f310, 0f3BBB989D, 0f3F000000;
	cvt.sat.f32.f32 	%f312, %f311;
	mov.f32 	%f313, 0f4B400001;
	mov.f32 	%f314, 0f437C0000;
	fma.rm.f32 	%f315, %f312, %f314, %f313;
	add.f32 	%f316, %f315, 0fCB40007F;
	neg.f32 	%f317, %f316;
	fma.rn.f32 	%f318, %f310, 0f3FB8AA3B, %f317;
	fma.rn.f32 	%f319, %f310, 0f32A57060, %f318;
	mov.b32 	%r240, %f315;
	shl.b32 	%r241, %r240, 23;
	mov.b32 	%f320, %r241;
	ex2.approx.ftz.f32 	%f321, %f319;
	mul.f32 	%f322, %f321, %f320;
	add.f32 	%f389, %f389, %f322;
	shl.b32 	%r242, %r272, 9;
	shl.b32 	%r243, %r3, 2;
	or.b32  	%r244, %r242, %r243;
	mov.u32 	%r245, _ZZ30flash_attn_sinks_varlen_kernelI6__halfLi128ELi8ELi32EEvPKT_S3_S3_PS1_PKfPKjS8_fiiiiE6v_smem;
	add.s32 	%r246, %r244, %r245;
	ld.shared.f32 	%f323, [%r246+1024];
	fma.rn.f32 	%f388, %f322, %f323, %f388;
	ld.shared.f32 	%f324, [%r246+1152];
	fma.rn.f32 	%f387, %f322, %f324, %f387;
	ld.shared.f32 	%f325, [%r246+1280];
	fma.rn.f32 	%f386, %f322, %f325, %f386;
	ld.shared.f32 	%f326, [%r246+1408];
	fma.rn.f32 	%f385, %f322, %f326, %f385;
	mov.f32 	%f425, %f35;
$L__BB25_72:
	bar.sync 	0;
	setp.lt.s32 	%p52, %r252, %r13;
	add.s32 	%r251, %r251, 1;
	@%p52 bra 	$L__BB25_8;
$L__BB25_73:
	setp.ge.s32 	%p53, %r10, %r6;
	@%p53 bra 	$L__BB25_77;
	setp.eq.s64 	%p54, %rd9, 0;
	@%p54 bra 	$L__BB25_76;
	cvta.to.global.u64 	%rd50, %rd9;
	mul.wide.u32 	%rd51, %r4, 4;
	add.s64 	%rd52, %rd50, %rd51;
	ld.global.nc.f32 	%f327, [%rd52];
	max.f32 	%f328, %f425, %f327;
	sub.f32 	%f329, %f425, %f328;
	fma.rn.f32 	%f330, %f329, 0f3BBB989D, 0f3F000000;
	cvt.sat.f32.f32 	%f331, %f330;
	mov.f32 	%f332, 0f4B400001;
	mov.f32 	%f333, 0f437C0000;
	fma.rm.f32 	%f334, %f331, %f333, %f332;
	add.f32 	%f335, %f334, 0fCB40007F;
	neg.f32 	%f336, %f335;
	fma.rn.f32 	%f337, %f329, 0f3FB8AA3B, %f336;
	fma.rn.f32 	%f338, %f329, 0f32A57060, %f337;
	mov.b32 	%r247, %f334;
	shl.b32 	%r248, %r247, 23;
	mov.b32 	%f339, %r248;
	ex2.approx.ftz.f32 	%f340, %f338;
	mul.f32 	%f341, %f340, %f339;
	mul.f32 	%f388, %f341, %f388;
	mul.f32 	%f387, %f341, %f387;
	mul.f32 	%f386, %f341, %f386;
	mul.f32 	%f385, %f341, %f385;
	sub.f32 	%f342, %f327, %f328;
	fma.rn.f32 	%f343, %f342, 0f3BBB989D, 0f3F000000;
	cvt.sat.f32.f32 	%f344, %f343;
	fma.rm.f32 	%f345, %f344, %f333, %f332;
	add.f32 	%f346, %f345, 0fCB40007F;
	neg.f32 	%f347, %f346;
	fma.rn.f32 	%f348, %f342, 0f3FB8AA3B, %f347;
	fma.rn.f32 	%f349, %f342, 0f32A57060, %f348;
	mov.b32 	%r249, %f345;
	shl.b32 	%r250, %r249, 23;
	mov.b32 	%f350, %r250;
	ex2.approx.ftz.f32 	%f351, %f349;
	mul.f32 	%f352, %f351, %f350;
	fma.rn.f32 	%f389, %f389, %f341, %f352;
$L__BB25_76:
	setp.gt.f32 	%p55, %f389, 0f00000000;
	rcp.rn.f32 	%f357, %f389;
	selp.f32 	%f358, %f357, 0f00000000, %p55;
	mul.f32 	%f353, %f358, %f388;
	// begin inline asm
	{  cvt.rn.f16.f32 %rs28, %f353;}

	// end inline asm
	cvta.to.global.u64 	%rd53, %rd8;
	mul.wide.s32 	%rd54, %r11, 2;
	add.s64 	%rd55, %rd53, %rd54;
	st.global.u16 	[%rd55], %rs28;
	mul.f32 	%f354, %f358, %f387;
	// begin inline asm
	{  cvt.rn.f16.f32 %rs29, %f354;}

	// end inline asm
	st.global.u16 	[%rd55+64], %rs29;
	mul.f32 	%f355, %f358, %f386;
	// begin inline asm
	{  cvt.rn.f16.f32 %rs30, %f355;}

	// end inline asm
	st.global.u16 	[%rd55+128], %rs30;
	mul.f32 	%f356, %f358, %f385;
	// begin inline asm
	{  cvt.rn.f16.f32 %rs31, %f356;}

	// end inline asm
	st.global.u16 	[%rd55+192], %rs31;
$L__BB25_77:
	ret;

}
	// .globl	_Z30flash_attn_sinks_varlen_kernelI6__halfLi192ELi8ELi16EEvPKT_S3_S3_PS1_PKfPKjS8_fiiii
.visible .entry _Z30flash_attn_sinks_varlen_kernelI6__halfLi192ELi8ELi16EEvPKT_S3_S3_PS1_PKfPKjS8_fiiii(
	.param .u64 .ptr .align 1 _Z30flash_attn_sinks_varlen_kernelI6__halfLi192ELi8ELi16EEvPKT_S3_S3_PS1_PKfPKjS8_fiiii_param_0,
	.param .u64 .ptr .align 1 _Z30flash_attn_sinks_varlen_kernelI6__halfLi192ELi8ELi16EEvPKT_S3_S3_PS1_PKfPKjS8_fiiii_param_1,
	.param .u64 .ptr .align 1 _Z30flash_attn_sinks_varlen_kernelI6__halfLi192ELi8ELi16EEvPKT_S3_S3_PS1_PKfPKjS8_fiiii_param_2,
	.param .u64 .ptr .align 1 _Z30flash_attn_sinks_varlen_kernelI6__halfLi192ELi8ELi16EEvPKT_S3_S3_PS1_PKfPKjS8_fiiii_param_3,
	.param .u64 .ptr .align 1 _Z30flash_attn_sinks_varlen_kernelI6__halfLi192ELi8ELi16EEvPKT_S3_S3_PS1_PKfPKjS8_fiiii_param_4,
	.param .u64 .ptr .align 1 _Z30flash_attn_sinks_varlen_kernelI6__halfLi192ELi8ELi16EEvPKT_S3_S3_PS1_PKfPKjS8_fiiii_param_5,
	.param .u64 .ptr .align 1 _Z30flash_attn_sinks_varlen_kernelI6__halfLi192ELi8ELi16EEvPKT_S3_S3_PS1_PKfPKjS8_fiiii_param_6,
	.param .f32 _Z30flash_attn_sinks_varlen_kernelI6__halfLi192ELi8ELi16EEvPKT_S3_S3_PS1_PKfPKjS8_fiiii_param_7,
	.param .u32 _Z30flash_attn_sinks_varlen_kernelI6__halfLi192ELi8ELi16EEvPKT_S3_S3_PS1_PKfPKjS8_fiiii_param_8,
	.param .u32 _Z30flash_attn_sinks_varlen_kernelI6__halfLi192ELi8ELi16EEvPKT_S3_S3_PS1_PKfPKjS8_fiiii_param_9,
	.param .u32 _Z30flash_attn_sinks_varlen_kernelI6__halfLi192ELi8ELi16EEvPKT_S3_S3_PS1_PKfPKjS8_fiiii_param_10,
	.param .u32 _Z30flash_attn_sinks_varlen_kernelI6__halfLi192ELi8ELi16EEvPKT_S3_S3_PS1_PKfPKjS8_fiiii_param_11
)
.maxntid 256
{
	.local .align 16 .b8 	__local_depot26[64];
	.reg .b64 	%SP;
	.reg .b64 	%SPL;
	.reg .pred 	%p<53>;
	.reg .b16 	%rs<81>;
	.reg .b32 	%r<246>;
	.reg .b32 	%f<370>;
	.reg .b64 	%rd<56>;
	// demoted variable
	.shared .align 4 .b8 _ZZ30flash_attn_sinks_varlen_kernelI6__halfLi192ELi8ELi16EEvPKT_S3_S3_PS1_PKfPKjS8_fiiiiE6k_smem[12288];
	// demoted variable
	.shared .align 4 .b8 _ZZ30flash_attn_sinks_varlen_kernelI6__halfLi192ELi8ELi16EEvPKT_S3_S3_PS1_PKfPKjS8_fiiiiE6v_smem[12288];
	mov.u64 	%SPL, __local_depot26;
	ld.param.u64 	%rd9, [_Z30flash_attn_sinks_varlen_kernelI6__halfLi192ELi8ELi16EEvPKT_S3_S3_PS1_PKfPKjS8_fiiii_param_0];
	ld.param.u64 	%rd5, [_Z30flash_attn_sinks_varlen_kernelI6__halfLi192ELi8ELi16EEvPKT_S3_S3_PS1_PKfPKjS8_fiiii_param_1];
	ld.param.u64 	%rd6, [_Z30flash_attn_sinks_varlen_kernelI6__halfLi192ELi8ELi16EEvPKT_S3_S3_PS1_PKfPKjS8_fiiii_param_2];
	ld.param.u64 	%rd7, [_Z30flash_attn_sinks_varlen_kernelI6__halfLi192ELi8ELi16EEvPKT_S3_S3_PS1_PKfPKjS8_fiiii_param_3];
	ld.param.u64 	%rd8, [_Z30flash_attn_sinks_varlen_kernelI6__halfLi192ELi8ELi16EEvPKT_S3_S3_PS1_PKfPKjS8_fiiii_param_4];
	ld.param.u64 	%rd10, [_Z30flash_attn_sinks_varlen_kernelI6__halfLi192ELi8ELi16EEvPKT_S3_S3_PS1_PKfPKjS8_fiiii_param_5];
	ld.param.u64 	%rd11, [_Z30flash_attn_sinks_varlen_kernelI6__halfLi192ELi8ELi16EEvPKT_S3_S3_PS1_PKfPKjS8_fiiii_param_6];
	ld.param.f32 	%f132, [_Z30flash_attn_sinks_varlen_kernelI6__halfLi192ELi8ELi16EEvPKT_S3_S3_PS1_PKfPKjS8_fiiii_param_7];
	ld.param.u32 	%r84, [_Z30flash_attn_sinks_varlen_kernelI6__halfLi192ELi8ELi16EEvPKT_S3_S3_PS1_PKfPKjS8_fiiii_param_8];
	ld.param.u32 	%r85, [_Z30flash_attn_sinks_varlen_kernelI6__halfLi192ELi8ELi16EEvPKT_S3_S3_PS1_PKfPKjS8_fiiii_param_9];
	ld.param.u32 	%r82, [_Z30flash_attn_sinks_varlen_kernelI6__halfLi192ELi8ELi16EEvPKT_S3_S3_PS1_PKfPKjS8_fiiii_param_10];
	ld.param.u32 	%r83, [_Z30flash_attn_sinks_varlen_kernelI6__halfLi192ELi8ELi16EEvPKT_S3_S3_PS1_PKfPKjS8_fiiii_param_11];
	cvta.to.global.u64 	%rd12, %rd9;
	cvta.to.global.u64 	%rd13, %rd11;
	cvta.to.global.u64 	%rd14, %rd10;
	add.u64 	%rd1, %SPL, 0;
	mov.u32 	%r1, %tid.x;
	shr.u32 	%r2, %r1, 5;
	and.b32  	%r3, %r1, 31;
	mov.u32 	%r4, %ctaid.x;
	mov.u32 	%r86, %ctaid.y;
	mov.u32 	%r87, %ctaid.z;
	div.s32 	%r88, %r85, %r82;
	div.s32 	%r5, %r4, %r88;
	mul.wide.u32 	%rd16, %r86, 4;
	add.s64 	%rd17, %rd14, %rd16;
	ld.global.nc.u32 	%r89, [%rd17+4];
	ld.global.nc.u32 	%r90, [%rd17];
	sub.s32 	%r6, %r89, %r90;
	add.s64 	%rd18, %rd13, %rd16;
	ld.global.nc.u32 	%r7, [%rd18];
	ld.global.nc.u32 	%r8, [%rd18+4];
	shl.b32 	%r9, %r87, 3;
	or.b32  	%r10, %r9, %r2;
	setp.ge.s32 	%p1, %r10, %r6;
	mad.lo.s32 	%r91, %r85, %r86, %r4;
	mad.lo.s32 	%r92, %r91, %r84, %r10;
	mul.lo.s32 	%r93, %r92, 192;
	or.b32  	%r11, %r93, %r3;
	mul.wide.s32 	%rd19, %r11, 2;
	add.s64 	%rd2, %rd12, %rd19;
	mov.f32 	%f293, 0f00000000;
	mov.f32 	%f294, %f293;
	@%p1 bra 	$L__BB26_2;
	ld.global.nc.u16 	%rs10, [%rd2];
	// begin inline asm
	{  cvt.f32.f16 %f134, %rs10;}

	// end inline asm
	mul.f32 	%f293, %f132, %f134;
	ld.global.nc.u16 	%rs11, [%rd2+64];
	// begin inline asm
	{  cvt.f32.f16 %f135, %rs11;}

	// end inline asm
	mul.f32 	%f294, %f132, %f135;
$L__BB26_2:
	setp.ge.s32 	%p2, %r10, %r6;
	mov.f32 	%f295, 0f00000000;
	@%p2 bra 	$L__BB26_4;
	ld.global.nc.u16 	%rs12, [%rd2+128];
	// begin inline asm
	{  cvt.f32.f16 %f137, %rs12;}

	// end inline asm
	mul.f32 	%f295, %f132, %f137;
$L__BB26_4:
	setp.ge.s32 	%p3, %r10, %r6;
	mov.f32 	%f296, 0f00000000;
	@%p3 bra 	$L__BB26_6;
	ld.global.nc.u16 	%rs13, [%rd2+192];
	// begin inline asm
	{  cvt.f32.f16 %f139, %rs13;}

	// end inline asm
	mul.f32 	%f296, %f132, %f139;
$L__BB26_6:
	setp.ge.s32 	%p4, %r10, %r6;
	mov.f32 	%f297, 0f00000000;
	@%p4 bra 	$L__BB26_8;
	ld.global.nc.u16 	%rs14, [%rd2+256];
	// begin inline asm
	{  cvt.f32.f16 %f141, %rs14;}

	// end inline asm
	mul.f32 	%f297, %f132, %f141;
$L__BB26_8:
	setp.ge.s32 	%p5, %r10, %r6;
	mov.f32 	%f298, 0f00000000;
	@%p5 bra 	$L__BB26_10;
	ld.global.nc.u16 	%rs15, [%rd2+320];
	// begin inline asm
	{  cvt.f32.f16 %f143, %rs15;}

	// end inline asm
	mul.f32 	%f298, %f132, %f143;
$L__BB26_10:
	sub.s32 	%r94, %r8, %r7;
	sub.s32 	%r95, %r94, %r6;
	add.s32 	%r96, %r9, 8;
	min.s32 	%r97, %r96, %r6;
	setp.gt.s32 	%p6, %r83, 0;
	sub.s32 	%r98, %r9, %r83;
	add.s32 	%r99, %r98, %r95;
	max.s32 	%r100, %r99, -1;
	add.s32 	%r101, %r100, 1;
	selp.b32 	%r12, %r101, 0, %p6;
	add.s32 	%r102, %r95, %r97;
	min.s32 	%r13, %r94, %r102;
	add.s32 	%r14, %r99, %r2;
	max.s32 	%r15, %r14, -1;
	setp.ge.s32 	%p7, %r12, %r13;
	mov.f32 	%f353, 0fFF7FFFFF;
	mov.f32 	%f347, 0f00000000;
	mov.f32 	%f348, %f347;
	mov.f32 	%f349, %f347;
	mov.f32 	%f350, %f347;
	mov.f32 	%f351, %f347;
	mov.f32 	%f352, %f347;
	mov.f32 	%f354, %f347;
	@%p7 bra 	$L__BB26_67;
	cvt.u16.u32 	%rs16, %r1;
	or.b16  	%rs1, %rs16, 768;
	mul.lo.s32 	%r16, %r5, 192;
	mul.lo.s32 	%r17, %r82, 192;
	shl.b32 	%r104, %r1, 2;
	mov.u32 	%r105, _ZZ30flash_attn_sinks_varlen_kernelI6__halfLi192ELi8ELi16EEvPKT_S3_S3_PS1_PKfPKjS8_fiiiiE6k_smem;
	add.s32 	%r106, %r104, %r105;
	add.s32 	%r18, %r106, 2048;
	add.s32 	%r19, %r14, %r83;
	add.s32 	%r20, %r15, 1;
	mov.f32 	%f353, 0fFF7FFFFF;
	mov.b32 	%r226, 0;
	mov.f32 	%f347, 0f00000000;
	mov.u32 	%r227, %r12;
$L__BB26_12:
	mov.u32 	%r22, %r227;
	add.s32 	%r232, %r16, 768;
	or.b32  	%r235, %r1, 768;
	add.s32 	%r231, %r16, 512;
	or.b32  	%r230, %r1, 512;
	add.s32 	%r229, %r16, 256;
	or.b32  	%r228, %r1, 256;
	shl.b32 	%r107, %r226, 4;
	add.s32 	%r108, %r12, %r107;
	add.s32 	%r109, %r108, 16;
	min.s32 	%r29, %r13, %r109;
	neg.s32 	%r30, %r107;
	sub.s32 	%r110, %r30, %r12;
	add.s32 	%r31, %r29, %r110;
	add.s32 	%r227, %r22, 16;
	min.s32 	%r111, %r227, %r13;
	sub.s32 	%r33, %r111, %r22;
	add.s32 	%r34, %r22, %r7;
	mov.u32 	%r233, %r18;
	mov.u32 	%r234, %r16;
	mov.u16 	%rs79, %rs1;
	mov.u32 	%r236, %r1;
$L__BB26_13:
	add.s16 	%rs17, %rs79, -768;
	mul.hi.u16 	%rs18, %rs17, -21845;
	shr.u16 	%rs19, %rs18, 7;
	cvt.u32.u16 	%r112, %rs19;
	setp.le.s32 	%p8, %r33, %r112;
	mov.f32 	%f307, 0f00000000;
	@%p8 bra 	$L__BB26_15;
	mul.hi.u32 	%r113, %r236, -1431655765;
	shr.u32 	%r114, %r113, 7;
	mul.lo.s32 	%r115, %r114, 192;
	add.s32 	%r116, %r34, %r114;
	mad.lo.s32 	%r117, %r17, %r116, %r234;
	sub.s32 	%r118, %r117, %r115;
	add.s32 	%r119, %r1, %r118;
	mul.wide.s32 	%rd21, %r119, 2;
	add.s64 	%rd20, %rd5, %rd21;
	// begin inline asm
	ld.global.nc.b16 %rs20, [%rd20];
	// end inline asm
	// begin inline asm
	{  cvt.f32.f16 %f307, %rs20;}

	// end inline asm
$L__BB26_15:
	st.shared.f32 	[%r233+-2048], %f307;
	add.s16 	%rs22, %rs79, -512;
	mul.hi.u16 	%rs23, %rs22, -21845;
	shr.u16 	%rs24, %rs23, 7;
	cvt.u32.u16 	%r120, %rs24;
	setp.le.s32 	%p9, %r33, %r120;
	mov.f32 	%f308, 0f00000000;
	@%p9 bra 	$L__BB26_17;
	mul.hi.u32 	%r121, %r228, -1431655765;
	shr.u32 	%r122, %r121, 7;
	mul.lo.s32 	%r123, %r122, 192;
	add.s32 	%r124, %r34, %r122;
	mad.lo.s32 	%r125, %r17, %r124, %r229;
	sub.s32 	%r126, %r125, %r123;
	add.s32 	%r127, %r1, %r126;
	mul.wide.s32 	%rd23, %r127, 2;
	add.s64 	%rd22, %rd5, %rd23;
	// begin inline asm
	ld.global.nc.b16 %rs25, [%rd22];
	// end inline asm
	// begin inline asm
	{  cvt.f32.f16 %f308, %rs25;}

	// end inline asm
$L__BB26_17:
	st.shared.f32 	[%r233+-1024], %f308;
	add.s16 	%rs27, %rs79, -256;
	mul.hi.u16 	%rs28, %rs27, -21845;
	shr.u16 	%rs29, %rs28, 7;
	cvt.u32.u16 	%r128, %rs29;
	setp.le.s32 	%p10, %r33, %r128;
	mov.f32 	%f309, 0f00000000;
	@%p10 bra 	$L__BB26_19;
	mul.hi.u32 	%r129, %r230, -1431655765;
	shr.u32 	%r130, %r129, 7;
	mul.lo.s32 	%r131, %r130, 192;
	add.s32 	%r132, %r34, %r130;
	mad.lo.s32 	%r133, %r17, %r132, %r231;
	sub.s32 	%r134, %r133, %r131;
	add.s32 	%r135, %r1, %r134;
	mul.wide.s32 	%rd25, %r135, 2;
	add.s64 	%rd24, %rd5, %rd25;
	// begin inline asm
	ld.global.nc.b16 %rs30, [%rd24];
	// end inline asm
	// begin inline asm
	{  cvt.f32.f16 %f309, %rs30;}

	// end inline asm
$L__BB26_19:
	st.shared.f32 	[%r233], %f309;
	mul.hi.u16 	%rs32, %rs79, -21845;
	shr.u16 	%rs33, %rs32, 7;
	cvt.u32.u16 	%r136, %rs33;
	setp.le.s32 	%p11, %r33, %r136;
	mov.f32 	%f310, 0f00000000;
	@%p11 bra 	$L__BB26_21;
	mul.hi.u32 	%r137, %r235, -1431655765;
	shr.u32 	%r138, %r137, 7;
	mul.lo.s32 	%r139, %r138, 192;
	add.s32 	%r140, %r34, %r138;
	mad.lo.s32 	%r141, %r17, %r140, %r232;
	sub.s32 	%r142, %r141, %r139;
	add.s32 	%r143, %r1, %r142;
	mul.wide.s32 	%rd27, %r143, 2;
	add.s64 	%rd26, %rd5, %rd27;
	// begin inline asm
	ld.global.nc.b16 %rs34, [%rd26];
	// end inline asm
	// begin inline asm
	{  cvt.f32.f16 %f310, %rs34;}

	// end inline asm
$L__BB26_21:
	st.shared.f32 	[%r233+1024], %f310;
	add.s32 	%r236, %r236, 1024;
	add.s32 	%r45, %r235, 1024;
	add.s32 	%r144, %r235, -768;
	add.s16 	%rs79, %rs79, 1024;
	add.s32 	%r234, %r234, 1024;
	add.s32 	%r233, %r233, 4096;
	add.s32 	%r232, %r232, 1024;
	add.s32 	%r231, %r231, 1024;
	add.s32 	%r230, %r230, 1024;
	add.s32 	%r229, %r229, 1024;
	add.s32 	%r228, %r228, 1024;
	setp.lt.u32 	%p12, %r144, 2048;
	mov.u32 	%r235, %r45;
	@%p12 bra 	$L__BB26_13;
	mov.u32 	%r237, %r1;
$L__BB26_23:
	cvt.u16.u32 	%rs4, %r237;
	mul.hi.u16 	%rs36, %rs4, -21845;
	shr.u16 	%rs37, %rs36, 7;
	cvt.u32.u16 	%r54, %rs37;
	setp.le.s32 	%p13, %r33, %r54;
	mov.f32 	%f311, 0f00000000;
	@%p13 bra 	$L__BB26_25;
	mul.hi.u16 	%rs40, %rs4, -21845;
	shr.u16 	%rs41, %rs40, 7;
	mul.lo.s16 	%rs42, %rs41, 192;
	sub.s16 	%rs43, %rs4, %rs42;
	cvt.u32.u16 	%r145, %rs43;
	add.s32 	%r146, %r34, %r54;
	mad.lo.s32 	%r147, %r146, %r82, %r5;
	mad.lo.s32 	%r148, %r147, 192, %r145;
	mul.wide.s32 	%rd29, %r148, 2;
	add.s64 	%rd28, %rd6, %rd29;
	// begin inline asm
	ld.global.nc.b16 %rs38, [%rd28];
	// end inline asm
	// begin inline asm
	{  cvt.f32.f16 %f311, %rs38;}

	// end inline asm
$L__BB26_25:
	shl.b32 	%r149, %r237, 2;
	mov.u32 	%r150, _ZZ30flash_attn_sinks_varlen_kernelI6__halfLi192ELi8ELi16EEvPKT_S3_S3_PS1_PKfPKjS8_fiiiiE6v_smem;
	add.s32 	%r55, %r150, %r149;
	st.shared.f32 	[%r55], %f311;
	add.s16 	%rs5, %rs4, 256;
	mul.hi.u16 	%rs44, %rs5, -21845;
	shr.u16 	%rs45, %rs44, 7;
	cvt.u32.u16 	%r56, %rs45;
	setp.le.s32 	%p14, %r33, %r56;
	mov.f32 	%f312, 0f00000000;
	@%p14 bra 	$L__BB26_27;
	mul.hi.u16 	%rs48, %rs5, -21845;
	shr.u16 	%rs49, %rs48, 7;
	mul.lo.s16 	%rs50, %rs49, 192;
	sub.s16 	%rs51, %rs5, %rs50;
	cvt.u32.u16 	%r151, %rs51;
	add.s32 	%r152, %r34, %r56;
	mad.lo.s32 	%r153, %r152, %r82, %r5;
	mad.lo.s32 	%r154, %r153, 192, %r151;
	mul.wide.s32 	%rd31, %r154, 2;
	add.s64 	%rd30, %rd6, %rd31;
	// begin inline asm
	ld.global.nc.b16 %rs46, [%rd30];
	// end inline asm
	// begin inline asm
	{  cvt.f32.f16 %f312, %rs46;}

	// end inline asm
$L__BB26_27:
	st.shared.f32 	[%r55+1024], %f312;
	add.s16 	%rs6, %rs4, 512;
	mul.hi.u16 	%rs52, %rs6, -21845;
	shr.u16 	%rs53, %rs52, 7;
	cvt.u32.u16 	%r57, %rs53;
	setp.le.s32 	%p15, %r33, %r57;
	mov.f32 	%f313, 0f00000000;
	@%p15 bra 	$L__BB26_29;
	mul.hi.u16 	%rs56, %rs6, -21845;
	shr.u16 	%rs57, %rs56, 7;
	mul.lo.s16 	%rs58, %rs57, 192;
	sub.s16 	%rs59, %rs6, %rs58;
	cvt.u32.u16 	%r155, %rs59;
	add.s32 	%r156, %r34, %r57;
	mad.lo.s32 	%r157, %r156, %r82, %r5;
	mad.lo.s32 	%r158, %r157, 192, %r155;
	mul.wide.s32 	%rd33, %r158, 2;
	add.s64 	%rd32, %rd6, %rd33;
	// begin inline asm
	ld.global.nc.b16 %rs54, [%rd32];
	// end inline asm
	// begin inline asm
	{  cvt.f32.f16 %f313, %rs54;}

	// end inline asm
$L__BB26_29:
	st.shared.f32 	[%r55+2048], %f313;
	add.s16 	%rs7, %rs4, 768;
	mul.hi.u16 	%rs60, %rs7, -21845;
	shr.u16 	%rs61, %rs60, 7;
	cvt.u32.u16 	%r58, %rs61;
	setp.le.s32 	%p16, %r33, %r58;
	mov.f32 	%f314, 0f00000000;
	@%p16 bra 	$L__BB26_31;
	mul.hi.u16 	%rs64, %rs7, -21845;
	shr.u16 	%rs65, %rs64, 7;
	mul.lo.s16 	%rs66, %rs65, 192;
	sub.s16 	%rs67, %rs7, %rs66;
	cvt.u32.u16 	%r159, %rs67;
	add.s32 	%r160, %r34, %r58;
	mad.lo.s32 	%r161, %r160, %r82, %r5;
	mad.lo.s32 	%r162, %r161, 192, %r159;
	mul.wide.s32 	%rd35, %r162, 2;
	add.s64 	%rd34, %rd6, %rd35;
	// begin inline asm
	ld.global.nc.b16 %rs62, [%rd34];
	// end inline asm
	// begin inline asm
	{  cvt.f32.f16 %f314, %rs62;}

	// end inline asm
$L__BB26_31:
	st.shared.f32 	[%r55+3072], %f314;
	add.s32 	%r59, %r237, 1024;
	setp.lt.u32 	%p17, %r237, 2048;
	mov.u32 	%r237, %r59;
	@%p17 bra 	$L__BB26_23;
	setp.ge.s32 	%p18, %r10, %r6;
	bar.sync 	0;
	@%p18 bra 	$L__BB26_66;
	setp.lt.s32 	%p19, %r33, 1;
	mov.f32 	%f317, 0fFF7FFFFF;
	@%p19 bra 	$L__BB26_54;
	mov.f32 	%f317, 0fFF7FFFFF;
	mov.b32 	%r241, 0;
	mov.b16 	%rs80, 0;
$L__BB26_35:
	add.s32 	%r61, %r241, %r22;
	setp.le.s32 	%p20, %r61, %r19;
	@%p20 bra 	$L__BB26_50;
	setp.ge.s32 	%p30, %r241, %r33;
	@%p30 bra 	$L__BB26_54;
	add.s32 	%r180, %r29, %r30;
	add.s32 	%r181, %r12, %r241;
	sub.s32 	%r62, %r180, %r181;
	sub.s32 	%r182, %r12, %r180;
	add.s32 	%r183, %r182, %r241;
	setp.gt.u32 	%p31, %r183, -16;
	@%p31 bra 	$L__BB26_40;
	and.b32  	%r63, %r62, -16;
	mov.b32 	%r240, 0;
$L__BB26_39:
	.pragma "nounroll";
	mul.wide.u32 	%rd40, %r241, 4;
	add.s64 	%rd41, %rd1, %rd40;
	mov.b32 	%r185, -8388609;
	st.local.u32 	[%rd41], %r185;
	st.local.u32 	[%rd41+4], %r185;
	st.local.u32 	[%rd41+8], %r185;
	st.local.u32 	[%rd41+12], %r185;
	st.local.u32 	[%rd41+16], %r185;
	st.local.u32 	[%rd41+20], %r185;
	st.local.u32 	[%rd41+24], %r185;
	st.local.u32 	[%rd41+28], %r185;
	st.local.u32 	[%rd41+32], %r185;
	st.local.u32 	[%rd41+36], %r185;
	st.local.u32 	[%rd41+40], %r185;
	st.local.u32 	[%rd41+44], %r185;
	st.local.u32 	[%rd41+48], %r185;
	st.local.u32 	[%rd41+52], %r185;
	st.local.u32 	[%rd41+56], %r185;
	st.local.u32 	[%rd41+60], %r185;
	add.s32 	%r241, %r241, 16;
	add.s32 	%r240, %r240, 16;
	setp.eq.s32 	%p32, %r240, %r63;
	@%p32 bra 	$L__BB26_40;
	bra.uni 	$L__BB26_39;
$L__BB26_40:
	and.b32  	%r186, %r62, 15;
	setp.eq.s32 	%p33, %r186, 0;
	@%p33 bra 	$L__BB26_54;
	cvt.u16.u32 	%rs69, %r12;
	add.s16 	%rs70, %rs80, %rs69;
	cvt.u16.u32 	%rs71, %r29;
	sub.s16 	%rs72, %rs71, %rs70;
	cvt.u32.u16 	%r187, %rs72;
	and.b32  	%r70, %r187, 15;
	add.s32 	%r188, %r70, -1;
	and.b32  	%r71, %r187, 7;
	setp.lt.u32 	%p34, %r188, 7;
	@%p34 bra 	$L__BB26_43;
	mul.wide.u32 	%rd42, %r241, 4;
	add.s64 	%rd43, %rd1, %rd42;
	mov.b32 	%r189, -8388609;
	st.local.u32 	[%rd43], %r189;
	st.local.u32 	[%rd43+4], %r189;
	st.local.u32 	[%rd43+8], %r189;
	st.local.u32 	[%rd43+12], %r189;
	st.local.u32 	[%rd43+16], %r189;
	st.local.u32 	[%rd43+20], %r189;
	st.local.u32 	[%rd43+24], %r189;
	st.local.u32 	[%rd43+28], %r189;
	add.s32 	%r241, %r241, 8;
$L__BB26_43:
	setp.eq.s32 	%p35, %r71, 0;
	@%p35 bra 	$L__BB26_54;
	and.b32  	%r74, %r70, 3;
	setp.lt.u32 	%p36, %r71, 4;
	@%p36 bra 	$L__BB26_46;
	mul.wide.u32 	%rd44, %r241, 4;
	add.s64 	%rd45, %rd1, %rd44;
	mov.b32 	%r190, -8388609;
	st.local.u32 	[%rd45], %r190;
	st.local.u32 	[%rd45+4], %r190;
	st.local.u32 	[%rd45+8], %r190;
	st.local.u32 	[%rd45+12], %r190;
	add.s32 	%r241, %r241, 4;
$L__BB26_46:
	setp.eq.s32 	%p37, %r74, 0;
	@%p37 bra 	$L__BB26_54;
	mul.wide.u32 	%rd46, %r241, 4;
	add.s64 	%rd3, %rd1, %rd46;
	mov.b32 	%r191, -8388609;
	st.local.u32 	[%rd3], %r191;
	setp.eq.s32 	%p38, %r74, 1;
	@%p38 bra 	$L__BB26_54;
	mov.b32 	%r192, -8388609;
	st.local.u32 	[%rd3+4], %r192;
	setp.eq.s32 	%p39, %r74, 2;
	@%p39 bra 	$L__BB26_54;
	mov.b32 	%r193, -8388609;
	st.local.u32 	[%rd3+8], %r193;
	bra.uni 	$L__BB26_54;
$L__BB26_50:
	setp.gt.s32 	%p21, %r83, 0;
	setp.gt.u32 	%p22, %r20, %r61;
	and.pred  	%p23, %p21, %p22;
	@%p23 bra 	$L__BB26_52;
	mul.lo.s32 	%r164, %r241, 192;
	or.b32  	%r165, %r164, %r3;
	shl.b32 	%r166, %r165, 2;
	mov.u32 	%r167, _ZZ30flash_attn_sinks_varlen_kernelI6__halfLi192ELi8ELi16EEvPKT_S3_S3_PS1_PKfPKjS8_fiiiiE6k_smem;
	add.s32 	%r168, %r167, %r166;
	ld.shared.f32 	%f166, [%r168];
	fma.rn.f32 	%f167, %f293, %f166, 0f00000000;
	ld.shared.f32 	%f168, [%r168+128];
	fma.rn.f32 	%f169, %f294, %f168, %f167;
	ld.shared.f32 	%f170, [%r168+256];
	fma.rn.f32 	%f171, %f295, %f170, %f169;
	ld.shared.f32 	%f172, [%r168+384];
	fma.rn.f32 	%f173, %f296, %f172, %f171;
	ld.shared.f32 	%f174, [%r168+512];
	fma.rn.f32 	%f175, %f297, %f174, %f173;
	ld.shared.f32 	%f176, [%r168+640];
	fma.rn.f32 	%f177, %f298, %f176, %f175;
	mov.b32 	%r169, %f177;
	shfl.sync.bfly.b32	%r170|%p24, %r169, 16, 31, -1;
	mov.b32 	%f178, %r170;
	add.f32 	%f179, %f177, %f178;
	mov.b32 	%r171, %f179;
	shfl.sync.bfly.b32	%r172|%p25, %r171, 8, 31, -1;
	mov.b32 	%f180, %r172;
	add.f32 	%f181, %f179, %f180;
	mov.b32 	%r173, %f181;
	shfl.sync.bfly.b32	%r174|%p26, %r173, 4, 31, -1;
	mov.b32 	%f182, %r174;
	add.f32 	%f183, %f181, %f182;
	mov.b32 	%r175, %f183;
	shfl.sync.bfly.b32	%r176|%p27, %r175, 2, 31, -1;
	mov.b32 	%f184, %r176;
	add.f32 	%f185, %f183, %f184;
	mov.b32 	%r177, %f185;
	shfl.sync.bfly.b32	%r178|%p28, %r177, 1, 31, -1;
	mov.b32 	%f186, %r178;
	add.f32 	%f187, %f185, %f186;
	mul.wide.u32 	%rd36, %r241, 4;
	add.s64 	%rd37, %rd1, %rd36;
	st.local.f32 	[%rd37], %f187;
	max.f32 	%f317, %f317, %f187;
	bra.uni 	$L__BB26_53;
$L__BB26_52:
	mul.wide.u32 	%rd38, %r241, 4;
	add.s64 	%rd39, %rd1, %rd38;
	mov.b32 	%r179, -8388609;
	st.local.u32 	[%rd39], %r179;
$L__BB26_53:
	add.s32 	%r241, %r241, 1;
	setp.lt.s32 	%p29, %r241, %r33;
	add.s16 	%rs80, %rs80, 1;
	@%p29 bra 	$L__BB26_35;
$L__BB26_54:
	setp.leu.f32 	%p40, %f317, 0fFF7FFFFF;
	@%p40 bra 	$L__BB26_66;
	max.f32 	%f41, %f353, %f317;
	sub.f32 	%f188, %f353, %f41;
	fma.rn.f32 	%f189, %f188, 0f3BBB989D, 0f3F000000;
	cvt.sat.f32.f32 	%f190, %f189;
	mov.f32 	%f191, 0f4B400001;
	mov.f32 	%f192, 0f437C0000;
	fma.rm.f32 	%f193, %f190, %f192, %f191;
	add.f32 	%f194, %f193, 0fCB40007F;
	neg.f32 	%f195, %f194;
	fma.rn.f32 	%f196, %f188, 0f3FB8AA3B, %f195;
	fma.rn.f32 	%f197, %f188, 0f32A57060, %f196;
	mov.b32 	%r194, %f193;
	shl.b32 	%r195, %r194, 23;
	mov.b32 	%f198, %r195;
	ex2.approx.ftz.f32 	%f199, %f197;
	mul.f32 	%f200, %f199, %f198;
	mul.f32 	%f352, %f200, %f352;
	mul.f32 	%f351, %f200, %f351;
	mul.f32 	%f350, %f200, %f350;
	mul.f32 	%f349, %f200, %f349;
	mul.f32 	%f348, %f200, %f348;
	mul.f32 	%f347, %f200, %f347;
	mul.f32 	%f354, %f354, %f200;
	mov.f32 	%f353, %f41;
	@%p19 bra 	$L__BB26_66;
	sub.s32 	%r197, %r12, %r30;
	add.s32 	%r198, %r197, 1;
	setp.eq.s32 	%p42, %r29, %r198;
	mov.b32 	%r245, 0;
	@%p42 bra 	$L__BB26_63;
	and.b32  	%r245, %r31, -2;
	mov.b32 	%r244, 0;
$L__BB26_58:
	mul.wide.u32 	%rd47, %r244, 4;
	add.s64 	%rd4, %rd1, %rd47;
	ld.local.f32 	%f56, [%rd4];
	setp.le.f32 	%p43, %f56, 0fFF7FFFFF;
	@%p43 bra 	$L__BB26_60;
	sub.f32 	%f202, %f56, %f41;
	fma.rn.f32 	%f203, %f202, 0f3BBB989D, 0f3F000000;
	cvt.sat.f32.f32 	%f204, %f203;
	mov.f32 	%f205, 0f4B400001;
	mov.f32 	%f206, 0f437C0000;
	fma.rm.f32 	%f207, %f204, %f206, %f205;
	add.f32 	%f208, %f207, 0fCB40007F;
	neg.f32 	%f209, %f208;
	fma.rn.f32 	%f210, %f202, 0f3FB8AA3B, %f209;
	fma.rn.f32 	%f211, %f202, 0f32A57060, %f210;
	mov.b32 	%r200, %f207;
	shl.b32 	%r201, %r200, 23;
	mov.b32 	%f212, %r201;
	ex2.approx.ftz.f32 	%f213, %f211;
	mul.f32 	%f214, %f213, %f212;
	add.f32 	%f354, %f354, %f214;
	mul.lo.s32 	%r202, %r244, 192;
	or.b32  	%r203, %r202, %r3;
	shl.b32 	%r204, %r203, 2;
	mov.u32 	%r205, _ZZ30flash_attn_sinks_varlen_kernelI6__halfLi192ELi8ELi16EEvPKT_S3_S3_PS1_PKfPKjS8_fiiiiE6v_smem;
	add.s32 	%r206, %r205, %r204;
	ld.shared.f32 	%f215, [%r206];
	fma.rn.f32 	%f352, %f214, %f215, %f352;
	ld.shared.f32 	%f216, [%r206+128];
	fma.rn.f32 	%f351, %f214, %f216, %f351;
	ld.shared.f32 	%f217, [%r206+256];
	fma.rn.f32 	%f350, %f214, %f217, %f350;
	ld.shared.f32 	%f218, [%r206+384];
	fma.rn.f32 	%f349, %f214, %f218, %f349;
	ld.shared.f32 	%f219, [%r206+512];
	fma.rn.f32 	%f348, %f214, %f219, %f348;
	ld.shared.f32 	%f220, [%r206+640];
	fma.rn.f32 	%f347, %f214, %f220, %f347;
$L__BB26_60:
	ld.local.f32 	%f71, [%rd4+4];
	setp.le.f32 	%p44, %f71, 0fFF7FFFFF;
	@%p44 bra 	$L__BB26_62;
	sub.f32 	%f221, %f71, %f41;
	fma.rn.f32 	%f222, %f221, 0f3BBB989D, 0f3F000000;
	cvt.sat.f32.f32 	%f223, %f222;
	mov.f32 	%f224, 0f4B400001;
	mov.f32 	%f225, 0f437C0000;
	fma.rm.f32 	%f226, %f223, %f225, %f224;
	add.f32 	%f227, %f226, 0fCB40007F;
	neg.f32 	%f228, %f227;
	fma.rn.f32 	%f229, %f221, 0f3FB8AA3B, %f228;
	fma.rn.f32 	%f230, %f221, 0f32A57060, %f229;
	mov.b32 	%r207, %f226;
	shl.b32 	%r208, %r207, 23;
	mov.b32 	%f231, %r208;
	ex2.approx.ftz.f32 	%f232, %f230;
	mul.f32 	%f233, %f232, %f231;
	add.f32 	%f354, %f354, %f233;
	mul.lo.s32 	%r209, %r244, 192;
	or.b32  	%r210, %r209, %r3;
	shl.b32 	%r211, %r210, 2;
	mov.u32 	%r212, _ZZ30flash_attn_sinks_varlen_kernelI6__halfLi192ELi8ELi16EEvPKT_S3_S3_PS1_PKfPKjS8_fiiiiE6v_smem;
	add.s32 	%r213, %r211, %r212;
	ld.shared.f32 	%f234, [%r213+768];
	fma.rn.f32 	%f352, %f233, %f234, %f352;
	ld.shared.f32 	%f235, [%r213+896];
	fma.rn.f32 	%f351, %f233, %f235, %f351;
	ld.shared.f32 	%f236, [%r213+1024];
	fma.rn.f32 	%f350, %f233, %f236, %f350;
	ld.shared.f32 	%f237, [%r213+1152];
	fma.rn.f32 	%f349, %f233, %f237, %f349;
	ld.shared.f32 	%f238, [%r213+1280];
	fma.rn.f32 	%f348, %f233, %f238, %f348;
	ld.shared.f32 	%f239, [%r213+1408];
	fma.rn.f32 	%f347, %f233, %f239, %f347;
$L__BB26_62:
	add.s32 	%r244, %r244, 2;
	setp.ne.s32 	%p45, %r244, %r245;
	@%p45 bra 	$L__BB26_58;
$L__BB26_63:
	and.b32  	%r214, %r31, 1;
	setp.eq.b32 	%p46, %r214, 1;
	not.pred 	%p47, %p46;
	mov.f32 	%f353, %f41;
	@%p47 bra 	$L__BB26_66;
	mul.wide.u32 	%rd48, %r245, 4;
	add.s64 	%rd49, %rd1, %rd48;
	ld.local.f32 	%f94, [%rd49];
	setp.le.f32 	%p48, %f94, 0fFF7FFFFF;
	mov.f32 	%f353, %f41;
	@%p48 bra 	$L__BB26_66;
	sub.f32 	%f240, %f94, %f41;
	fma.rn.f32 	%f241, %f240, 0f3BBB989D, 0f3F000000;
	cvt.sat.f32.f32 	%f242, %f241;
	mov.f32 	%f243, 0f4B400001;
	mov.f32 	%f244, 0f437C0000;
	fma.rm.f32 	%f245, %f242, %f244, %f243;
	add.f32 	%f246, %f245, 0fCB40007F;
	neg.f32 	%f247, %f246;
	fma.rn.f32 	%f248, %f240, 0f3FB8AA3B, %f247;
	fma.rn.f32 	%f249, %f240, 0f32A57060, %f248;
	mov.b32 	%r215, %f245;
	shl.b32 	%r216, %r215, 23;
	mov.b32 	%f250, %r216;
	ex2.approx.ftz.f32 	%f251, %f249;
	mul.f32 	%f252, %f251, %f250;
	add.f32 	%f354, %f354, %f252;
	mul.lo.s32 	%r217, %r245, 192;
	or.b32  	%r218, %r217, %r3;
	shl.b32 	%r219, %r218, 2;
	mov.u32 	%r220, _ZZ30flash_attn_sinks_varlen_kernelI6__halfLi192ELi8ELi16EEvPKT_S3_S3_PS1_PKfPKjS8_fiiiiE6v_smem;
	add.s32 	%r221, %r220, %r219;
	ld.shared.f32 	%f253, [%r221];
	fma.rn.f32 	%f352, %f252, %f253, %f352;
	ld.shared.f32 	%f254, [%r221+128];
	fma.rn.f32 	%f351, %f252, %f254, %f351;
	ld.shared.f32 	%f255, [%r221+256];
	fma.rn.f32 	%f350, %f252, %f255, %f350;
	ld.shared.f32 	%f256, [%r221+384];
	fma.rn.f32 	%f349, %f252, %f256, %f349;
	ld.shared.f32 	%f257, [%r221+512];
	fma.rn.f32 	%f348, %f252, %f257, %f348;
	ld.shared.f32 	%f258, [%r221+640];
	fma.rn.f32 	%f347, %f252, %f258, %f347;
	mov.f32 	%f353, %f41;
$L__BB26_66:
	bar.sync 	0;
	setp.lt.s32 	%p49, %r227, %r13;
	add.s32 	%r226, %r226, 1;
	@%p49 bra 	$L__BB26_12;
$L__BB26_67:
	setp.ge.s32 	%p50, %r10, %r6;
	@%p50 bra 	$L__BB26_71;
	setp.eq.s64 	%p51, %rd8, 0;
	@%p51 bra 	$L__BB26_70;
	cvta.to.global.u64 	%rd50, %rd8;
	mul.wide.u32 	%rd51, %r4, 4;
	add.s64 	%rd52, %rd50, %rd51;
	ld.global.nc.f32 	%f259, [%rd52];
	max.f32 	%f260, %f353, %f259;
	sub.f32 	%f261, %f353, %f260;
	fma.rn.f32 	%f262, %f261, 0f3BBB989D, 0f3F000000;
	cvt.sat.f32.f32 	%f263, %f262;
	mov.f32 	%f264, 0f4B400001;
	mov.f32 	%f265, 0f437C0000;
	fma.rm.f32 	%f266, %f263, %f265, %f264;
	add.f32 	%f267, %f266, 0fCB40007F;
	neg.f32 	%f268, %f267;
	fma.rn.f32 	%f269, %f261, 0f3FB8AA3B, %f268;
	fma.rn.f32 	%f270, %f261, 0f32A57060, %f269;
	mov.b32 	%r222, %f266;
	shl.b32 	%r223, %r222, 23;
	mov.b32 	%f271, %r223;
	ex2.approx.ftz.f32 	%f272, %f270;
	mul.f32 	%f273, %f272, %f271;
	mul.f32 	%f352, %f273, %f352;
	mul.f32 	%f351, %f273, %f351;
	mul.f32 	%f350, %f273, %f350;
	mul.f32 	%f349, %f273, %f349;
	mul.f32 	%f348, %f273, %f348;
	mul.f32 	%f347, %f273, %f347;
	sub.f32 	%f274, %f259, %f260;
	fma.rn.f32 	%f275, %f274, 0f3BBB989D, 0f3F000000;
	cvt.sat.f32.f32 	%f276, %f275;
	fma.rm.f32 	%f277, %f276, %f265, %f264;
	add.f32 	%f278, %f277, 0fCB40007F;
	neg.f32 	%f279, %f278;
	fma.rn.f32 	%f280, %f274, 0f3FB8AA3B, %f279;
	fma.rn.f32 	%f281, %f274, 0f32A57060, %f280;
	mov.b32 	%r224, %f277;
	shl.b32 	%r225, %r224, 23;
	mov.b32 	%f282, %r225;
	ex2.approx.ftz.f32 	%f283, %f281;
	mul.f32 	%f284, %f283, %f282;
	fma.rn.f32 	%f354, %f354, %f273, %f284;
$L__BB26_70:
	setp.gt.f32 	%p52, %f354, 0f00000000;
	rcp.rn.f32 	%f291, %f354;
	selp.f32 	%f292, %f291, 0f00000000, %p52;
	mul.f32 	%f285, %f292, %f352;
	// begin inline asm
	{  cvt.rn.f16.f32 %rs73, %f285;}

	// end inline asm
	cvta.to.global.u64 	%rd53, %rd7;
	mul.wide.s32 	%rd54, %r11, 2;
	add.s64 	%rd55, %rd53, %rd54;
	st.global.u16 	[%rd55], %rs73;
	mul.f32 	%f286, %f292, %f351;
	// begin inline asm
	{  cvt.rn.f16.f32 %rs74, %f286;}

	// end inline asm
	st.global.u16 	[%rd55+64], %rs74;
	mul.f32 	%f287, %f292, %f350;
	// begin inline asm
	{  cvt.rn.f16.f32 %rs75, %f287;}

	// end inline asm
	st.global.u16 	[%rd55+128], %rs75;
	mul.f32 	%f288, %f292, %f349;
	// begin inline asm
	{  cvt.rn.f16.f32 %rs76, %f288;}

	// end inline asm
	st.global.u16 	[%rd55+192], %rs76;
	mul.f32 	%f289, %f292, %f348;
	// begin inline asm
	{  cvt.rn.f16.f32 %rs77, %f289;}

	// end inline asm
	st.global.u16 	[%rd55+256], %rs77;
	mul.f32 	%f290, %f292, %f347;
	// begin inline asm
	{  cvt.rn.f16.f32 %rs78, %f290;}

	// end inline asm
	st.global.u16 	[%rd55+320], %rs78;
$L__BB26_71:
	ret;

}
	// .globl	_Z30flash_attn_sinks_varlen_kernelI6__halfLi256ELi8ELi16EEvPKT_S3_S3_PS1_PKfPKjS8_fiiii
.visible .entry _Z30flash_attn_sinks_varlen_kernelI6__halfLi256ELi8ELi16EEvPKT_S3_S3_PS1_PKfPKjS8_fiiii(
	.param .u64 .ptr .align 1 _Z30flash_attn_sinks_varlen_kernelI6__halfLi256ELi8ELi16EEvPKT_S3_S3_PS1_PKfPKjS8_fiiii_param_0,
	.param .u64 .ptr .align 1 _Z30flash_attn_sinks_varlen_kernelI6__halfLi256ELi8ELi16EEvPKT_S3_S3_PS1_PKfPKjS8_fiiii_param_1,
	.param .u64 .ptr .align 1 _Z30flash_attn_sinks_varlen_kernelI6__halfLi256ELi8ELi16EEvPKT_S3_S3_PS1_PKfPKjS8_fiiii_param_2,
	.param .u64 .ptr .align 1 _Z30flash_attn_sinks_varlen_kernelI6__halfLi256ELi8ELi16EEvPKT_S3_S3_PS1_PKfPKjS8_fiiii_param_3,
	.param .u64 .ptr .align 1 _Z30flash_attn_sinks_varlen_kernelI6__halfLi256ELi8ELi16EEvPKT_S3_S3_PS1_PKfPKjS8_fiiii_param_4,
	.param .u64 .ptr .align 1 _Z30flash_attn_sinks_varlen_kernelI6__halfLi256ELi8ELi16EEvPKT_S3_S3_PS1_PKfPKjS8_fiiii_param_5,
	.param .u64 .ptr .align 1 _Z30flash_attn_sinks_varlen_kernelI6__halfLi256ELi8ELi16EEvPKT_S3_S3_PS1_PKfPKjS8_fiiii_param_6,
	.param .f32 _Z30flash_attn_sinks_varlen_kernelI6__halfLi256ELi8ELi16EEvPKT_S3_S3_PS1_PKfPKjS8_fiiii_param_7,
	.param .u32 _Z30flash_attn_sinks_varlen_kernelI6__halfLi256ELi8ELi16EEvPKT_S3_S3_PS1_PKfPKjS8_fiiii_param_8,
	.param .u32 _Z30flash_attn_sinks_varlen_kernelI6__halfLi256ELi8ELi16EEvPKT_S3_S3_PS1_PKfPKjS8_fiiii_param_9,
	.param .u32 _Z30flash_attn_sinks_varlen_kernelI6__halfLi256ELi8ELi16EEvPKT_S3_S3_PS1_PKfPKjS8_fiiii_param_10,
	.param .u32 _Z30flash_attn_sinks_varlen_kernelI6__halfLi256ELi8ELi16EEvPKT_S3_S3_PS1_PKfPKjS8_fiiii_param_11
)
.maxntid 256
{
	.local .align 16 .b8 	__local_depot27[64];
	.reg .b64 	%SP;
	.reg .b64 	%SPL;
	.reg .pred 	%p<55>;
	.reg .b16 	%rs<41>;
	.reg .b32 	%r<239>;
	.reg .b32 	%f<434>;
	.reg .b64 	%rd<59>;
	// demoted variable
	.shared .align 4 .b8 _ZZ30flash_attn_sinks_varlen_kernelI6__halfLi256ELi8ELi16EEvPKT_S3_S3_PS1_PKfPKjS8_fiiiiE6k_smem[16384];
	// demoted variable
	.shared .align 4 .b8 _ZZ30flash_attn_sinks_varlen_kernelI6__halfLi256ELi8ELi16EEvPKT_S3_S3_PS1_PKfPKjS8_fiiiiE6v_smem[16384];
	mov.u64 	%SPL, __local_depot27;
	ld.param.u64 	%rd9, [_Z30flash_attn_sinks_varlen_kernelI6__halfLi256ELi8ELi16EEvPKT_S3_S3_PS1_PKfPKjS8_fiiii_param_0];
	ld.param.u64 	%rd5, [_Z30flash_attn_sinks_varlen_kernelI6__halfLi256ELi8ELi16EEvPKT_S3_S3_PS1_PKfPKjS8_fiiii_param_1];
	ld.param.u64 	%rd6, [_Z30flash_attn_sinks_varlen_kernelI6__halfLi256ELi8ELi16EEvPKT_S3_S3_PS1_PKfPKjS8_fiiii_param_2];
	ld.param.u64 	%rd10, [_Z30flash_attn_sinks_varlen_kernelI6__halfLi256ELi8ELi16EEvPKT_S3_S3_PS1_PKfPKjS8_fiiii_param_5];
	ld.param.u64 	%rd11, [_Z30flash_attn_sinks_varlen_kernelI6__halfLi256ELi8ELi16EEvPKT_S3_S3_PS1_PKfPKjS8_fiiii_param_6];
	ld.param.f32 	%f162, [_Z30flash_attn_sinks_varlen_kernelI6__halfLi256ELi8ELi16EEvPKT_S3_S3_PS1_PKfPKjS8_fiiii_param_7];
	ld.param.u32 	%r88, [_Z30flash_attn_sinks_varlen_kernelI6__halfLi256ELi8ELi16EEvPKT_S3_S3_PS1_PKfPKjS8_fiiii_param_8];
	ld.param.u32 	%r89, [_Z30flash_attn_sinks_varlen_kernelI6__halfLi256ELi8ELi16EEvPKT_S3_S3_PS1_PKfPKjS8_fiiii_param_9];
	ld.param.u32 	%r86, [_Z30flash_attn_sinks_varlen_kernelI6__halfLi256ELi8ELi16EEvPKT_S3_S3_PS1_PKfPKjS8_fiiii_param_10];
	ld.param.u32 	%r87, [_Z30flash_attn_sinks_varlen_kernelI6__halfLi256ELi8ELi16EEvPKT_S3_S3_PS1_PKfPKjS8_fiiii_param_11];
	cvta.to.global.u64 	%rd12, %rd9;
	cvta.to.global.u64 	%rd13, %rd11;
	cvta.to.global.u64 	%rd14, %rd10;
	add.u64 	%rd1, %SPL, 0;
	mov.u32 	%r1, %tid.x;
	shr.u32 	%r2, %r1, 5;
	and.b32  	%r3, %r1, 31;
	mov.u32 	%r4, %ctaid.x;
	mov.u32 	%r90, %ctaid.y;
	mov.u32 	%r91, %ctaid.z;
	div.s32 	%r92, %r89, %r86;
	div.s32 	%r5, %r4, %r92;
	mul.wide.u32 	%rd16, %r90, 4;
	add.s64 	%rd17, %rd14, %rd16;
	ld.global.nc.u32 	%r93, [%rd17+4];
	ld.global.nc.u32 	%r94, [%rd17];
	sub.s32 	%r6, %r93, %r94;
	add.s64 	%rd18, %rd13, %rd16;
	ld.global.nc.u32 	%r7, [%rd18];
	ld.global.nc.u32 	%r8, [%rd18+4];
	shl.b32 	%r9, %r91, 3;
	or.b32  	%r10, %r9, %r2;
	setp.ge.s32 	%p1, %r10, %r6;
	mad.lo.s32 	%r95, %r89, %r90, %r4;
	mad.lo.s32 	%r96, %r95, %r88, %r10;
	shl.b32 	%r97, %r96, 8;
	or.b32  	%r11, %r3, %r97;
	mul.wide.s32 	%rd19, %r11, 2;
	add.s64 	%rd2, %rd12, %rd19;
	mov.f32 	%f339, 0f00000000;
	mov.f32 	%f340, %f339;
	@%p1 bra 	$L__BB27_2;
	ld.global.nc.u16 	%rs3, [%rd2];
	// begin inline asm
	{  cvt.f32.f16 %f164, %rs3;}

	// end inline asm
	mul.f32 	%f339, %f162, %f164;
	ld.global.nc.u16 	%rs4, [%rd2+64];
	// begin inline asm
	{  cvt.f32.f16 %f165, %rs4;}

	// end inline asm
	mul.f32 	%f340, %f162, %f165;
$L__BB27_2:
	setp.ge.s32 	%p2, %r10, %r6;
	mov.f32 	%f341, 0f00000000;
	@%p2 bra 	$L__BB27_4;
	ld.global.nc.u16 	%rs5, [%rd2+128];
	// begin inline asm
	{  cvt.f32.f16 %f167, %rs5;}

	// end inline asm
	mul.f32 	%f341, %f162, %f167;
$L__BB27_4:
	setp.ge.s32 	%p3, %r10, %r6;
	mov.f32 	%f342, 0f00000000;
	@%p3 bra 	$L__BB27_6;
	ld.global.nc.u16 	%rs6, [%rd2+192];
	// begin inline asm
	{  cvt.f32.f16 %f169, %rs6;}

	// end inline asm
	mul.f32 	%f342, %f162, %f169;
$L__BB27_6:
	setp.ge.s32 	%p4, %r10, %r6;
	mov.f32 	%f343, 0f00000000;
	@%p4 bra 	$L__BB27_8;
	ld.global.nc.u16 	%rs7, [%rd2+256];
	// begin inline asm
	{  cvt.f32.f16 %f171, %rs7;}

	// end inline asm
	mul.f32 	%f343, %f162, %f171;
$L__BB27_8:
	setp.ge.s32 	%p5, %r10, %r6;
	mov.f32 	%f344, 0f00000000;
	@%p5 bra 	$L__BB27_10;
	ld.global.nc.u16 	%rs8, [%rd2+320];
	// begin inline asm
	{  cvt.f32.f16 %f173, %rs8;}

	// end inline asm
	mul.f32 	%f344, %f162, %f173;
$L__BB27_10:
	setp.ge.s32 	%p6, %r10, %r6;
	mov.f32 	%f345, 0f00000000;
	@%p6 bra 	$L__BB27_12;
	ld.global.nc.u16 	%rs9, [%rd2+384];
	// begin inline asm
	{  cvt.f32.f16 %f175, %rs9;}

	// end inline asm
	mul.f32 	%f345, %f162, %f175;
$L__BB27_12:
	setp.ge.s32 	%p7, %r10, %r6;
	mov.f32 	%f346, 0f00000000;
	@%p7 bra 	$L__BB27_14;
	ld.global.nc.u16 	%rs10, [%rd2+448];
	// begin inline asm
	{  cvt.f32.f16 %f177, %rs10;}

	// end inline asm
	mul.f32 	%f346, %f162, %f177;
$L__BB27_14:
	sub.s32 	%r98, %r8, %r7;
	sub.s32 	%r99, %r98, %r6;
	add.s32 	%r100, %r9, 8;
	min.s32 	%r101, %r100, %r6;
	setp.gt.s32 	%p8, %r87, 0;
	sub.s32 	%r102, %r9, %r87;
	add.s32 	%r103, %r102, %r99;
	max.s32 	%r104, %r103, -1;
	add.s32 	%r105, %r104, 1;
	selp.b32 	%r12, %r105, 0, %p8;
	add.s32 	%r106, %r99, %r101;
	min.s32 	%r13, %r98, %r106;
	add.s32 	%r14, %r103, %r2;
	max.s32 	%r15, %r14, -1;
	setp.ge.s32 	%p9, %r12, %r13;
	mov.f32 	%f413, 0fFF7FFFFF;
	mov.f32 	%f405, 0f00000000;
	mov.f32 	%f406, %f405;
	mov.f32 	%f407, %f405;
	mov.f32 	%f408, %f405;
	mov.f32 	%f409, %f405;
	mov.f32 	%f410, %f405;
	mov.f32 	%f411, %f405;
	mov.f32 	%f412, %f405;
	mov.f32 	%f414, %f405;
	@%p9 bra 	$L__BB27_71;
	mov.b32 	%r16, 3;
	shl.b32 	%r17, %r86, 10;
	mov.b32 	%r18, 2;
	mov.b32 	%r19, 1;
	mov.b32 	%r20, 0;
	add.s32 	%r21, %r14, %r87;
	add.s32 	%r22, %r15, 1;
	mov.f32 	%f413, 0fFF7FFFFF;
	mov.f32 	%f405, 0f00000000;
	cvt.u16.u32 	%rs28, %r12;
	mov.u32 	%r217, %r20;
	mov.u32 	%r218, %r12;
$L__BB27_16:
	mov.u32 	%r24, %r218;
	shl.b32 	%r109, %r1, 2;
	mov.u32 	%r110, _ZZ30flash_attn_sinks_varlen_kernelI6__halfLi256ELi8ELi16EEvPKT_S3_S3_PS1_PKfPKjS8_fiiiiE6k_smem;
	add.s32 	%r111, %r109, %r110;
	add.s32 	%r222, %r111, 2048;
	shl.b32 	%r112, %r217, 4;
	add.s32 	%r113, %r12, %r112;
	add.s32 	%r114, %r113, 16;
	min.s32 	%r26, %r13, %r114;
	neg.s32 	%r27, %r112;
	add.s32 	%r218, %r24, 16;
	min.s32 	%r115, %r218, %r13;
	sub.s32 	%r29, %r115, %r24;
	add.s32 	%r30, %r24, %r7;
	add.s32 	%r116, %r7, %r16;
	add.s32 	%r117, %r116, %r24;
	mad.lo.s32 	%r118, %r86, %r117, %r5;
	shl.b32 	%r119, %r118, 8;
	or.b32  	%r228, %r1, %r119;
	add.s32 	%r120, %r7, %r18;
	add.s32 	%r121, %r120, %r24;
	mad.lo.s32 	%r122, %r86, %r121, %r5;
	shl.b32 	%r123, %r122, 8;
	or.b32  	%r226, %r1, %r123;
	add.s32 	%r124, %r7, %r19;
	add.s32 	%r125, %r124, %r24;
	mad.lo.s32 	%r126, %r86, %r125, %r5;
	shl.b32 	%r127, %r126, 8;
	or.b32  	%r224, %r1, %r127;
	mad.lo.s32 	%r128, %r86, %r30, %r5;
	shl.b32 	%r129, %r128, 8;
	or.b32  	%r221, %r1, %r129;
	mov.b32 	%r219, 2048;
	mov.u32 	%r220, %r20;
	mov.u32 	%r223, %r19;
	mov.u32 	%r225, %r18;
	mov.u32 	%r227, %r16;
$L__BB27_17:
	.pragma "nounroll";
	setp.ge.s32 	%p10, %r220, %r29;
	mov.f32 	%f357, 0f00000000;
	@%p10 bra 	$L__BB27_19;
	mul.wide.s32 	%rd21, %r221, 2;
	add.s64 	%rd20, %rd5, %rd21;
	// begin inline asm
	ld.global.nc.b16 %rs11, [%rd20];
	// end inline asm
	// begin inline asm
	{  cvt.f32.f16 %f357, %rs11;}

	// end inline asm
$L__BB27_19:
	st.shared.f32 	[%r222+-2048], %f357;
	setp.ge.s32 	%p11, %r223, %r29;
	mov.f32 	%f358, 0f00000000;
	@%p11 bra 	$L__BB27_21;
	mul.wide.s32 	%rd23, %r224, 2;
	add.s64 	%rd22, %rd5, %rd23;
	// begin inline asm
	ld.global.nc.b16 %rs13, [%rd22];
	// end inline asm
	// begin inline asm
	{  cvt.f32.f16 %f358, %rs13;}

	// end inline asm
$L__BB27_21:
	st.shared.f32 	[%r222+-1024], %f358;
	setp.ge.s32 	%p12, %r225, %r29;
	mov.f32 	%f359, 0f00000000;
	@%p12 bra 	$L__BB27_23;
	mul.wide.s32 	%rd25, %r226, 2;
	add.s64 	%rd24, %rd5, %rd25;
	// begin inline asm
	ld.global.nc.b16 %rs15, [%rd24];
	// end inline asm
	// begin inline asm
	{  cvt.f32.f16 %f359, %rs15;}

	// end inline asm
$L__BB27_23:
	st.shared.f32 	[%r222], %f359;
	setp.ge.s32 	%p13, %r227, %r29;
	mov.f32 	%f360, 0f00000000;
	@%p13 bra 	$L__BB27_25;
	mul.wide.s32 	%rd27, %r228, 2;
	add.s64 	%rd26, %rd5, %rd27;
	// begin inline asm
	ld.global.nc.b16 %rs17, [%rd26];
	// end inline asm
	// begin inline asm
	{  cvt.f32.f16 %f360, %rs17;}

	// end inline asm
$L__BB27_25:
	st.shared.f32 	[%r222+1024], %f360;
	add.s32 	%r228, %r228, %r17;
	add.s32 	%r227, %r227, 4;
	add.s32 	%r226, %r226, %r17;
	add.s32 	%r225, %r225, 4;
	add.s32 	%r224, %r224, %r17;
	add.s32 	%r223, %r223, 4;
	add.s32 	%r222, %r222, 4096;
	add.s32 	%r221, %r221, %r17;
	add.s32 	%r220, %r220, 4;
	add.s32 	%r219, %r219, 4096;
	setp.ne.s32 	%p14, %r219, 18432;
	@%p14 bra 	$L__BB27_17;
	mov.b32 	%r230, 0;
	mov.u32 	%r229, %r1;
$L__BB27_27:
	.pragma "nounroll";
	shr.u32 	%r57, %r229, 8;
	setp.ge.s32 	%p15, %r57, %r29;
	mov.f32 	%f361, 0f00000000;
	@%p15 bra 	$L__BB27_29;
	add.s32 	%r131, %r30, %r57;
	mad.lo.s32 	%r132, %r131, %r86, %r5;
	shl.b32 	%r133, %r132, 8;
	or.b32  	%r134, %r133, %r1;
	mul.wide.s32 	%rd29, %r134, 2;
	add.s64 	%rd28, %rd6, %rd29;
	// begin inline asm
	ld.global.nc.b16 %rs19, [%rd28];
	// end inline asm
	// begin inline asm
	{  cvt.f32.f16 %f361, %rs19;}

	// end inline asm
$L__BB27_29:
	shl.b32 	%r135, %r229, 2;
	mov.u32 	%r136, _ZZ30flash_attn_sinks_varlen_kernelI6__halfLi256ELi8ELi16EEvPKT_S3_S3_PS1_PKfPKjS8_fiiiiE6v_smem;
	add.s32 	%r58, %r136, %r135;
	st.shared.f32 	[%r58], %f361;
	add.s32 	%r137, %r229, 256;
	shr.u32 	%r59, %r137, 8;
	setp.ge.s32 	%p16, %r59, %r29;
	mov.f32 	%f362, 0f00000000;
	@%p16 bra 	$L__BB27_31;
	add.s32 	%r138, %r30, %r59;
	mad.lo.s32 	%r139, %r138, %r86, %r5;
	shl.b32 	%r140, %r139, 8;
	or.b32  	%r141, %r140, %r1;
	mul.wide.s32 	%rd31, %r141, 2;
	add.s64 	%rd30, %rd6, %rd31;
	// begin inline asm
	ld.global.nc.b16 %rs21, [%rd30];
	// end inline asm
	// begin inline asm
	{  cvt.f32.f16 %f362, %rs21;}

	// end inline asm
$L__BB27_31:
	st.shared.f32 	[%r58+1024], %f362;
	add.s32 	%r142, %r229, 512;
	shr.u32 	%r60, %r142, 8;
	setp.ge.s32 	%p17, %r60, %r29;
	mov.f32 	%f363, 0f00000000;
	@%p17 bra 	$L__BB27_33;
	add.s32 	%r143, %r30, %r60;
	mad.lo.s32 	%r144, %r143, %r86, %r5;
	shl.b32 	%r145, %r144, 8;
	or.b32  	%r146, %r145, %r1;
	mul.wide.s32 	%rd33, %r146, 2;
	add.s64 	%rd32, %rd6, %rd33;
	// begin inline asm
	ld.global.nc.b16 %rs23, [%rd32];
	// end inline asm
	// begin inline asm
	{  cvt.f32.f16 %f363, %rs23;}

	// end inline asm
$L__BB27_33:
	st.shared.f32 	[%r58+2048], %f363;
	add.s32 	%r147, %r229, 768;
	shr.u32 	%r61, %r147, 8;
	setp.ge.s32 	%p18, %r61, %r29;
	mov.f32 	%f364, 0f00000000;
	@%p18 bra 	$L__BB27_35;
	add.s32 	%r148, %r30, %r61;
	mad.lo.s32 	%r149, %r148, %r86, %r5;
	shl.b32 	%r150, %r149, 8;
	or.b32  	%r151, %r150, %r1;
	mul.wide.s32 	%rd35, %r151, 2;
	add.s64 	%rd34, %rd6, %rd35;
	// begin inline asm
	ld.global.nc.b16 %rs25, [%rd34];
	// end inline asm
	// begin inline asm
	{  cvt.f32.f16 %f364, %rs25;}

	// end inline asm
$L__BB27_35:
	st.shared.f32 	[%r58+3072], %f364;
	add.s32 	%r229, %r229, 1024;
	add.s32 	%r230, %r230, 4;
	setp.ne.s32 	%p19, %r230, 16;
	@%p19 bra 	$L__BB27_27;
	setp.ge.s32 	%p20, %r10, %r6;
	bar.sync 	0;
	@%p20 bra 	$L__BB27_70;
	setp.lt.s32 	%p21, %r29, 1;
	mov.f32 	%f367, 0fFF7FFFFF;
	@%p21 bra 	$L__BB27_58;
	mov.f32 	%f367, 0fFF7FFFFF;
	mov.b32 	%r234, 0;
	mov.b16 	%rs40, 0;
$L__BB27_39:
	add.s32 	%r65, %r234, %r24;
	setp.le.s32 	%p22, %r65, %r21;
	@%p22 bra 	$L__BB27_54;
	setp.ge.s32 	%p32, %r234, %r29;
	@%p32 bra 	$L__BB27_58;
	add.s32 	%r169, %r26, %r27;
	add.s32 	%r170, %r12, %r234;
	sub.s32 	%r66, %r169, %r170;
	sub.s32 	%r171, %r12, %r169;
	add.s32 	%r172, %r171, %r234;
	setp.gt.u32 	%p33, %r172, -16;
	@%p33 bra 	$L__BB27_44;
	mov.b32 	%r233, 0;
$L__BB27_43:
	.pragma "nounroll";
	mul.wide.u32 	%rd40, %r234, 4;
	add.s64 	%rd41, %rd1, %rd40;
	mov.b32 	%r174, -8388609;
	st.local.u32 	[%rd41], %r174;
	st.local.u32 	[%rd41+4], %r174;
	st.local.u32 	[%rd41+8], %r174;
	st.local.u32 	[%rd41+12], %r174;
	st.local.u32 	[%rd41+16], %r174;
	st.local.u32 	[%rd41+20], %r174;
	st.local.u32 	[%rd41+24], %r174;
	st.local.u32 	[%rd41+28], %r174;
	st.local.u32 	[%rd41+32], %r174;
	st.local.u32 	[%rd41+36], %r174;
	st.local.u32 	[%rd41+40], %r174;
	st.local.u32 	[%rd41+44], %r174;
	st.local.u32 	[%rd41+48], %r174;
	st.local.u32 	[%rd41+52], %r174;
	st.local.u32 	[%rd41+56], %r174;
	st.local.u32 	[%rd41+60], %r174;
	add.s32 	%r234, %r234, 16;
	add.s32 	%r233, %r233, 16;
	and.b32  	%r175, %r66, -16;
	setp.eq.s32 	%p34, %r233, %r175;
	@%p34 bra 	$L__BB27_44;
	bra.uni 	$L__BB27_43;
$L__BB27_44:
	and.b32  	%r176, %r66, 15;
	setp.eq.s32 	%p35, %r176, 0;
	@%p35 bra 	$L__BB27_58;
	add.s16 	%rs29, %rs40, %rs28;
	cvt.u16.u32 	%rs30, %r26;
	sub.s16 	%rs31, %rs30, %rs29;
	cvt.u32.u16 	%r177, %rs31;
	and.b32  	%r73, %r177, 15;
	add.s32 	%r178, %r73, -1;
	setp.lt.u32 	%p36, %r178, 7;
	@%p36 bra 	$L__BB27_47;
	mul.wide.u32 	%rd42, %r234, 4;
	add.s64 	%rd43, %rd1, %rd42;
	mov.b32 	%r179, -8388609;
	st.local.u32 	[%rd43], %r179;
	st.local.u32 	[%rd43+4], %r179;
	st.local.u32 	[%rd43+8], %r179;
	st.local.u32 	[%rd43+12], %r179;
	st.local.u32 	[%rd43+16], %r179;
	st.local.u32 	[%rd43+20], %r179;
	st.local.u32 	[%rd43+24], %r179;
	st.local.u32 	[%rd43+28], %r179;
	add.s32 	%r234, %r234, 8;
$L__BB27_47:
	and.b32  	%r76, %r73, 7;
	setp.eq.s32 	%p37, %r76, 0;
	@%p37 bra 	$L__BB27_58;
	and.b32  	%r77, %r73, 3;
	setp.lt.u32 	%p38, %r76, 4;
	@%p38 bra 	$L__BB27_50;
	mul.wide.u32 	%rd44, %r234, 4;
	add.s64 	%rd45, %rd1, %rd44;
	mov.b32 	%r180, -8388609;
	st.local.u32 	[%rd45], %r180;
	st.local.u32 	[%rd45+4], %r180;
	st.local.u32 	[%rd45+8], %r180;
	st.local.u32 	[%rd45+12], %r180;
	add.s32 	%r234, %r234, 4;
$L__BB27_50:
	setp.eq.s32 	%p39, %r77, 0;
	@%p39 bra 	$L__BB27_58;
	mul.wide.u32 	%rd46, %r234, 4;
	add.s64 	%rd3, %rd1, %rd46;
	mov.b32 	%r181, -8388609;
	st.local.u32 	[%rd3], %r181;
	setp.eq.s32 	%p40, %r77, 1;
	@%p40 bra 	$L__BB27_58;
	mov.b32 	%r182, -8388609;
	st.local.u32 	[%rd3+4], %r182;
	setp.eq.s32 	%p41, %r77, 2;
	@%p41 bra 	$L__BB27_58;
	mov.b32 	%r183, -8388609;
	st.local.u32 	[%rd3+8], %r183;
	bra.uni 	$L__BB27_58;
$L__BB27_54:
	setp.gt.s32 	%p23, %r87, 0;
	setp.gt.u32 	%p24, %r22, %r65;
	and.pred  	%p25, %p23, %p24;
	@%p25 bra 	$L__BB27_56;
	shl.b32 	%r153, %r3, 2;
	shl.b32 	%r154, %r234, 10;
	or.b32  	%r155, %r154, %r153;
	mov.u32 	%r156, _ZZ30flash_attn_sinks_varlen_kernelI6__halfLi256ELi8ELi16EEvPKT_S3_S3_PS1_PKfPKjS8_fiiiiE6k_smem;
	add.s32 	%r157, %r156, %r155;
	ld.shared.f32 	%f200, [%r157];
	fma.rn.f32 	%f201, %f339, %f200, 0f00000000;
	ld.shared.f32 	%f202, [%r157+128];
	fma.rn.f32 	%f203, %f340, %f202, %f201;
	ld.shared.f32 	%f204, [%r157+256];
	fma.rn.f32 	%f205, %f341, %f204, %f203;
	ld.shared.f32 	%f206, [%r157+384];
	fma.rn.f32 	%f207, %f342, %f206, %f205;
	ld.shared.f32 	%f208, [%r157+512];
	fma.rn.f32 	%f209, %f343, %f208, %f207;
	ld.shared.f32 	%f210, [%r157+640];
	fma.rn.f32 	%f211, %f344, %f210, %f209;
	ld.shared.f32 	%f212, [%r157+768];
	fma.rn.f32 	%f213, %f345, %f212, %f211;
	ld.shared.f32 	%f214, [%r157+896];
	fma.rn.f32 	%f215, %f346, %f214, %f213;
	mov.b32 	%r158, %f215;
	shfl.sync.bfly.b32	%r159|%p26, %r158, 16, 31, -1;
	mov.b32 	%f216, %r159;
	add.f32 	%f217, %f215, %f216;
	mov.b32 	%r160, %f217;
	shfl.sync.bfly.b32	%r161|%p27, %r160, 8, 31, -1;
	mov.b32 	%f218, %r161;
	add.f32 	%f219, %f217, %f218;
	mov.b32 	%r162, %f219;
	shfl.sync.bfly.b32	%r163|%p28, %r162, 4, 31, -1;
	mov.b32 	%f220, %r163;
	add.f32 	%f221, %f219, %f220;
	mov.b32 	%r164, %f221;
	shfl.sync.bfly.b32	%r165|%p29, %r164, 2, 31, -1;
	mov.b32 	%f222, %r165;
	add.f32 	%f223, %f221, %f222;
	mov.b32 	%r166, %f223;
	shfl.sync.bfly.b32	%r167|%p30, %r166, 1, 31, -1;
	mov.b32 	%f224, %r167;
	add.f32 	%f225, %f223, %f224;
	mul.wide.u32 	%rd36, %r234, 4;
	add.s64 	%rd37, %rd1, %rd36;
	st.local.f32 	[%rd37], %f225;
	max.f32 	%f367, %f367, %f225;
	bra.uni 	$L__BB27_57;
$L__BB27_56:
	mul.wide.u32 	%rd38, %r234, 4;
	add.s64 	%rd39, %rd1, %rd38;
	mov.b32 	%r168, -8388609;
	st.local.u32 	[%rd39], %r168;
$L__BB27_57:
	add.s32 	%r234, %r234, 1;
	setp.lt.s32 	%p31, %r234, %r29;
	add.s16 	%rs40, %rs40, 1;
	@%p31 bra 	$L__BB27_39;
$L__BB27_58:
	setp.leu.f32 	%p42, %f367, 0fFF7FFFFF;
	@%p42 bra 	$L__BB27_70;
	max.f32 	%f47, %f413, %f367;
	sub.f32 	%f226, %f413, %f47;
	fma.rn.f32 	%f227, %f226, 0f3BBB989D, 0f3F000000;
	cvt.sat.f32.f32 	%f228, %f227;
	mov.f32 	%f229, 0f4B400001;
	mov.f32 	%f230, 0f437C0000;
	fma.rm.f32 	%f231, %f228, %f230, %f229;
	add.f32 	%f232, %f231, 0fCB40007F;
	neg.f32 	%f233, %f232;
	fma.rn.f32 	%f234, %f226, 0f3FB8AA3B, %f233;
	fma.rn.f32 	%f235, %f226, 0f32A57060, %f234;
	mov.b32 	%r184, %f231;
	shl.b32 	%r185, %r184, 23;
	mov.b32 	%f236, %r185;
	ex2.approx.ftz.f32 	%f237, %f235;
	mul.f32 	%f238, %f237, %f236;
	mul.f32 	%f412, %f238, %f412;
	mul.f32 	%f411, %f238, %f411;
	mul.f32 	%f410, %f238, %f410;
	mul.f32 	%f409, %f238, %f409;
	mul.f32 	%f408, %f238, %f408;
	mul.f32 	%f407, %f238, %f407;
	mul.f32 	%f406, %f238, %f406;
	mul.f32 	%f405, %f238, %f405;
	mul.f32 	%f414, %f414, %f238;
	mov.f32 	%f413, %f47;
	@%p21 bra 	$L__BB27_70;
	sub.s32 	%r187, %r27, %r12;
	add.s32 	%r80, %r26, %r187;
	sub.s32 	%r188, %r12, %r27;
	add.s32 	%r189, %r188, 1;
	setp.eq.s32 	%p44, %r26, %r189;
	mov.b32 	%r238, 0;
	@%p44 bra 	$L__BB27_67;
	mov.b32 	%r237, 0;
$L__BB27_62:
	mul.wide.u32 	%rd47, %r237, 4;
	add.s64 	%rd4, %rd1, %rd47;
	ld.local.f32 	%f66, [%rd4];
	setp.le.f32 	%p45, %f66, 0fFF7FFFFF;
	@%p45 bra 	$L__BB27_64;
	sub.f32 	%f240, %f66, %f47;
	fma.rn.f32 	%f241, %f240, 0f3BBB989D, 0f3F000000;
	cvt.sat.f32.f32 	%f242, %f241;
	mov.f32 	%f243, 0f4B400001;
	mov.f32 	%f244, 0f437C0000;
	fma.rm.f32 	%f245, %f242, %f244, %f243;
	add.f32 	%f246, %f245, 0fCB40007F;
	neg.f32 	%f247, %f246;
	fma.rn.f32 	%f248, %f240, 0f3FB8AA3B, %f247;
	fma.rn.f32 	%f249, %f240, 0f32A57060, %f248;
	mov.b32 	%r191, %f245;
	shl.b32 	%r192, %r191, 23;
	mov.b32 	%f250, %r192;
	ex2.approx.ftz.f32 	%f251, %f249;
	mul.f32 	%f252, %f251, %f250;
	add.f32 	%f414, %f414, %f252;
	shl.b32 	%r193, %r3, 2;
	shl.b32 	%r194, %r237, 10;
	or.b32  	%r195, %r194, %r193;
	mov.u32 	%r196, _ZZ30flash_attn_sinks_varlen_kernelI6__halfLi256ELi8ELi16EEvPKT_S3_S3_PS1_PKfPKjS8_fiiiiE6v_smem;
	add.s32 	%r197, %r196, %r195;
	ld.shared.f32 	%f253, [%r197];
	fma.rn.f32 	%f412, %f252, %f253, %f412;
	ld.shared.f32 	%f254, [%r197+128];
	fma.rn.f32 	%f411, %f252, %f254, %f411;
	ld.shared.f32 	%f255, [%r197+256];
	fma.rn.f32 	%f410, %f252, %f255, %f410;
	ld.shared.f32 	%f256, [%r197+384];
	fma.rn.f32 	%f409, %f252, %f256, %f409;
	ld.shared.f32 	%f257, [%r197+512];
	fma.rn.f32 	%f408, %f252, %f257, %f408;
	ld.shared.f32 	%f258, [%r197+640];
	fma.rn.f32 	%f407, %f252, %f258, %f407;
	ld.shared.f32 	%f259, [%r197+768];
	fma.rn.f32 	%f406, %f252, %f259, %f406;
	ld.shared.f32 	%f260, [%r197+896];
	fma.rn.f32 	%f405, %f252, %f260, %f405;
$L__BB27_64:
	ld.local.f32 	%f85, [%rd4+4];
	setp.le.f32 	%p46, %f85, 0fFF7FFFFF;
	@%p46 bra 	$L__BB27_66;
	shl.b32 	%r198, %r237, 10;
	sub.f32 	%f261, %f85, %f47;
	fma.rn.f32 	%f262, %f261, 0f3BBB989D, 0f3F000000;
	cvt.sat.f32.f32 	%f263, %f262;
	mov.f32 	%f264, 0f4B400001;
	mov.f32 	%f265, 0f437C0000;
	fma.rm.f32 	%f266, %f263, %f265, %f264;
	add.f32 	%f267, %f266, 0fCB40007F;
	neg.f32 	%f268, %f267;
	fma.rn.f32 	%f269, %f261, 0f3FB8AA3B, %f268;
	fma.rn.f32 	%f270, %f261, 0f32A57060, %f269;
	mov.b32 	%r199, %f266;
	shl.b32 	%r200, %r199, 23;
	mov.b32 	%f271, %r200;
	ex2.approx.ftz.f32 	%f272, %f270;
	mul.f32 	%f273, %f272, %f271;
	add.f32 	%f414, %f414, %f273;
	shl.b32 	%r201, %r3, 2;
	or.b32  	%r202, %r198, %r201;
	mov.u32 	%r203, _ZZ30flash_attn_sinks_varlen_kernelI6__halfLi256ELi8ELi16EEvPKT_S3_S3_PS1_PKfPKjS8_fiiiiE6v_smem;
	add.s32 	%r204, %r202, %r203;
	ld.shared.f32 	%f274, [%r204+1024];
	fma.rn.f32 	%f412, %f273, %f274, %f412;
	ld.shared.f32 	%f275, [%r204+1152];
	fma.rn.f32 	%f411, %f273, %f275, %f411;
	ld.shared.f32 	%f276, [%r204+1280];
	fma.rn.f32 	%f410, %f273, %f276, %f410;
	ld.shared.f32 	%f277, [%r204+1408];
	fma.rn.f32 	%f409, %f273, %f277, %f409;
	ld.shared.f32 	%f278, [%r204+1536];
	fma.rn.f32 	%f408, %f273, %f278, %f408;
	ld.shared.f32 	%f279, [%r204+1664];
	fma.rn.f32 	%f407, %f273, %f279, %f407;
	ld.shared.f32 	%f280, [%r204+1792];
	fma.rn.f32 	%f406, %f273, %f280, %f406;
	ld.shared.f32 	%f281, [%r204+1920];
	fma.rn.f32 	%f405, %f273, %f281, %f405;
$L__BB27_66:
	add.s32 	%r237, %r237, 2;
	and.b32  	%r238, %r80, -2;
	setp.ne.s32 	%p47, %r237, %r238;
	@%p47 bra 	$L__BB27_62;
$L__BB27_67:
	and.b32  	%r205, %r80, 1;
	setp.eq.b32 	%p48, %r205, 1;
	not.pred 	%p49, %p48;
	mov.f32 	%f413, %f47;
	@%p49 bra 	$L__BB27_70;
	mul.wide.u32 	%rd48, %r238, 4;
	add.s64 	%rd49, %rd1, %rd48;
	ld.local.f32 	%f114, [%rd49];
	setp.le.f32 	%p50, %f114, 0fFF7FFFFF;
	mov.f32 	%f413, %f47;
	@%p50 bra 	$L__BB27_70;
	sub.f32 	%f282, %f114, %f47;
	fma.rn.f32 	%f283, %f282, 0f3BBB989D, 0f3F000000;
	cvt.sat.f32.f32 	%f284, %f283;
	mov.f32 	%f285, 0f4B400001;
	mov.f32 	%f286, 0f437C0000;
	fma.rm.f32 	%f287, %f284, %f286, %f285;
	add.f32 	%f288, %f287, 0fCB40007F;
	neg.f32 	%f289, %f288;
	fma.rn.f32 	%f290, %f282, 0f3FB8AA3B, %f289;
	fma.rn.f32 	%f291, %f282, 0f32A57060, %f290;
	mov.b32 	%r206, %f287;
	shl.b32 	%r207, %r206, 23;
	mov.b32 	%f292, %r207;
	ex2.approx.ftz.f32 	%f293, %f291;
	mul.f32 	%f294, %f293, %f292;
	add.f32 	%f414, %f414, %f294;
	shl.b32 	%r208, %r3, 2;
	shl.b32 	%r209, %r238, 10;
	or.b32  	%r210, %r209, %r208;
	mov.u32 	%r211, _ZZ30flash_attn_sinks_varlen_kernelI6__halfLi256ELi8ELi16EEvPKT_S3_S3_PS1_PKfPKjS8_fiiiiE6v_smem;
	add.s32 	%r212, %r211, %r210;
	ld.shared.f32 	%f295, [%r212];
	fma.rn.f32 	%f412, %f294, %f295, %f412;
	ld.shared.f32 	%f296, [%r212+128];
	fma.rn.f32 	%f411, %f294, %f296, %f411;
	ld.shared.f32 	%f297, [%r212+256];
	fma.rn.f32 	%f410, %f294, %f297, %f410;
	ld.shared.f32 	%f298, [%r212+384];
	fma.rn.f32 	%f409, %f294, %f298, %f409;
	ld.shared.f32 	%f299, [%r212+512];
	fma.rn.f32 	%f408, %f294, %f299, %f408;
	ld.shared.f32 	%f300, [%r212+640];
	fma.rn.f32 	%f407, %f294, %f300, %f407;
	ld.shared.f32 	%f301, [%r212+768];
	fma.rn.f32 	%f406, %f294, %f301, %f406;
	ld.shared.f32 	%f302, [%r212+896];
	fma.rn.f32 	%f405, %f294, %f302, %f405;
	mov.f32 	%f413, %f47;
$L__BB27_70:
	bar.sync 	0;
	setp.lt.s32 	%p51, %r218, %r13;
	add.s32 	%r217, %r217, 1;
	@%p51 bra 	$L__BB27_16;
$L__BB27_71:
	setp.ge.s32 	%p52, %r10, %r6;
	@%p52 bra 	$L__BB27_75;
	ld.param.u64 	%rd57, [_Z30flash_attn_sinks_varlen_kernelI6__halfLi256ELi8ELi16EEvPKT_S3_S3_PS1_PKfPKjS8_fiiii_param_4];
	setp.eq.s64 	%p53, %rd57, 0;
	@%p53 bra 	$L__BB27_74;
	ld.param.u64 	%rd58, [_Z30flash_attn_sinks_varlen_kernelI6__halfLi256ELi8ELi16EEvPKT_S3_S3_PS1_PKfPKjS8_fiiii_param_4];
	cvta.to.global.u64 	%rd50, %rd58;
	mul.wide.u32 	%rd51, %r4, 4;
	add.s64 	%rd52, %rd50, %rd51;
	ld.global.nc.f32 	%f303, [%rd52];
	max.f32 	%f304, %f413, %f303;
	sub.f32 	%f305, %f413, %f304;
	fma.rn.f32 	%f306, %f305, 0f3BBB989D, 0f3F000000;
	cvt.sat.f32.f32 	%f307, %f306;
	mov.f32 	%f308, 0f4B400001;
	mov.f32 	%f309, 0f437C0000;
	fma.rm.f32 	%f310, %f307, %f309, %f308;
	add.f32 	%f311, %f310, 0fCB40007F;
	neg.f32 	%f312, %f311;
	fma.rn.f32 	%f313, %f305, 0f3FB8AA3B, %f312;
	fma.rn.f32 	%f314, %f305, 0f32A57060, %f313;
	mov.b32 	%r213, %f310;
	shl.b32 	%r214, %r213, 23;
	mov.b32 	%f315, %r214;
	ex2.approx.ftz.f32 	%f316, %f314;
	mul.f32 	%f317, %f316, %f315;
	mul.f32 	%f412, %f317, %f412;
	mul.f32 	%f411, %f317, %f411;
	mul.f32 	%f410, %f317, %f410;
	mul.f32 	%f409, %f317, %f409;
	mul.f32 	%f408, %f317, %f408;
	mul.f32 	%f407, %f317, %f407;
	mul.f32 	%f406, %f317, %f406;
	mul.f32 	%f405, %f317, %f405;
	sub.f32 	%f318, %f303, %f304;
	fma.rn.f32 	%f319, %f318, 0f3BBB989D, 0f3F000000;
	cvt.sat.f32.f32 	%f320, %f319;
	fma.rm.f32 	%f321, %f320, %f309, %f308;
	add.f32 	%f322, %f321, 0fCB40007F;
	neg.f32 	%f323, %f322;
	fma.rn.f32 	%f324, %f318, 0f3FB8AA3B, %f323;
	fma.rn.f32 	%f325, %f318, 0f32A57060, %f324;
	mov.b32 	%r215, %f321;
	shl.b32 	%r216, %r215, 23;
	mov.b32 	%f326, %r216;
	ex2.approx.ftz.f32 	%f327, %f325;
	mul.f32 	%f328, %f327, %f326;
	fma.rn.f32 	%f414, %f414, %f317, %f328;
$L__BB27_74:
	ld.param.u64 	%rd56, [_Z30flash_attn_sinks_varlen_kernelI6__halfLi256ELi8ELi16EEvPKT_S3_S3_PS1_PKfPKjS8_fiiii_param_3];
	setp.gt.f32 	%p54, %f414, 0f00000000;
	rcp.rn.f32 	%f337, %f414;
	selp.f32 	%f338, %f337, 0f00000000, %p54;
	mul.f32 	%f329, %f338, %f412;
	// begin inline asm
	{  cvt.rn.f16.f32 %rs32, %f329;}

	// end inline asm
	cvta.to.global.u64 	%rd53, %rd56;
	mul.wide.s32 	%rd54, %r11, 2;
	add.s64 	%rd55, %rd53, %rd54;
	st.global.u16 	[%rd55], %rs32;
	mul.f32 	%f330, %f338, %f411;
	// begin inline asm
	{  cvt.rn.f16.f32 %rs33, %f330;}

	// end inline asm
	st.global.u16 	[%rd55+64], %rs33;
	mul.f32 	%f331, %f338, %f410;
	// begin inline asm
	{  cvt.rn.f16.f32 %rs34, %f331;}

	// end inline asm
	st.global.u16 	[%rd55+128], %rs34;
	mul.f32 	%f332, %f338, %f409;
	// begin inline asm
	{  cvt.rn.f16.f32 %rs35, %f332;}

	// end inline asm
	st.global.u16 	[%rd55+192], %rs35;
	mul.f32 	%f333, %f338, %f408;
	// begin inline asm
	{  cvt.rn.f16.f32 %rs36, %f333;}

	// end inline asm
	st.global.u16 	[%rd55+256], %rs36;
	mul.f32 	%f334, %f338, %f407;
	// begin inline asm
	{  cvt.rn.f16.f32 %rs37, %f334;}

	// end inline asm
	st.global.u16 	[%rd55+320], %rs37;
	mul.f32 	%f335, %f338, %f406;
	// begin inline asm
	{  cvt.rn.f16.f32 %rs38, %f335;}

	// end inline asm
	st.global.u16 	[%rd55+384], %rs38;
	mul.f32 	%f336, %f338, %f405;
	// begin inline asm
	{  cvt.rn.f16.f32 %rs39, %f336;}

	// end inline asm
	st.global.u16 	[%rd55+448], %rs39;
$L__BB27_75:
	ret;

}
	// .globl	_Z30flash_attn_sinks_varlen_kernelI13__nv_bfloat16Li64ELi8ELi64EEvPKT_S3_S3_PS1_PKfPKjS8_fiiii
.visible .entry _Z30flash_attn_sinks_varlen_kernelI13__nv_bfloat16Li64ELi8ELi64EEvPKT_S3_S3_PS1_PKfPKjS8_fiiii(
	.param .u64 .ptr .align 1 _Z30flash_attn_sinks_varlen_kernelI13__nv_bfloat16Li64ELi8ELi64EEvPKT_S3_S3_PS1_PKfPKjS8_fiiii_param_0,
	.param .u64 .ptr .align 1 _Z30flash_attn_sinks_varlen_kernelI13__nv_bfloat16Li64ELi8ELi64EEvPKT_S3_S3_PS1_PKfPKjS8_fiiii_param_1,
	.param .u64 .ptr .align 1 _Z30flash_attn_sinks_varlen_kernelI13__nv_bfloat16Li64ELi8ELi64EEvPKT_S3_S3_PS1_PKfPKjS8_fiiii_param_2,
	.param .u64 .ptr .align 1 _Z30flash_attn_sinks_varlen_kernelI13__nv_bfloat16Li64ELi8ELi64EEvPKT_S3_S3_PS1_PKfPKjS8_fiiii_param_3,
	.param .u64 .ptr .align 1 _Z30flash_attn_sinks_varlen_kernelI13__nv_bfloat16Li64ELi8ELi64EEvPKT_S3_S3_PS1_PKfPKjS8_fiiii_param_4,
	.param .u64 .ptr .align 1 _Z30flash_attn_sinks_varlen_kernelI13__nv_bfloat16Li64ELi8ELi64EEvPKT_S3_S3_PS1_PKfPKjS8_fiiii_param_5,
	.param .u64 .ptr .align 1 _Z30flash_attn_sinks_varlen_kernelI13__nv_bfloat16Li64ELi8ELi64EEvPKT_S3_S3_PS1_PKfPKjS8_fiiii_param_6,
	.param .f32 _Z30flash_attn_sinks_varlen_kernelI13__nv_bfloat16Li64ELi8ELi64EEvPKT_S3_S3_PS1_PKfPKjS8_fiiii_param_7,
	.param .u32 _Z30flash_attn_sinks_varlen_kernelI13__nv_bfloat16Li64ELi8ELi64EEvPKT_S3_S3_PS1_PKfPKjS8_fiiii_param_8,
	.param .u32 _Z30flash_attn_sinks_varlen_kernelI13__nv_bfloat16Li64ELi8ELi64EEvPKT_S3_S3_PS1_PKfPKjS8_fiiii_param_9,
	.param .u32 _Z30flash_attn_sinks_varlen_kernelI13__nv_bfloat16Li64ELi8ELi64EEvPKT_S3_S3_PS1_PKfPKjS8_fiiii_param_10,
	.param .u32 _Z30flash_attn_sinks_varlen_kernelI13__nv_bfloat16Li64ELi8ELi64EEvPKT_S3_S3_PS1_PKfPKjS8_fiiii_param_11
)
.maxntid 256
{
	.local .align 16 .b8 	__local_depot28[256];
	.reg .b64 	%SP;
	.reg .b64 	%SPL;
	.reg .pred 	%p<54>;
	.reg .b16 	%rs<29>;
	.reg .b32 	%r<275>;
	.reg .b32 	%f<342>;
	.reg .b64 	%rd<59>;
	// demoted variable
	.shared .align 4 .b8 _ZZ30flash_attn_sinks_varlen_kernelI13__nv_bfloat16Li64ELi8ELi64EEvPKT_S3_S3_PS1_PKfPKjS8_fiiiiE6k_smem[16384];
	// demoted variable
	.shared .align 4 .b8 _ZZ30flash_attn_sinks_varlen_kernelI13__nv_bfloat16Li64ELi8ELi64EEvPKT_S3_S3_PS1_PKfPKjS8_fiiiiE6v_smem[16384];
	mov.u64 	%SPL, __local_depot28;
	ld.param.u64 	%rd5, [_Z30flash_attn_sinks_varlen_kernelI13__nv_bfloat16Li64ELi8ELi64EEvPKT_S3_S3_PS1_PKfPKjS8_fiiii_param_0];
	ld.param.u64 	%rd6, [_Z30flash_attn_sinks_varlen_kernelI13__nv_bfloat16Li64ELi8ELi64EEvPKT_S3_S3_PS1_PKfPKjS8_fiiii_param_1];
	ld.param.u64 	%rd7, [_Z30flash_attn_sinks_varlen_kernelI13__nv_bfloat16Li64ELi8ELi64EEvPKT_S3_S3_PS1_PKfPKjS8_fiiii_param_2];
	ld.param.u64 	%rd10, [_Z30flash_attn_sinks_varlen_kernelI13__nv_bfloat16Li64ELi8ELi64EEvPKT_S3_S3_PS1_PKfPKjS8_fiiii_param_5];
	ld.param.u64 	%rd11, [_Z30flash_attn_sinks_varlen_kernelI13__nv_bfloat16Li64ELi8ELi64EEvPKT_S3_S3_PS1_PKfPKjS8_fiiii_param_6];
	ld.param.f32 	%f100, [_Z30flash_attn_sinks_varlen_kernelI13__nv_bfloat16Li64ELi8ELi64EEvPKT_S3_S3_PS1_PKfPKjS8_fiiii_param_7];
	ld.param.u32 	%r88, [_Z30flash_attn_sinks_varlen_kernelI13__nv_bfloat16Li64ELi8ELi64EEvPKT_S3_S3_PS1_PKfPKjS8_fiiii_param_8];
	ld.param.u32 	%r89, [_Z30flash_attn_sinks_varlen_kernelI13__nv_bfloat16Li64ELi8ELi64EEvPKT_S3_S3_PS1_PKfPKjS8_fiiii_param_9];
	ld.param.u32 	%r86, [_Z30flash_attn_sinks_varlen_kernelI13__nv_bfloat16Li64ELi8ELi64EEvPKT_S3_S3_PS1_PKfPKjS8_fiiii_param_10];
	ld.param.u32 	%r87, [_Z30flash_attn_sinks_varlen_kernelI13__nv_bfloat16Li64ELi8ELi64EEvPKT_S3_S3_PS1_PKfPKjS8_fiiii_param_11];
	cvta.to.global.u64 	%rd12, %rd11;
	cvta.to.global.u64 	%rd13, %rd10;
	add.u64 	%rd1, %SPL, 0;
	mov.u32 	%r1, %tid.x;
	shr.u32 	%r2, %r1, 5;
	and.b32  	%r3, %r1, 31;
	mov.u32 	%r90, %ctaid.x;
	mov.u32 	%r91, %ctaid.y;
	mov.u32 	%r92, %ctaid.z;
	div.s32 	%r93, %r89, %r86;
	div.s32 	%r4, %r90, %r93;
	mul.wide.u32 	%rd15, %r91, 4;
	add.s64 	%rd16, %rd13, %rd15;
	ld.global.nc.u32 	%r94, [%rd16+4];
	ld.global.nc.u32 	%r95, [%rd16];
	sub.s32 	%r5, %r94, %r95;
	add.s64 	%rd17, %rd12, %rd15;
	ld.global.nc.u32 	%r6, [%rd17];
	ld.global.nc.u32 	%r7, [%rd17+4];
	shl.b32 	%r8, %r92, 3;
	or.b32  	%r9, %r8, %r2;
	setp.ge.s32 	%p1, %r9, %r5;
	mad.lo.s32 	%r96, %r89, %r91, %r90;
	mad.lo.s32 	%r97, %r96, %r88, %r9;
	shl.b32 	%r98, %r97, 6;
	or.b32  	%r10, %r3, %r98;
	mov.f32 	%f289, 0f00000000;
	mov.f32 	%f290, %f289;
	@%p1 bra 	$L__BB28_2;
	cvta.to.global.u64 	%rd18, %rd5;
	mul.wide.s32 	%rd19, %r10, 2;
	add.s64 	%rd20, %rd18, %rd19;
	ld.global.nc.u16 	%rs3, [%rd20];
	// begin inline asm
	{ cvt.f32.bf16 %f102, %rs3;}

	// end inline asm
	mul.f32 	%f289, %f100, %f102;
	ld.global.nc.u16 	%rs4, [%rd20+64];
	// begin inline asm
	{ cvt.f32.bf16 %f103, %rs4;}

	// end inline asm
	mul.f32 	%f290, %f100, %f103;
$L__BB28_2:
	sub.s32 	%r99, %r7, %r6;
	sub.s32 	%r100, %r99, %r5;
	add.s32 	%r101, %r8, 8;
	min.s32 	%r102, %r101, %r5;
	setp.gt.s32 	%p2, %r87, 0;
	sub.s32 	%r103, %r8, %r87;
	add.s32 	%r104, %r103, %r100;
	max.s32 	%r105, %r104, -1;
	add.s32 	%r106, %r105, 1;
	selp.b32 	%r11, %r106, 0, %p2;
	add.s32 	%r107, %r100, %r102;
	min.s32 	%r12, %r99, %r107;
	add.s32 	%r13, %r104, %r2;
	max.s32 	%r14, %r13, -1;
	setp.ge.s32 	%p3, %r11, %r12;
	mov.f32 	%f333, 0fFF7FFFFF;
	mov.f32 	%f309, 0f00000000;
	mov.f32 	%f310, %f309;
	mov.f32 	%f311, %f309;
	@%p3 bra 	$L__BB28_69;
	and.b32  	%r15, %r1, 63;
	shl.b32 	%r16, %r86, 10;
	add.s32 	%r17, %r13, %r87;
	add.s32 	%r18, %r14, 1;
	mov.f32 	%f333, 0fFF7FFFFF;
	mov.b32 	%r253, 0;
	mov.f32 	%f309, 0f00000000;
	cvt.u16.u32 	%rs22, %r11;
	mov.u32 	%r254, %r11;
$L__BB28_4:
	mov.u32 	%r20, %r254;
	shl.b32 	%r110, %r1, 2;
	mov.u32 	%r111, _ZZ30flash_attn_sinks_varlen_kernelI13__nv_bfloat16Li64ELi8ELi64EEvPKT_S3_S3_PS1_PKfPKjS8_fiiiiE6k_smem;
	add.s32 	%r112, %r110, %r111;
	add.s32 	%r258, %r112, 2048;
	shl.b32 	%r113, %r253, 6;
	add.s32 	%r114, %r11, %r113;
	add.s32 	%r115, %r114, 64;
	min.s32 	%r22, %r12, %r115;
	neg.s32 	%r23, %r113;
	add.s32 	%r254, %r20, 64;
	min.s32 	%r116, %r254, %r12;
	sub.s32 	%r25, %r116, %r20;
	add.s32 	%r26, %r20, %r6;
	or.b32  	%r117, %r1, 768;
	shr.u32 	%r263, %r117, 6;
	add.s32 	%r118, %r6, %r263;
	add.s32 	%r119, %r118, %r20;
	mad.lo.s32 	%r120, %r86, %r119, %r4;
	shl.b32 	%r121, %r120, 6;
	or.b32  	%r264, %r15, %r121;
	or.b32  	%r122, %r1, 512;
	shr.u32 	%r261, %r122, 6;
	add.s32 	%r123, %r6, %r261;
	add.s32 	%r124, %r123, %r20;
	mad.lo.s32 	%r125, %r86, %r124, %r4;
	shl.b32 	%r126, %r125, 6;
	or.b32  	%r262, %r15, %r126;
	or.b32  	%r127, %r1, 256;
	shr.u32 	%r259, %r127, 6;
	add.s32 	%r128, %r6, %r259;
	add.s32 	%r129, %r128, %r20;
	mad.lo.s32 	%r130, %r86, %r129, %r4;
	shl.b32 	%r131, %r130, 6;
	or.b32  	%r260, %r15, %r131;
	shr.u32 	%r256, %r1, 6;
	add.s32 	%r132, %r6, %r256;
	add.s32 	%r133, %r132, %r20;
	mad.lo.s32 	%r134, %r86, %r133, %r4;
	shl.b32 	%r135, %r134, 6;
	or.b32  	%r257, %r15, %r135;
	mov.b32 	%r255, 2048;
$L__BB28_5:
	.pragma "nounroll";
	setp.ge.s32 	%p4, %r256, %r25;
	mov.f32 	%f295, 0f00000000;
	@%p4 bra 	$L__BB28_7;
	mul.wide.s32 	%rd22, %r257, 2;
	add.s64 	%rd21, %rd6, %rd22;
	// begin inline asm
	ld.global.nc.b16 %rs5, [%rd21];
	// end inline asm
	// begin inline asm
	{ cvt.f32.bf16 %f295, %rs5;}

	// end inline asm
$L__BB28_7:
	st.shared.f32 	[%r258+-2048], %f295;
	setp.ge.s32 	%p5, %r259, %r25;
	mov.f32 	%f296, 0f00000000;
	@%p5 bra 	$L__BB28_9;
	mul.wide.s32 	%rd24, %r260, 2;
	add.s64 	%rd23, %rd6, %rd24;
	// begin inline asm
	ld.global.nc.b16 %rs7, [%rd23];
	// end inline asm
	// begin inline asm
	{ cvt.f32.bf16 %f296, %rs7;}

	// end inline asm
$L__BB28_9:
	st.shared.f32 	[%r258+-1024], %f296;
	setp.ge.s32 	%p6, %r261, %r25;
	mov.f32 	%f297, 0f00000000;
	@%p6 bra 	$L__BB28_11;
	mul.wide.s32 	%rd26, %r262, 2;
	add.s64 	%rd25, %rd6, %rd26;
	// begin inline asm
	ld.global.nc.b16 %rs9, [%rd25];
	// end inline asm
	// begin inline asm
	{ cvt.f32.bf16 %f297, %rs9;}

	// end inline asm
$L__BB28_11:
	st.shared.f32 	[%r258], %f297;
	setp.ge.s32 	%p7, %r263, %r25;
	mov.f32 	%f298, 0f00000000;
	@%p7 bra 	$L__BB28_13;
	mul.wide.s32 	%rd28, %r264, 2;
	add.s64 	%rd27, %rd6, %rd28;
	// begin inline asm
	ld.global.nc.b16 %rs11, [%rd27];
	// end inline asm
	// begin inline asm
	{ cvt.f32.bf16 %f298, %rs11;}

	// end inline asm
$L__BB28_13:
	st.shared.f32 	[%r258+1024], %f298;
	add.s32 	%r264, %r264, %r16;
	add.s32 	%r263, %r263, 16;
	add.s32 	%r262, %r262, %r16;
	add.s32 	%r261, %r261, 16;
	add.s32 	%r260, %r260, %r16;
	add.s32 	%r259, %r259, 16;
	add.s32 	%r258, %r258, 4096;
	add.s32 	%r257, %r257, %r16;
	add.s32 	%r256, %r256, 16;
	add.s32 	%r255, %r255, 4096;
	setp.ne.s32 	%p8, %r255, 18432;
	@%p8 bra 	$L__BB28_5;
	mov.b32 	%r266, 0;
	mov.u32 	%r265, %r1;
$L__BB28_15:
	.pragma "nounroll";
	shr.u32 	%r57, %r265, 6;
	setp.ge.s32 	%p9, %r57, %r25;
	mov.f32 	%f299, 0f00000000;
	@%p9 bra 	$L__BB28_17;
	add.s32 	%r137, %r26, %r57;
	mad.lo.s32 	%r138, %r137, %r86, %r4;
	shl.b32 	%r139, %r138, 6;
	or.b32  	%r140, %r139, %r15;
	mul.wide.s32 	%rd30, %r140, 2;
	add.s64 	%rd29, %rd7, %rd30;
	// begin inline asm
	ld.global.nc.b16 %rs13, [%rd29];
	// end inline asm
	// begin inline asm
	{ cvt.f32.bf16 %f299, %rs13;}

	// end inline asm
$L__BB28_17:
	shl.b32 	%r141, %r265, 2;
	mov.u32 	%r142, _ZZ30flash_attn_sinks_varlen_kernelI13__nv_bfloat16Li64ELi8ELi64EEvPKT_S3_S3_PS1_PKfPKjS8_fiiiiE6v_smem;
	add.s32 	%r58, %r142, %r141;
	st.shared.f32 	[%r58], %f299;
	add.s32 	%r143, %r265, 256;
	shr.u32 	%r59, %r143, 6;
	setp.ge.s32 	%p10, %r59, %r25;
	mov.f32 	%f300, 0f00000000;
	@%p10 bra 	$L__BB28_19;
	add.s32 	%r144, %r26, %r59;
	mad.lo.s32 	%r145, %r144, %r86, %r4;
	shl.b32 	%r146, %r145, 6;
	or.b32  	%r147, %r146, %r15;
	mul.wide.s32 	%rd32, %r147, 2;
	add.s64 	%rd31, %rd7, %rd32;
	// begin inline asm
	ld.global.nc.b16 %rs15, [%rd31];
	// end inline asm
	// begin inline asm
	{ cvt.f32.bf16 %f300, %rs15;}

	// end inline asm
$L__BB28_19:
	st.shared.f32 	[%r58+1024], %f300;
	add.s32 	%r148, %r265, 512;
	shr.u32 	%r60, %r148, 6;
	setp.ge.s32 	%p11, %r60, %r25;
	mov.f32 	%f301, 0f00000000;
	@%p11 bra 	$L__BB28_21;
	add.s32 	%r149, %r26, %r60;
	mad.lo.s32 	%r150, %r149, %r86, %r4;
	shl.b32 	%r151, %r150, 6;
	or.b32  	%r152, %r151, %r15;
	mul.wide.s32 	%rd34, %r152, 2;
	add.s64 	%rd33, %rd7, %rd34;
	// begin inline asm
	ld.global.nc.b16 %rs17, [%rd33];
	// end inline asm
	// begin inline asm
	{ cvt.f32.bf16 %f301, %rs17;}

	// end inline asm
$L__BB28_21:
	st.shared.f32 	[%r58+2048], %f301;
	add.s32 	%r153, %r265, 768;
	shr.u32 	%r61, %r153, 6;
	setp.ge.s32 	%p12, %r61, %r25;
	mov.f32 	%f302, 0f00000000;
	@%p12 bra 	$L__BB28_23;
	add.s32 	%r154, %r26, %r61;
	mad.lo.s32 	%r155, %r154, %r86, %r4;
	shl.b32 	%r156, %r155, 6;
	or.b32  	%r157, %r156, %r15;
	mul.wide.s32 	%rd36, %r157, 2;
	add.s64 	%rd35, %rd7, %rd36;
	// begin inline asm
	ld.global.nc.b16 %rs19, [%rd35];
	// end inline asm
	// begin inline asm
	{ cvt.f32.bf16 %f302, %rs19;}

	// end inline asm
$L__BB28_23:
	st.shared.f32 	[%r58+3072], %f302;
	add.s32 	%r265, %r265, 1024;
	add.s32 	%r266, %r266, 4;
	setp.ne.s32 	%p13, %r266, 16;
	@%p13 bra 	$L__BB28_15;
	setp.ge.s32 	%p14, %r9, %r5;
	bar.sync 	0;
	@%p14 bra 	$L__BB28_68;
	setp.lt.s32 	%p15, %r25, 1;
	mov.f32 	%f305, 0fFF7FFFFF;
	@%p15 bra 	$L__BB28_46;
	mov.f32 	%f305, 0fFF7FFFFF;
	mov.b32 	%r270, 0;
	mov.b16 	%rs28, 0;
$L__BB28_27:
	add.s32 	%r65, %r270, %r20;
	setp.le.s32 	%p16, %r65, %r17;
	@%p16 bra 	$L__BB28_42;
	setp.ge.s32 	%p26, %r270, %r25;
	@%p26 bra 	$L__BB28_46;
	add.s32 	%r175, %r22, %r23;
	add.s32 	%r176, %r11, %r270;
	sub.s32 	%r66, %r175, %r176;
	sub.s32 	%r177, %r11, %r175;
	add.s32 	%r178, %r177, %r270;
	setp.gt.u32 	%p27, %r178, -16;
	@%p27 bra 	$L__BB28_32;
	mov.b32 	%r269, 0;
$L__BB28_31:
	.pragma "nounroll";
	mul.wide.u32 	%rd41, %r270, 4;
	add.s64 	%rd42, %rd1, %rd41;
	mov.b32 	%r180, -8388609;
	st.local.u32 	[%rd42], %r180;
	st.local.u32 	[%rd42+4], %r180;
	st.local.u32 	[%rd42+8], %r180;
	st.local.u32 	[%rd42+12], %r180;
	st.local.u32 	[%rd42+16], %r180;
	st.local.u32 	[%rd42+20], %r180;
	st.local.u32 	[%rd42+24], %r180;
	st.local.u32 	[%rd42+28], %r180;
	st.local.u32 	[%rd42+32], %r180;
	st.local.u32 	[%rd42+36], %r180;
	st.local.u32 	[%rd42+40], %r180;
	st.local.u32 	[%rd42+44], %r180;
	st.local.u32 	[%rd42+48], %r180;
	st.local.u32 	[%rd42+52], %r180;
	st.local.u32 	[%rd42+56], %r180;
	st.local.u32 	[%rd42+60], %r180;
	add.s32 	%r270, %r270, 16;
	add.s32 	%r269, %r269, 16;
	and.b32  	%r181, %r66, -16;
	setp.eq.s32 	%p28, %r269, %r181;
	@%p28 bra 	$L__BB28_32;
	bra.uni 	$L__BB28_31;
$L__BB28_32:
	and.b32  	%r182, %r66, 15;
	setp.eq.s32 	%p29, %r182, 0;
	@%p29 bra 	$L__BB28_46;
	add.s16 	%rs23, %rs28, %rs22;
	cvt.u16.u32 	%rs24, %r22;
	sub.s16 	%rs25, %rs24, %rs23;
	cvt.u32.u16 	%r183, %rs25;
	and.b32  	%r73, %r183, 15;
	add.s32 	%r184, %r73, -1;
	setp.lt.u32 	%p30, %r184, 7;
	@%p30 bra 	$L__BB28_35;
	mul.wide.u32 	%rd43, %r270, 4;
	add.s64 	%rd44, %rd1, %rd43;
	mov.b32 	%r185, -8388609;
	st.local.u32 	[%rd44], %r185;
	st.local.u32 	[%rd44+4], %r185;
	st.local.u32 	[%rd44+8], %r185;
	st.local.u32 	[%rd44+12], %r185;
	st.local.u32 	[%rd44+16], %r185;
	st.local.u32 	[%rd44+20], %r185;
	st.local.u32 	[%rd44+24], %r185;
	st.local.u32 	[%rd44+28], %r185;
	add.s32 	%r270, %r270, 8;
$L__BB28_35:
	and.b32  	%r186, %r73, 7;
	setp.eq.s32 	%p31, %r186, 0;
	@%p31 bra 	$L__BB28_46;
	and.b32  	%r76, %r73, 3;
	setp.lt.u32 	%p32, %r186, 4;
	@%p32 bra 	$L__BB28_38;
	mul.wide.u32 	%rd45, %r270, 4;
	add.s64 	%rd46, %rd1, %rd45;
	mov.b32 	%r188, -8388609;
	st.local.u32 	[%rd46], %r188;
	st.local.u32 	[%rd46+4], %r188;
	st.local.u32 	[%rd46+8], %r188;
	st.local.u32 	[%rd46+12], %r188;
	add.s32 	%r270, %r270, 4;
$L__BB28_38:
	setp.eq.s32 	%p33, %r76, 0;
	@%p33 bra 	$L__BB28_46;
	mul.wide.u32 	%rd47, %r270, 4;
	add.s64 	%rd2, %rd1, %rd47;
	mov.b32 	%r189, -8388609;
	st.local.u32 	[%rd2], %r189;
	setp.eq.s32 	%p34, %r76, 1;
	@%p34 bra 	$L__BB28_46;
	mov.b32 	%r190, -8388609;
	st.local.u32 	[%rd2+4], %r190;
	setp.eq.s32 	%p35, %r76, 2;
	@%p35 bra 	$L__BB28_46;
	mov.b32 	%r191, -8388609;
	st.local.u32 	[%rd2+8], %r191;
	bra.uni 	$L__BB28_46;
$L__BB28_42:
	setp.gt.s32 	%p17, %r87, 0;
	setp.gt.u32 	%p18, %r18, %r65;
	and.pred  	%p19, %p17, %p18;
	@%p19 bra 	$L__BB28_44;
	shl.b32 	%r159, %r3, 2;
	shl.b32 	%r160, %r270, 8;
	or.b32  	%r161, %r160, %r159;
	mov.u32 	%r162, _ZZ30flash_attn_sinks_varlen_kernelI13__nv_bfloat16Li64ELi8ELi64EEvPKT_S3_S3_PS1_PKfPKjS8_fiiiiE6k_smem;
	add.s32 	%r163, %r162, %r161;
	ld.shared.f32 	%f126, [%r163];
	fma.rn.f32 	%f127, %f289, %f126, 0f00000000;
	ld.shared.f32 	%f128, [%r163+128];
	fma.rn.f32 	%f129, %f290, %f128, %f127;
	mov.b32 	%r164, %f129;
	shfl.sync.bfly.b32	%r165|%p20, %r164, 16, 31, -1;
	mov.b32 	%f130, %r165;
	add.f32 	%f131, %f129, %f130;
	mov.b32 	%r166, %f131;
	shfl.sync.bfly.b32	%r167|%p21, %r166, 8, 31, -1;
	mov.b32 	%f132, %r167;
	add.f32 	%f133, %f131, %f132;
	mov.b32 	%r168, %f133;
	shfl.sync.bfly.b32	%r169|%p22, %r168, 4, 31, -1;
	mov.b32 	%f134, %r169;
	add.f32 	%f135, %f133, %f134;
	mov.b32 	%r170, %f135;
	shfl.sync.bfly.b32	%r171|%p23, %r170, 2, 31, -1;
	mov.b32 	%f136, %r171;
	add.f32 	%f137, %f135, %f136;
	mov.b32 	%r172, %f137;
	shfl.sync.bfly.b32	%r173|%p24, %r172, 1, 31, -1;
	mov.b32 	%f138, %r173;
	add.f32 	%f139, %f137, %f138;
	mul.wide.u32 	%rd37, %r270, 4;
	add.s64 	%rd38, %rd1, %rd37;
	st.local.f32 	[%rd38], %f139;
	max.f32 	%f305, %f305, %f139;
	bra.uni 	$L__BB28_45;
$L__BB28_44:
	mul.wide.u32 	%rd39, %r270, 4;
	add.s64 	%rd40, %rd1, %rd39;
	mov.b32 	%r174, -8388609;
	st.local.u32 	[%rd40], %r174;
$L__BB28_45:
	add.s32 	%r270, %r270, 1;
	setp.lt.s32 	%p25, %r270, %r25;
	add.s16 	%rs28, %rs28, 1;
	@%p25 bra 	$L__BB28_27;
$L__BB28_46:
	setp.leu.f32 	%p36, %f305, 0fFF7FFFFF;
	@%p36 bra 	$L__BB28_68;
	max.f32 	%f29, %f333, %f305;
	sub.f32 	%f140, %f333, %f29;
	fma.rn.f32 	%f141, %f140, 0f3BBB989D, 0f3F000000;
	cvt.sat.f32.f32 	%f142, %f141;
	mov.f32 	%f143, 0f4B400001;
	mov.f32 	%f144, 0f437C0000;
	fma.rm.f32 	%f145, %f142, %f144, %f143;
	add.f32 	%f146, %f145, 0fCB40007F;
	neg.f32 	%f147, %f146;
	fma.rn.f32 	%f148, %f140, 0f3FB8AA3B, %f147;
	fma.rn.f32 	%f149, %f140, 0f32A57060, %f148;
	mov.b32 	%r192, %f145;
	shl.b32 	%r193, %r192, 23;
	mov.b32 	%f150, %r193;
	ex2.approx.ftz.f32 	%f151, %f149;
	mul.f32 	%f152, %f151, %f150;
	mul.f32 	%f310, %f152, %f310;
	mul.f32 	%f309, %f152, %f309;
	mul.f32 	%f311, %f311, %f152;
	mov.f32 	%f333, %f29;
	@%p15 bra 	$L__BB28_68;
	sub.s32 	%r195, %r23, %r11;
	add.s32 	%r79, %r22, %r195;
	and.b32  	%r80, %r79, 3;
	add.s32 	%r196, %r22, %r23;
	sub.s32 	%r197, %r11, %r196;
	setp.gt.u32 	%p38, %r197, -4;
	mov.b32 	%r274, 0;
	@%p38 bra 	$L__BB28_59;
	and.b32  	%r274, %r79, -4;
	mov.b32 	%r273, 0;
$L__BB28_50:
	mul.wide.u32 	%rd48, %r273, 4;
	add.s64 	%rd3, %rd1, %rd48;
	ld.local.f32 	%f36, [%rd3];
	setp.le.f32 	%p39, %f36, 0fFF7FFFFF;
	@%p39 bra 	$L__BB28_52;
	sub.f32 	%f154, %f36, %f29;
	fma.rn.f32 	%f155, %f154, 0f3BBB989D, 0f3F000000;
	cvt.sat.f32.f32 	%f156, %f155;
	mov.f32 	%f157, 0f4B400001;
	mov.f32 	%f158, 0f437C0000;
	fma.rm.f32 	%f159, %f156, %f158, %f157;
	add.f32 	%f160, %f159, 0fCB40007F;
	neg.f32 	%f161, %f160;
	fma.rn.f32 	%f162, %f154, 0f3FB8AA3B, %f161;
	fma.rn.f32 	%f163, %f154, 0f32A57060, %f162;
	mov.b32 	%r199, %f159;
	shl.b32 	%r200, %r199, 23;
	mov.b32 	%f164, %r200;
	ex2.approx.ftz.f32 	%f165, %f163;
	mul.f32 	%f166, %f165, %f164;
	add.f32 	%f311, %f311, %f166;
	shl.b32 	%r201, %r3, 2;
	shl.b32 	%r202, %r273, 8;
	or.b32  	%r203, %r202, %r201;
	mov.u32 	%r204, _ZZ30flash_attn_sinks_varlen_kernelI13__nv_bfloat16Li64ELi8ELi64EEvPKT_S3_S3_PS1_PKfPKjS8_fiiiiE6v_smem;
	add.s32 	%r205, %r204, %r203;
	ld.shared.f32 	%f167, [%r205];
	fma.rn.f32 	%f310, %f166, %f167, %f310;
	ld.shared.f32 	%f168, [%r205+128];
	fma.rn.f32 	%f309, %f166, %f168, %f309;
$L__BB28_52:
	ld.local.f32 	%f43, [%rd3+4];
	setp.le.f32 	%p40, %f43, 0fFF7FFFFF;
	@%p40 bra 	$L__BB28_54;
	shl.b32 	%r206, %r273, 8;
	sub.f32 	%f169, %f43, %f29;
	fma.rn.f32 	%f170, %f169, 0f3BBB989D, 0f3F000000;
	cvt.sat.f32.f32 	%f171, %f170;
	mov.f32 	%f172, 0f4B400001;
	mov.f32 	%f173, 0f437C0000;
	fma.rm.f32 	%f174, %f171, %f173, %f172;
	add.f32 	%f175, %f174, 0fCB40007F;
	neg.f32 	%f176, %f175;
	fma.rn.f32 	%f177, %f169, 0f3FB8AA3B, %f176;
	fma.rn.f32 	%f178, %f169, 0f32A57060, %f177;
	mov.b32 	%r207, %f174;
	shl.b32 	%r208, %r207, 23;
	mov.b32 	%f179, %r208;
	ex2.approx.ftz.f32 	%f180, %f178;
	mul.f32 	%f181, %f180, %f179;
	add.f32 	%f311, %f311, %f181;
	shl.b32 	%r209, %r3, 2;
	or.b32  	%r210, %r206, %r209;
	mov.u32 	%r211, _ZZ30flash_attn_sinks_varlen_kernelI13__nv_bfloat16Li64ELi8ELi64EEvPKT_S3_S3_PS1_PKfPKjS8_fiiiiE6v_smem;
	add.s32 	%r212, %r210, %r211;
	ld.shared.f32 	%f182, [%r212+256];
	fma.rn.f32 	%f310, %f181, %f182, %f310;
	ld.shared.f32 	%f183, [%r212+384];
	fma.rn.f32 	%f309, %f181, %f183, %f309;
$L__BB28_54:
	ld.local.f32 	%f50, [%rd3+8];
	setp.le.f32 	%p41, %f50, 0fFF7FFFFF;
	@%p41 bra 	$L__BB28_56;
	shl.b32 	%r213, %r273, 8;
	sub.f32 	%f184, %f50, %f29;
	fma.rn.f32 	%f185, %f184, 0f3BBB989D, 0f3F000000;
	cvt.sat.f32.f32 	%f186, %f185;
	mov.f32 	%f187, 0f4B400001;
	mov.f32 	%f188, 0f437C0000;
	fma.rm.f32 	%f189, %f186, %f188, %f187;
	add.f32 	%f190, %f189, 0fCB40007F;
	neg.f32 	%f191, %f190;
	fma.rn.f32 	%f192, %f184, 0f3FB8AA3B, %f191;
	fma.rn.f32 	%f193, %f184, 0f32A57060, %f192;
	mov.b32 	%r214, %f189;
	shl.b32 	%r215, %r214, 23;
	mov.b32 	%f194, %r215;
	ex2.approx.ftz.f32 	%f195, %f193;
	mul.f32 	%f196, %f195, %f194;
	add.f32 	%f311, %f311, %f196;
	shl.b32 	%r216, %r3, 2;
	or.b32  	%r217, %r213, %r216;
	mov.u32 	%r218, _ZZ30flash_attn_sinks_varlen_kernelI13__nv_bfloat16Li64ELi8ELi64EEvPKT_S3_S3_PS1_PKfPKjS8_fiiiiE6v_smem;
	add.s32 	%r219, %r217, %r218;
	ld.shared.f32 	%f197, [%r219+512];
	fma.rn.f32 	%f310, %f196, %f197, %f310;
	ld.shared.f32 	%f198, [%r219+640];
	fma.rn.f32 	%f309, %f196, %f198, %f309;
$L__BB28_56:
	ld.local.f32 	%f57, [%rd3+12];
	setp.le.f32 	%p42, %f57, 0fFF7FFFFF;
	@%p42 bra 	$L__BB28_58;
	shl.b32 	%r220, %r273, 8;
	sub.f32 	%f199, %f57, %f29;
	fma.rn.f32 	%f200, %f199, 0f3BBB989D, 0f3F000000;
	cvt.sat.f32.f32 	%f201, %f200;
	mov.f32 	%f202, 0f4B400001;
	mov.f32 	%f203, 0f437C0000;
	fma.rm.f32 	%f204, %f201, %f203, %f202;
	add.f32 	%f205, %f204, 0fCB40007F;
	neg.f32 	%f206, %f205;
	fma.rn.f32 	%f207, %f199, 0f3FB8AA3B, %f206;
	fma.rn.f32 	%f208, %f199, 0f32A57060, %f207;
	mov.b32 	%r221, %f204;
	shl.b32 	%r222, %r221, 23;
	mov.b32 	%f209, %r222;
	ex2.approx.ftz.f32 	%f210, %f208;
	mul.f32 	%f211, %f210, %f209;
	add.f32 	%f311, %f311, %f211;
	shl.b32 	%r223, %r3, 2;
	or.b32  	%r224, %r220, %r223;
	mov.u32 	%r225, _ZZ30flash_attn_sinks_varlen_kernelI13__nv_bfloat16Li64ELi8ELi64EEvPKT_S3_S3_PS1_PKfPKjS8_fiiiiE6v_smem;
	add.s32 	%r226, %r224, %r225;
	ld.shared.f32 	%f212, [%r226+768];
	fma.rn.f32 	%f310, %f211, %f212, %f310;
	ld.shared.f32 	%f213, [%r226+896];
	fma.rn.f32 	%f309, %f211, %f213, %f309;
$L__BB28_58:
	add.s32 	%r273, %r273, 4;
	setp.ne.s32 	%p43, %r273, %r274;
	@%p43 bra 	$L__BB28_50;
$L__BB28_59:
	setp.eq.s32 	%p44, %r80, 0;
	mov.f32 	%f333, %f29;
	@%p44 bra 	$L__BB28_68;
	mul.wide.u32 	%rd49, %r274, 4;
	add.s64 	%rd4, %rd1, %rd49;
	ld.local.f32 	%f68, [%rd4];
	setp.le.f32 	%p45, %f68, 0fFF7FFFFF;
	@%p45 bra 	$L__BB28_62;
	sub.f32 	%f214, %f68, %f29;
	fma.rn.f32 	%f215, %f214, 0f3BBB989D, 0f3F000000;
	cvt.sat.f32.f32 	%f216, %f215;
	mov.f32 	%f217, 0f4B400001;
	mov.f32 	%f218, 0f437C0000;
	fma.rm.f32 	%f219, %f216, %f218, %f217;
	add.f32 	%f220, %f219, 0fCB40007F;
	neg.f32 	%f221, %f220;
	fma.rn.f32 	%f222, %f214, 0f3FB8AA3B, %f221;
	fma.rn.f32 	%f223, %f214, 0f32A57060, %f222;
	mov.b32 	%r227, %f219;
	shl.b32 	%r228, %r227, 23;
	mov.b32 	%f224, %r228;
	ex2.approx.ftz.f32 	%f225, %f223;
	mul.f32 	%f226, %f225, %f224;
	add.f32 	%f311, %f311, %f226;
	shl.b32 	%r229, %r3, 2;
	shl.b32 	%r230, %r274, 8;
	or.b32  	%r231, %r230, %r229;
	mov.u32 	%r232, _ZZ30flash_attn_sinks_varlen_kernelI13__nv_bfloat16Li64ELi8ELi64EEvPKT_S3_S3_PS1_PKfPKjS8_fiiiiE6v_smem;
	add.s32 	%r233, %r232, %r231;
	ld.shared.f32 	%f227, [%r233];
	fma.rn.f32 	%f310, %f226, %f227, %f310;
	ld.shared.f32 	%f228, [%r233+128];
	fma.rn.f32 	%f309, %f226, %f228, %f309;
$L__BB28_62:
	setp.eq.s32 	%p46, %r80, 1;
	mov.f32 	%f333, %f29;
	@%p46 bra 	$L__BB28_68;
	ld.local.f32 	%f75, [%rd4+4];
	setp.le.f32 	%p47, %f75, 0fFF7FFFFF;
	@%p47 bra 	$L__BB28_65;
	sub.f32 	%f229, %f75, %f29;
	fma.rn.f32 	%f230, %f229, 0f3BBB989D, 0f3F000000;
	cvt.sat.f32.f32 	%f231, %f230;
	mov.f32 	%f232, 0f4B400001;
	mov.f32 	%f233, 0f437C0000;
	fma.rm.f32 	%f234, %f231, %f233, %f232;
	add.f32 	%f235, %f234, 0fCB40007F;
	neg.f32 	%f236, %f235;
	fma.rn.f32 	%f237, %f229, 0f3FB8AA3B, %f236;
	fma.rn.f32 	%f238, %f229, 0f32A57060, %f237;
	mov.b32 	%r234, %f234;
	shl.b32 	%r235, %r234, 23;
	mov.b32 	%f239, %r235;
	ex2.approx.ftz.f32 	%f240, %f238;
	mul.f32 	%f241, %f240, %f239;
	add.f32 	%f311, %f311, %f241;
	shl.b32 	%r236, %r274, 8;
	shl.b32 	%r237, %r3, 2;
	or.b32  	%r238, %r236, %r237;
	mov.u32 	%r239, _ZZ30flash_attn_sinks_varlen_kernelI13__nv_bfloat16Li64ELi8ELi64EEvPKT_S3_S3_PS1_PKfPKjS8_fiiiiE6v_smem;
	add.s32 	%r240, %r238, %r239;
	ld.shared.f32 	%f242, [%r240+256];
	fma.rn.f32 	%f310, %f241, %f242, %f310;
	ld.shared.f32 	%f243, [%r240+384];
	fma.rn.f32 	%f309, %f241, %f243, %f309;
$L__BB28_65:
	setp.eq.s32 	%p48, %r80, 2;
	mov.f32 	%f333, %f29;
	@%p48 bra 	$L__BB28_68;
	ld.local.f32 	%f82, [%rd4+8];
	setp.le.f32 	%p49, %f82, 0fFF7FFFFF;
	mov.f32 	%f333, %f29;
	@%p49 bra 	$L__BB28_68;
	sub.f32 	%f244, %f82, %f29;
	fma.rn.f32 	%f245, %f244, 0f3BBB989D, 0f3F000000;
	cvt.sat.f32.f32 	%f246, %f245;
	mov.f32 	%f247, 0f4B400001;
	mov.f32 	%f248, 0f437C0000;
	fma.rm.f32 	%f249, %f246, %f248, %f247;
	add.f32 	%f250, %f249, 0fCB40007F;
	neg.f32 	%f251, %f250;
	fma.rn.f32 	%f252, %f244, 0f3FB8AA3B, %f251;
	fma.rn.f32 	%f253, %f244, 0f32A57060, %f252;
	mov.b32 	%r241, %f249;
	shl.b32 	%r242, %r241, 23;
	mov.b32 	%f254, %r242;
	ex2.approx.ftz.f32 	%f255, %f253;
	mul.f32 	%f256, %f255, %f254;
	add.f32 	%f311, %f311, %f256;
	shl.b32 	%r243, %r274, 8;
	shl.b32 	%r244, %r3, 2;
	or.b32  	%r245, %r243, %r244;
	mov.u32 	%r246, _ZZ30flash_attn_sinks_varlen_kernelI13__nv_bfloat16Li64ELi8ELi64EEvPKT_S3_S3_PS1_PKfPKjS8_fiiiiE6v_smem;
	add.s32 	%r247, %r245, %r246;
	ld.shared.f32 	%f257, [%r247+512];
	fma.rn.f32 	%f310, %f256, %f257, %f310;
	ld.shared.f32 	%f258, [%r247+640];
	fma.rn.f32 	%f309, %f256, %f258, %f309;
	mov.f32 	%f333, %f29;
$L__BB28_68:
	bar.sync 	0;
	setp.lt.s32 	%p50, %r254, %r12;
	add.s32 	%r253, %r253, 1;
	@%p50 bra 	$L__BB28_4;
$L__BB28_69:
	setp.ge.s32 	%p51, %r9, %r5;
	@%p51 bra 	$L__BB28_73;
	ld.param.u64 	%rd57, [_Z30flash_attn_sinks_varlen_kernelI13__nv_bfloat16Li64ELi8ELi64EEvPKT_S3_S3_PS1_PKfPKjS8_fiiii_param_4];
	setp.eq.s64 	%p52, %rd57, 0;
	@%p52 bra 	$L__BB28_72;
	ld.param.u64 	%rd58, [_Z30flash_attn_sinks_varlen_kernelI13__nv_bfloat16Li64ELi8ELi64EEvPKT_S3_S3_PS1_PKfPKjS8_fiiii_param_4];
	mov.u32 	%r248, %ctaid.x;
	cvta.to.global.u64 	%rd50, %rd58;
	mul.wide.u32 	%rd51, %r248, 4;
	add.s64 	%rd52, %rd50, %rd51;
	ld.global.nc.f32 	%f259, [%rd52];
	max.f32 	%f260, %f333, %f259;
	sub.f32 	%f261, %f333, %f260;
	fma.rn.f32 	%f262, %f261, 0f3BBB989D, 0f3F000000;
	cvt.sat.f32.f32 	%f263, %f262;
	mov.f32 	%f264, 0f4B400001;
	mov.f32 	%f265, 0f437C0000;
	fma.rm.f32 	%f266, %f263, %f265, %f264;
	add.f32 	%f267, %f266, 0fCB40007F;
	neg.f32 	%f268, %f267;
	fma.rn.f32 	%f269, %f261, 0f3FB8AA3B, %f268;
	fma.rn.f32 	%f270, %f261, 0f32A57060, %f269;
	mov.b32 	%r249, %f266;
	shl.b32 	%r250, %r249, 23;
	mov.b32 	%f271, %r250;
	ex2.approx.ftz.f32 	%f272, %f270;
	mul.f32 	%f273, %f272, %f271;
	mul.f32 	%f310, %f273, %f310;
	mul.f32 	%f309, %f273, %f309;
	sub.f32 	%f274, %f259, %f260;
	fma.rn.f32 	%f275, %f274, 0f3BBB989D, 0f3F000000;
	cvt.sat.f32.f32 	%f276, %f275;
	fma.rm.f32 	%f277, %f276, %f265, %f264;
	add.f32 	%f278, %f277, 0fCB40007F;
	neg.f32 	%f279, %f278;
	fma.rn.f32 	%f280, %f274, 0f3FB8AA3B, %f279;
	fma.rn.f32 	%f281, %f274, 0f32A57060, %f280;
	mov.b32 	%r251, %f277;
	shl.b32 	%r252, %r251, 23;
	mov.b32 	%f282, %r252;
	ex2.approx.ftz.f32 	%f283, %f281;
	mul.f32 	%f284, %f283, %f282;
	fma.rn.f32 	%f311, %f311, %f273, %f284;
$L__BB28_72:
	ld.param.u64 	%rd56, [_Z30flash_attn_sinks_varlen_kernelI13__nv_bfloat16Li64ELi8ELi64EEvPKT_S3_S3_PS1_PKfPKjS8_fiiii_param_3];
	setp.gt.f32 	%p53, %f311, 0f00000000;
	rcp.rn.f32 	%f287, %f311;
	selp.f32 	%f288, %f287, 0f00000000, %p53;
	mul.f32 	%f285, %f288, %f310;
	// begin inline asm
	{  cvt.rn.bf16.f32 %rs26, %f285;}

	// end inline asm
	cvta.to.global.u64 	%rd53, %rd56;
	mul.wide.s32 	%rd54, %r10, 2;
	add.s64 	%rd55, %rd53, %rd54;
	st.global.u16 	[%rd55], %rs26;
	mul.f32 	%f286, %f288, %f309;
	// begin inline asm
	{  cvt.rn.bf16.f32 %rs27, %f286;}

	// end inline asm
	st.global.u16 	[%rd55+64], %rs27;
$L__BB28_73:
	ret;

}
	// .globl	_Z30flash_attn_sinks_varlen_kernelI13__nv_bfloat16Li80ELi8ELi32EEvPKT_S3_S3_PS1_PKfPKjS8_fiiii
.visible .entry _Z30flash_attn_sinks_varlen_kernelI13__nv_bfloat16Li80ELi8ELi32EEvPKT_S3_S3_PS1_PKfPKjS8_fiiii(
	.param .u64 .ptr .align 1 _Z30flash_attn_sinks_varlen_kernelI13__nv_bfloat16Li80ELi8ELi32EEvPKT_S3_S3_PS1_PKfPKjS8_fiiii_param_0,
	.param .u64 .ptr .align 1 _Z30flash_attn_sinks_varlen_kernelI13__nv_bfloat16Li80ELi8ELi32EEvPKT_S3_S3_PS1_PKfPKjS8_fiiii_param_1,
	.param .u64 .ptr .align 1 _Z30flash_attn_sinks_varlen_kernelI13__nv_bfloat16Li80ELi8ELi32EEvPKT_S3_S3_PS1_PKfPKjS8_fiiii_param_2,
	.param .u64 .ptr .align 1 _Z30flash_attn_sinks_varlen_kernelI13__nv_bfloat16Li80ELi8ELi32EEvPKT_S3_S3_PS1_PKfPKjS8_fiiii_param_3,
	.param .u64 .ptr .align 1 _Z30flash_attn_sinks_varlen_kernelI13__nv_bfloat16Li80ELi8ELi32EEvPKT_S3_S3_PS1_PKfPKjS8_fiiii_param_4,
	.param .u64 .ptr .align 1 _Z30flash_attn_sinks_varlen_kernelI13__nv_bfloat16Li80ELi8ELi32EEvPKT_S3_S3_PS1_PKfPKjS8_fiiii_param_5,
	.param .u64 .ptr .align 1 _Z30flash_attn_sinks_varlen_kernelI13__nv_bfloat16Li80ELi8ELi32EEvPKT_S3_S3_PS1_PKfPKjS8_fiiii_param_6,
	.param .f32 _Z30flash_attn_sinks_varlen_kernelI13__nv_bfloat16Li80ELi8ELi32EEvPKT_S3_S3_PS1_PKfPKjS8_fiiii_param_7,
	.param .u32 _Z30flash_attn_sinks_varlen_kernelI13__nv_bfloat16Li80ELi8ELi32EEvPKT_S3_S3_PS1_PKfPKjS8_fiiii_param_8,
	.param .u32 _Z30flash_attn_sinks_varlen_kernelI13__nv_bfloat16Li80ELi8ELi32EEvPKT_S3_S3_PS1_PKfPKjS8_fiiii_param_9,
	.param .u32 _Z30flash_attn_sinks_varlen_kernelI13__nv_bfloat16Li80ELi8ELi32EEvPKT_S3_S3_PS1_PKfPKjS8_fiiii_param_10,
	.param .u32 _Z30flash_attn_sinks_varlen_kernelI13__nv_bfloat16Li80ELi8ELi32EEvPKT_S3_S3_PS1_PKfPKjS8_fiiii_param_11
)
.maxntid 256
{
	.local .align 16 .b8 	__local_depot29[128];
	.reg .b64 	%SP;
	.reg .b64 	%SPL;
	.reg .pred 	%p<74>;
	.reg .b16 	%rs<88>;
	.reg .b32 	%r<276>;
	.reg .b32 	%f<390>;
	.reg .b64 	%rd<61>;
	// demoted variable
	.shared .align 4 .b8 _ZZ30flash_attn_sinks_varlen_kernelI13__nv_bfloat16Li80ELi8ELi32EEvPKT_S3_S3_PS1_PKfPKjS8_fiiiiE6k_smem[12288];
	// demoted variable
	.shared .align 4 .b8 _ZZ30flash_attn_sinks_varlen_kernelI13__nv_bfloat16Li80ELi8ELi32EEvPKT_S3_S3_PS1_PKfPKjS8_fiiiiE6v_smem[12288];
	mov.u64 	%SPL, __local_depot29;
	ld.param.u64 	%rd11, [_Z30flash_attn_sinks_varlen_kernelI13__nv_bfloat16Li80ELi8ELi32EEvPKT_S3_S3_PS1_PKfPKjS8_fiiii_param_0];
	ld.param.u64 	%rd7, [_Z30flash_attn_sinks_varlen_kernelI13__nv_bfloat16Li80ELi8ELi32EEvPKT_S3_S3_PS1_PKfPKjS8_fiiii_param_1];
	ld.param.u64 	%rd8, [_Z30flash_attn_sinks_varlen_kernelI13__nv_bfloat16Li80ELi8ELi32EEvPKT_S3_S3_PS1_PKfPKjS8_fiiii_param_2];
	ld.param.u64 	%rd9, [_Z30flash_attn_sinks_varlen_kernelI13__nv_bfloat16Li80ELi8ELi32EEvPKT_S3_S3_PS1_PKfPKjS8_fiiii_param_3];
	ld.param.u64 	%rd10, [_Z30flash_attn_sinks_varlen_kernelI13__nv_bfloat16Li80ELi8ELi32EEvPKT_S3_S3_PS1_PKfPKjS8_fiiii_param_4];
	ld.param.u64 	%rd12, [_Z30flash_attn_sinks_varlen_kernelI13__nv_bfloat16Li80ELi8ELi32EEvPKT_S3_S3_PS1_PKfPKjS8_fiiii_param_5];
	ld.param.u64 	%rd13, [_Z30flash_attn_sinks_varlen_kernelI13__nv_bfloat16Li80ELi8ELi32EEvPKT_S3_S3_PS1_PKfPKjS8_fiiii_param_6];
	ld.param.f32 	%f124, [_Z30flash_attn_sinks_varlen_kernelI13__nv_bfloat16Li80ELi8ELi32EEvPKT_S3_S3_PS1_PKfPKjS8_fiiii_param_7];
	ld.param.u32 	%r85, [_Z30flash_attn_sinks_varlen_kernelI13__nv_bfloat16Li80ELi8ELi32EEvPKT_S3_S3_PS1_PKfPKjS8_fiiii_param_8];
	ld.param.u32 	%r86, [_Z30flash_attn_sinks_varlen_kernelI13__nv_bfloat16Li80ELi8ELi32EEvPKT_S3_S3_PS1_PKfPKjS8_fiiii_param_9];
	ld.param.u32 	%r83, [_Z30flash_attn_sinks_varlen_kernelI13__nv_bfloat16Li80ELi8ELi32EEvPKT_S3_S3_PS1_PKfPKjS8_fiiii_param_10];
	ld.param.u32 	%r84, [_Z30flash_attn_sinks_varlen_kernelI13__nv_bfloat16Li80ELi8ELi32EEvPKT_S3_S3_PS1_PKfPKjS8_fiiii_param_11];
	cvta.to.global.u64 	%rd1, %rd11;
	cvta.to.global.u64 	%rd14, %rd13;
	cvta.to.global.u64 	%rd15, %rd12;
	add.u64 	%rd2, %SPL, 0;
	mov.u32 	%r1, %tid.x;
	shr.u32 	%r2, %r1, 5;
	and.b32  	%r3, %r1, 31;
	mov.u32 	%r4, %ctaid.x;
	mov.u32 	%r87, %ctaid.y;
	mov.u32 	%r88, %ctaid.z;
	div.s32 	%r89, %r86, %r83;
	div.s32 	%r5, %r4, %r89;
	mul.wide.u32 	%rd17, %r87, 4;
	add.s64 	%rd18, %rd15, %rd17;
	ld.global.nc.u32 	%r90, [%rd18+4];
	ld.global.nc.u32 	%r91, [%rd18];
	sub.s32 	%r6, %r90, %r91;
	add.s64 	%rd19, %rd14, %rd17;
	ld.global.nc.u32 	%r7, [%rd19];
	ld.global.nc.u32 	%r8, [%rd19+4];
	shl.b32 	%r9, %r88, 3;
	or.b32  	%r10, %r9, %r2;
	setp.ge.s32 	%p1, %r10, %r6;
	mad.lo.s32 	%r92, %r86, %r87, %r4;
	mad.lo.s32 	%r93, %r92, %r85, %r10;
	mul.lo.s32 	%r11, %r93, 80;
	mov.f32 	%f324, 0f00000000;
	mov.f32 	%f325, %f324;
	@%p1 bra 	$L__BB29_2;
	add.s32 	%r94, %r3, %r11;
	mul.wide.s32 	%rd20, %r94, 2;
	add.s64 	%rd21, %rd1, %rd20;
	ld.global.nc.u16 	%rs21, [%rd21];
	// begin inline asm
	{ cvt.f32.bf16 %f126, %rs21;}

	// end inline asm
	mul.f32 	%f324, %f124, %f126;
	ld.global.nc.u16 	%rs22, [%rd21+64];
	// begin inline asm
	{ cvt.f32.bf16 %f127, %rs22;}

	// end inline asm
	mul.f32 	%f325, %f124, %f127;
$L__BB29_2:
	setp.ge.s32 	%p2, %r10, %r6;
	setp.gt.u32 	%p3, %r3, 15;
	mov.f32 	%f326, 0f00000000;
	or.pred  	%p4, %p2, %p3;
	@%p4 bra 	$L__BB29_4;
	cvt.s64.s32 	%rd22, %r11;
	cvt.u64.u32 	%rd23, %r3;
	add.s64 	%rd24, %rd23, %rd22;
	shl.b64 	%rd25, %rd24, 1;
	add.s64 	%rd26, %rd1, %rd25;
	ld.global.nc.u16 	%rs23, [%rd26+128];
	// begin inline asm
	{ cvt.f32.bf16 %f129, %rs23;}

	// end inline asm
	mul.f32 	%f326, %f124, %f129;
$L__BB29_4:
	sub.s32 	%r96, %r8, %r7;
	sub.s32 	%r97, %r96, %r6;
	add.s32 	%r98, %r9, 8;
	min.s32 	%r99, %r98, %r6;
	setp.gt.s32 	%p5, %r84, 0;
	sub.s32 	%r100, %r9, %r84;
	add.s32 	%r101, %r100, %r97;
	max.s32 	%r102, %r101, -1;
	add.s32 	%r103, %r102, 1;
	selp.b32 	%r12, %r103, 0, %p5;
	add.s32 	%r104, %r97, %r99;
	min.s32 	%r13, %r96, %r104;
	add.s32 	%r14, %r101, %r2;
	max.s32 	%r15, %r14, -1;
	setp.ge.s32 	%p6, %r12, %r13;
	mov.f32 	%f379, 0fFF7FFFFF;
	mov.f32 	%f347, 0f00000000;
	mov.f32 	%f348, %f347;
	mov.f32 	%f349, %f347;
	mov.f32 	%f350, %f347;
	@%p6 bra 	$L__BB29_71;
	cvt.u16.u32 	%rs1, %r12;
	cvt.u16.u32 	%rs2, %r1;
	mul.lo.s32 	%r16, %r5, 80;
	mul.lo.s32 	%r17, %r83, 80;
	shl.b32 	%r106, %r1, 2;
	mov.u32 	%r107, _ZZ30flash_attn_sinks_varlen_kernelI13__nv_bfloat16Li80ELi8ELi32EEvPKT_S3_S3_PS1_PKfPKjS8_fiiiiE6k_smem;
	add.s32 	%r108, %r106, %r107;
	add.s32 	%r18, %r108, 2048;
	or.b16  	%rs3, %rs2, 512;
	add.s32 	%r19, %r16, 256;
	add.s32 	%r20, %r14, %r84;
	add.s32 	%r21, %r15, 1;
	mov.f32 	%f379, 0fFF7FFFFF;
	mov.b32 	%r256, 0;
	mov.f32 	%f347, 0f00000000;
	or.b16  	%rs4, %rs2, 256;
	mov.u32 	%r257, %r12;
$L__BB29_6:
	mov.u32 	%r23, %r257;
	or.b32  	%r258, %r1, 256;
	add.s32 	%r261, %r16, 512;
	add.s32 	%r262, %r16, 768;
	or.b32  	%r260, %r1, 512;
	or.b32  	%r265, %r1, 768;
	or.b16  	%rs86, %rs2, 768;
	shl.b32 	%r109, %r256, 5;
	add.s32 	%r110, %r12, %r109;
	add.s32 	%r111, %r110, 32;
	min.s32 	%r29, %r13, %r111;
	neg.s32 	%r30, %r109;
	sub.s32 	%r112, %r30, %r12;
	add.s32 	%r31, %r29, %r112;
	add.s32 	%r257, %r23, 32;
	min.s32 	%r113, %r257, %r13;
	sub.s32 	%r33, %r113, %r23;
	add.s32 	%r34, %r23, %r7;
	mov.u16 	%rs83, %rs2;
	mov.u16 	%rs84, %rs4;
	mov.u32 	%r259, %r19;
	mov.u16 	%rs85, %rs3;
	mov.u32 	%r263, %r18;
	mov.u32 	%r264, %r16;
	mov.u32 	%r266, %r1;
$L__BB29_7:
	mul.hi.u16 	%rs24, %rs83, -21845;
	shr.u16 	%rs25, %rs24, 6;
	add.s16 	%rs26, %rs86, -768;
	mul.hi.u16 	%rs27, %rs26, -21845;
	shr.u16 	%rs28, %rs27, 6;
	cvt.u32.u16 	%r114, %rs28;
	mad.lo.s16 	%rs29, %rs25, -96, %rs26;
	setp.le.s32 	%p7, %r33, %r114;
	setp.gt.u16 	%p8, %rs29, 79;
	mov.f32 	%f332, 0f00000000;
	or.pred  	%p9, %p7, %p8;
	@%p9 bra 	$L__BB29_9;
	mul.hi.u32 	%r115, %r266, -1431655765;
	shr.u32 	%r116, %r115, 6;
	mul.lo.s32 	%r117, %r116, 96;
	add.s32 	%r118, %r34, %r116;
	mad.lo.s32 	%r119, %r17, %r118, %r264;
	sub.s32 	%r120, %r119, %r117;
	add.s32 	%r121, %r1, %r120;
	mul.wide.s32 	%rd28, %r121, 2;
	add.s64 	%rd27, %rd7, %rd28;
	// begin inline asm
	ld.global.nc.b16 %rs30, [%rd27];
	// end inline asm
	// begin inline asm
	{ cvt.f32.bf16 %f332, %rs30;}

	// end inline asm
$L__BB29_9:
	st.shared.f32 	[%r263+-2048], %f332;
	add.s16 	%rs32, %rs86, -512;
	mul.hi.u16 	%rs33, %rs32, -21845;
	shr.u16 	%rs34, %rs33, 6;
	cvt.u32.u16 	%r122, %rs34;
	mul.hi.u16 	%rs35, %rs84, -21845;
	shr.u16 	%rs36, %rs35, 6;
	mad.lo.s16 	%rs37, %rs36, -96, %rs32;
	setp.le.s32 	%p10, %r33, %r122;
	setp.gt.u16 	%p11, %rs37, 79;
	mov.f32 	%f333, 0f00000000;
	or.pred  	%p12, %p10, %p11;
	@%p12 bra 	$L__BB29_11;
	mul.hi.u32 	%r123, %r258, -1431655765;
	shr.u32 	%r124, %r123, 6;
	mul.lo.s32 	%r125, %r124, 96;
	add.s32 	%r126, %r34, %r124;
	mad.lo.s32 	%r127, %r17, %r126, %r259;
	sub.s32 	%r128, %r127, %r125;
	add.s32 	%r129, %r1, %r128;
	mul.wide.s32 	%rd30, %r129, 2;
	add.s64 	%rd29, %rd7, %rd30;
	// begin inline asm
	ld.global.nc.b16 %rs38, [%rd29];
	// end inline asm
	// begin inline asm
	{ cvt.f32.bf16 %f333, %rs38;}

	// end inline asm
$L__BB29_11:
	st.shared.f32 	[%r263+-1024], %f333;
	add.s16 	%rs40, %rs86, -256;
	mul.hi.u16 	%rs41, %rs40, -21845;
	shr.u16 	%rs42, %rs41, 6;
	cvt.u32.u16 	%r130, %rs42;
	mul.hi.u16 	%rs43, %rs85, -21845;
	shr.u16 	%rs44, %rs43, 6;
	mad.lo.s16 	%rs45, %rs44, -96, %rs40;
	setp.le.s32 	%p13, %r33, %r130;
	setp.gt.u16 	%p14, %rs45, 79;
	mov.f32 	%f334, 0f00000000;
	or.pred  	%p15, %p13, %p14;
	@%p15 bra 	$L__BB29_13;
	mul.hi.u32 	%r131, %r260, -1431655765;
	shr.u32 	%r132, %r131, 6;
	mul.lo.s32 	%r133, %r132, 96;
	add.s32 	%r134, %r34, %r132;
	mad.lo.s32 	%r135, %r17, %r134, %r261;
	sub.s32 	%r136, %r135, %r133;
	add.s32 	%r137, %r1, %r136;
	mul.wide.s32 	%rd32, %r137, 2;
	add.s64 	%rd31, %rd7, %rd32;
	// begin inline asm
	ld.global.nc.b16 %rs46, [%rd31];
	// end inline asm
	// begin inline asm
	{ cvt.f32.bf16 %f334, %rs46;}

	// end inline asm
$L__BB29_13:
	mul.hi.u16 	%rs48, %rs86, -21845;
	shr.u16 	%rs49, %rs48, 6;
	st.shared.f32 	[%r263], %f334;
	cvt.u32.u16 	%r138, %rs49;
	mad.lo.s16 	%rs50, %rs49, -96, %rs86;
	setp.le.s32 	%p16, %r33, %r138;
	setp.gt.u16 	%p17, %rs50, 79;
	mov.f32 	%f335, 0f00000000;
	or.pred  	%p18, %p16, %p17;
	@%p18 bra 	$L__BB29_15;
	mul.hi.u32 	%r139, %r265, -1431655765;
	shr.u32 	%r140, %r139, 6;
	mul.lo.s32 	%r141, %r140, 96;
	add.s32 	%r142, %r34, %r140;
	mad.lo.s32 	%r143, %r17, %r142, %r262;
	sub.s32 	%r144, %r143, %r141;
	add.s32 	%r145, %r1, %r144;
	mul.wide.s32 	%rd34, %r145, 2;
	add.s64 	%rd33, %rd7, %rd34;
	// begin inline asm
	ld.global.nc.b16 %rs51, [%rd33];
	// end inline asm
	// begin inline asm
	{ cvt.f32.bf16 %f335, %rs51;}

	// end inline asm
$L__BB29_15:
	st.shared.f32 	[%r263+1024], %f335;
	add.s32 	%r266, %r266, 1024;
	add.s32 	%r45, %r265, 1024;
	add.s32 	%r146, %r265, -768;
	add.s16 	%rs86, %rs86, 1024;
	add.s32 	%r264, %r264, 1024;
	add.s32 	%r263, %r263, 4096;
	add.s32 	%r262, %r262, 1024;
	add.s32 	%r261, %r261, 1024;
	add.s32 	%r260, %r260, 1024;
	add.s16 	%rs85, %rs85, 1024;
	add.s32 	%r259, %r259, 1024;
	add.s32 	%r258, %r258, 1024;
	add.s16 	%rs84, %rs84, 1024;
	add.s16 	%rs83, %rs83, 1024;
	setp.lt.u32 	%p19, %r146, 2048;
	mov.u32 	%r265, %r45;
	@%p19 bra 	$L__BB29_7;
	mov.u32 	%r267, %r1;
$L__BB29_17:
	cvt.u16.u32 	%rs14, %r267;
	mul.hi.u16 	%rs53, %rs14, -21845;
	shr.u16 	%rs54, %rs53, 6;
	cvt.u32.u16 	%r54, %rs54;
	mul.lo.s16 	%rs55, %rs54, 96;
	sub.s16 	%rs15, %rs14, %rs55;
	setp.le.s32 	%p20, %r33, %r54;
	setp.gt.u16 	%p21, %rs15, 79;
	mov.f32 	%f336, 0f00000000;
	or.pred  	%p22, %p20, %p21;
	@%p22 bra 	$L__BB29_19;
	cvt.u32.u16 	%r147, %rs15;
	add.s32 	%r148, %r34, %r54;
	mad.lo.s32 	%r149, %r148, %r83, %r5;
	mad.lo.s32 	%r150, %r149, 80, %r147;
	mul.wide.s32 	%rd36, %r150, 2;
	add.s64 	%rd35, %rd8, %rd36;
	// begin inline asm
	ld.global.nc.b16 %rs56, [%rd35];
	// end inline asm
	// begin inline asm
	{ cvt.f32.bf16 %f336, %rs56;}

	// end inline asm
$L__BB29_19:
	shl.b32 	%r151, %r267, 2;
	mov.u32 	%r152, _ZZ30flash_attn_sinks_varlen_kernelI13__nv_bfloat16Li80ELi8ELi32EEvPKT_S3_S3_PS1_PKfPKjS8_fiiiiE6v_smem;
	add.s32 	%r55, %r152, %r151;
	st.shared.f32 	[%r55], %f336;
	add.s16 	%rs58, %rs14, 256;
	mul.hi.u16 	%rs59, %rs58, -21845;
	shr.u16 	%rs60, %rs59, 6;
	cvt.u32.u16 	%r56, %rs60;
	mul.lo.s16 	%rs61, %rs60, 96;
	sub.s16 	%rs16, %rs58, %rs61;
	setp.le.s32 	%p23, %r33, %r56;
	setp.gt.u16 	%p24, %rs16, 79;
	mov.f32 	%f337, 0f00000000;
	or.pred  	%p25, %p23, %p24;
	@%p25 bra 	$L__BB29_21;
	cvt.u32.u16 	%r153, %rs16;
	add.s32 	%r154, %r34, %r56;
	mad.lo.s32 	%r155, %r154, %r83, %r5;
	mad.lo.s32 	%r156, %r155, 80, %r153;
	mul.wide.s32 	%rd38, %r156, 2;
	add.s64 	%rd37, %rd8, %rd38;
	// begin inline asm
	ld.global.nc.b16 %rs62, [%rd37];
	// end inline asm
	// begin inline asm
	{ cvt.f32.bf16 %f337, %rs62;}

	// end inline asm
$L__BB29_21:
	st.shared.f32 	[%r55+1024], %f337;
	add.s16 	%rs64, %rs14, 512;
	mul.hi.u16 	%rs65, %rs64, -21845;
	shr.u16 	%rs66, %rs65, 6;
	cvt.u32.u16 	%r57, %rs66;
	mul.lo.s16 	%rs67, %rs66, 96;
	sub.s16 	%rs17, %rs64, %rs67;
	setp.le.s32 	%p26, %r33, %r57;
	setp.gt.u16 	%p27, %rs17, 79;
	mov.f32 	%f338, 0f00000000;
	or.pred  	%p28, %p26, %p27;
	@%p28 bra 	$L__BB29_23;
	cvt.u32.u16 	%r157, %rs17;
	add.s32 	%r158, %r34, %r57;
	mad.lo.s32 	%r159, %r158, %r83, %r5;
	mad.lo.s32 	%r160, %r159, 80, %r157;
	mul.wide.s32 	%rd40, %r160, 2;
	add.s64 	%rd39, %rd8, %rd40;
	// begin inline asm
	ld.global.nc.b16 %rs68, [%rd39];
	// end inline asm
	// begin inline asm
	{ cvt.f32.bf16 %f338, %rs68;}

	// end inline asm
$L__BB29_23:
	st.shared.f32 	[%r55+2048], %f338;
	add.s16 	%rs70, %rs14, 768;
	mul.hi.u16 	%rs71, %rs70, -21845;
	shr.u16 	%rs72, %rs71, 6;
	cvt.u32.u16 	%r58, %rs72;
	mul.lo.s16 	%rs73, %rs72, 96;
	sub.s16 	%rs18, %rs70, %rs73;
	setp.le.s32 	%p29, %r33, %r58;
	setp.gt.u16 	%p30, %rs18, 79;
	mov.f32 	%f339, 0f00000000;
	or.pred  	%p31, %p29, %p30;
	@%p31 bra 	$L__BB29_25;
	cvt.u32.u16 	%r161, %rs18;
	add.s32 	%r162, %r34, %r58;
	mad.lo.s32 	%r163, %r162, %r83, %r5;
	mad.lo.s32 	%r164, %r163, 80, %r161;
	mul.wide.s32 	%rd42, %r164, 2;
	add.s64 	%rd41, %rd8, %rd42;
	// begin inline asm
	ld.global.nc.b16 %rs74, [%rd41];
	// end inline asm
	// begin inline asm
	{ cvt.f32.bf16 %f339, %rs74;}

	// end inline asm
$L__BB29_25:
	st.shared.f32 	[%r55+3072], %f339;
	add.s32 	%r59, %r267, 1024;
	setp.lt.u32 	%p32, %r267, 2048;
	mov.u32 	%r267, %r59;
	@%p32 bra 	$L__BB29_17;
	setp.ge.s32 	%p33, %r10, %r6;
	bar.sync 	0;
	@%p33 bra 	$L__BB29_70;
	setp.lt.s32 	%p34, %r33, 1;
	mov.f32 	%f342, 0fFF7FFFFF;
	@%p34 bra 	$L__BB29_48;
	mov.f32 	%f342, 0fFF7FFFFF;
	mov.b32 	%r271, 0;
	mov.b16 	%rs87, 0;
$L__BB29_29:
	add.s32 	%r61, %r271, %r23;
	setp.le.s32 	%p35, %r61, %r20;
	@%p35 bra 	$L__BB29_44;
	setp.ge.s32 	%p45, %r271, %r33;
	@%p45 bra 	$L__BB29_48;
	add.s32 	%r182, %r29, %r30;
	add.s32 	%r183, %r12, %r271;
	sub.s32 	%r62, %r182, %r183;
	sub.s32 	%r184, %r12, %r182;
	add.s32 	%r185, %r184, %r271;
	setp.gt.u32 	%p46, %r185, -16;
	@%p46 bra 	$L__BB29_34;
	and.b32  	%r63, %r62, -16;
	mov.b32 	%r270, 0;
$L__BB29_33:
	.pragma "nounroll";
	mul.wide.u32 	%rd47, %r271, 4;
	add.s64 	%rd48, %rd2, %rd47;
	mov.b32 	%r187, -8388609;
	st.local.u32 	[%rd48], %r187;
	st.local.u32 	[%rd48+4], %r187;
	st.local.u32 	[%rd48+8], %r187;
	st.local.u32 	[%rd48+12], %r187;
	st.local.u32 	[%rd48+16], %r187;
	st.local.u32 	[%rd48+20], %r187;
	st.local.u32 	[%rd48+24], %r187;
	st.local.u32 	[%rd48+28], %r187;
	st.local.u32 	[%rd48+32], %r187;
	st.local.u32 	[%rd48+36], %r187;
	st.local.u32 	[%rd48+40], %r187;
	st.local.u32 	[%rd48+44], %r187;
	st.local.u32 	[%rd48+48], %r187;
	st.local.u32 	[%rd48+52], %r187;
	st.local.u32 	[%rd48+56], %r187;
	st.local.u32 	[%rd48+60], %r187;
	add.s32 	%r271, %r271, 16;
	add.s32 	%r270, %r270, 16;
	setp.eq.s32 	%p47, %r270, %r63;
	@%p47 bra 	$L__BB29_34;
	bra.uni 	$L__BB29_33;
$L__BB29_34:
	and.b32  	%r188, %r62, 15;
	setp.eq.s32 	%p48, %r188, 0;
	@%p48 bra 	$L__BB29_48;
	add.s16 	%rs77, %rs87, %rs1;
	cvt.u16.u32 	%rs78, %r29;
	sub.s16 	%rs79, %rs78, %rs77;
	cvt.u32.u16 	%r189, %rs79;
	and.b32  	%r70, %r189, 15;
	add.s32 	%r190, %r70, -1;
	and.b32  	%r71, %r189, 7;
	setp.lt.u32 	%p49, %r190, 7;
	@%p49 bra 	$L__BB29_37;
	mul.wide.u32 	%rd49, %r271, 4;
	add.s64 	%rd50, %rd2, %rd49;
	mov.b32 	%r191, -8388609;
	st.local.u32 	[%rd50], %r191;
	st.local.u32 	[%rd50+4], %r191;
	st.local.u32 	[%rd50+8], %r191;
	st.local.u32 	[%rd50+12], %r191;
	st.local.u32 	[%rd50+16], %r191;
	st.local.u32 	[%rd50+20], %r191;
	st.local.u32 	[%rd50+24], %r191;
	st.local.u32 	[%rd50+28], %r191;
	add.s32 	%r271, %r271, 8;
$L__BB29_37:
	setp.eq.s32 	%p50, %r71, 0;
	@%p50 bra 	$L__BB29_48;
	and.b32  	%r74, %r70, 3;
	setp.lt.u32 	%p51, %r71, 4;
	@%p51 bra 	$L__BB29_40;
	mul.wide.u32 	%rd51, %r271, 4;
	add.s64 	%rd52, %rd2, %rd51;
	mov.b32 	%r192, -8388609;
	st.local.u32 	[%rd52], %r192;
	st.local.u32 	[%rd52+4], %r192;
	st.local.u32 	[%rd52+8], %r192;
	st.local.u32 	[%rd52+12], %r192;
	add.s32 	%r271, %r271, 4;
$L__BB29_40:
	setp.eq.s32 	%p52, %r74, 0;
	@%p52 bra 	$L__BB29_48;
	mul.wide.u32 	%rd53, %r271, 4;
	add.s64 	%rd3, %rd2, %rd53;
	mov.b32 	%r193, -8388609;
	st.local.u32 	[%rd3], %r193;
	setp.eq.s32 	%p53, %r74, 1;
	@%p53 bra 	$L__BB29_48;
	mov.b32 	%r194, -8388609;
	st.local.u32 	[%rd3+4], %r194;
	setp.eq.s32 	%p54, %r74, 2;
	@%p54 bra 	$L__BB29_48;
	mov.b32 	%r195, -8388609;
	st.local.u32 	[%rd3+8], %r195;
	bra.uni 	$L__BB29_48;
$L__BB29_44:
	setp.gt.s32 	%p36, %r84, 0;
	setp.gt.u32 	%p37, %r21, %r61;
	and.pred  	%p38, %p36, %p37;
	@%p38 bra 	$L__BB29_46;
	mul.lo.s32 	%r166, %r271, 96;
	or.b32  	%r167, %r166, %r3;
	shl.b32 	%r168, %r167, 2;
	mov.u32 	%r169, _ZZ30flash_attn_sinks_varlen_kernelI13__nv_bfloat16Li80ELi8ELi32EEvPKT_S3_S3_PS1_PKfPKjS8_fiiiiE6k_smem;
	add.s32 	%r170, %r169, %r168;
	ld.shared.f32 	%f152, [%r170];
	fma.rn.f32 	%f153, %f324, %f152, 0f00000000;
	ld.shared.f32 	%f154, [%r170+128];
	fma.rn.f32 	%f155, %f325, %f154, %f153;
	ld.shared.f32 	%f156, [%r170+256];
	fma.rn.f32 	%f157, %f326, %f156, %f155;
	mov.b32 	%r171, %f157;
	shfl.sync.bfly.b32	%r172|%p39, %r171, 16, 31, -1;
	mov.b32 	%f158, %r172;
	add.f32 	%f159, %f157, %f158;
	mov.b32 	%r173, %f159;
	shfl.sync.bfly.b32	%r174|%p40, %r173, 8, 31, -1;
	mov.b32 	%f160, %r174;
	add.f32 	%f161, %f159, %f160;
	mov.b32 	%r175, %f161;
	shfl.sync.bfly.b32	%r176|%p41, %r175, 4, 31, -1;
	mov.b32 	%f162, %r176;
	add.f32 	%f163, %f161, %f162;
	mov.b32 	%r177, %f163;
	shfl.sync.bfly.b32	%r178|%p42, %r177, 2, 31, -1;
	mov.b32 	%f164, %r178;
	add.f32 	%f165, %f163, %f164;
	mov.b32 	%r179, %f165;
	shfl.sync.bfly.b32	%r180|%p43, %r179, 1, 31, -1;
	mov.b32 	%f166, %r180;
	add.f32 	%f167, %f165, %f166;
	mul.wide.u32 	%rd43, %r271, 4;
	add.s64 	%rd44, %rd2, %rd43;
	st.local.f32 	[%rd44], %f167;
	max.f32 	%f342, %f342, %f167;
	bra.uni 	$L__BB29_47;
$L__BB29_46:
	mul.wide.u32 	%rd45, %r271, 4;
	add.s64 	%rd46, %rd2, %rd45;
	mov.b32 	%r181, -8388609;
	st.local.u32 	[%rd46], %r181;
$L__BB29_47:
	add.s32 	%r271, %r271, 1;
	setp.lt.s32 	%p44, %r271, %r33;
	add.s16 	%rs87, %rs87, 1;
	@%p44 bra 	$L__BB29_29;
$L__BB29_48:
	setp.leu.f32 	%p55, %f342, 0fFF7FFFFF;
	@%p55 bra 	$L__BB29_70;
	max.f32 	%f32, %f379, %f342;
	sub.f32 	%f168, %f379, %f32;
	fma.rn.f32 	%f169, %f168, 0f3BBB989D, 0f3F000000;
	cvt.sat.f32.f32 	%f170, %f169;
	mov.f32 	%f171, 0f4B400001;
	mov.f32 	%f172, 0f437C0000;
	fma.rm.f32 	%f173, %f170, %f172, %f171;
	add.f32 	%f174, %f173, 0fCB40007F;
	neg.f32 	%f175, %f174;
	fma.rn.f32 	%f176, %f168, 0f3FB8AA3B, %f175;
	fma.rn.f32 	%f177, %f168, 0f32A57060, %f176;
	mov.b32 	%r196, %f173;
	shl.b32 	%r197, %r196, 23;
	mov.b32 	%f178, %r197;
	ex2.approx.ftz.f32 	%f179, %f177;
	mul.f32 	%f180, %f179, %f178;
	mul.f32 	%f349, %f180, %f349;
	mul.f32 	%f348, %f180, %f348;
	mul.f32 	%f347, %f180, %f347;
	mul.f32 	%f350, %f350, %f180;
	mov.f32 	%f379, %f32;
	@%p34 bra 	$L__BB29_70;
	and.b32  	%r77, %r31, 3;
	add.s32 	%r199, %r29, %r30;
	sub.s32 	%r200, %r12, %r199;
	setp.gt.u32 	%p57, %r200, -4;
	mov.b32 	%r275, 0;
	@%p57 bra 	$L__BB29_61;
	and.b32  	%r275, %r31, -4;
	mov.b32 	%r274, 0;
$L__BB29_52:
	mul.wide.u32 	%rd54, %r274, 4;
	add.s64 	%rd4, %rd2, %rd54;
	ld.local.f32 	%f41, [%rd4];
	setp.le.f32 	%p58, %f41, 0fFF7FFFFF;
	@%p58 bra 	$L__BB29_54;
	sub.f32 	%f182, %f41, %f32;
	fma.rn.f32 	%f183, %f182, 0f3BBB989D, 0f3F000000;
	cvt.sat.f32.f32 	%f184, %f183;
	mov.f32 	%f185, 0f4B400001;
	mov.f32 	%f186, 0f437C0000;
	fma.rm.f32 	%f187, %f184, %f186, %f185;
	add.f32 	%f188, %f187, 0fCB40007F;
	neg.f32 	%f189, %f188;
	fma.rn.f32 	%f190, %f182, 0f3FB8AA3B, %f189;
	fma.rn.f32 	%f191, %f182, 0f32A57060, %f190;
	mov.b32 	%r202, %f187;
	shl.b32 	%r203, %r202, 23;
	mov.b32 	%f192, %r203;
	ex2.approx.ftz.f32 	%f193, %f191;
	mul.f32 	%f194, %f193, %f192;
	add.f32 	%f350, %f350, %f194;
	mul.lo.s32 	%r204, %r274, 96;
	or.b32  	%r205, %r204, %r3;
	shl.b32 	%r206, %r205, 2;
	mov.u32 	%r207, _ZZ30flash_attn_sinks_varlen_kernelI13__nv_bfloat16Li80ELi8ELi32EEvPKT_S3_S3_PS1_PKfPKjS8_fiiiiE6v_smem;
	add.s32 	%r208, %r207, %r206;
	ld.shared.f32 	%f195, [%r208];
	fma.rn.f32 	%f349, %f194, %f195, %f349;
	ld.shared.f32 	%f196, [%r208+128];
	fma.rn.f32 	%f348, %f194, %f196, %f348;
	ld.shared.f32 	%f197, [%r208+256];
	fma.rn.f32 	%f347, %f194, %f197, %f347;
$L__BB29_54:
	ld.local.f32 	%f50, [%rd4+4];
	setp.le.f32 	%p59, %f50, 0fFF7FFFFF;
	@%p59 bra 	$L__BB29_56;
	sub.f32 	%f198, %f50, %f32;
	fma.rn.f32 	%f199, %f198, 0f3BBB989D, 0f3F000000;
	cvt.sat.f32.f32 	%f200, %f199;
	mov.f32 	%f201, 0f4B400001;
	mov.f32 	%f202, 0f437C0000;
	fma.rm.f32 	%f203, %f200, %f202, %f201;
	add.f32 	%f204, %f203, 0fCB40007F;
	neg.f32 	%f205, %f204;
	fma.rn.f32 	%f206, %f198, 0f3FB8AA3B, %f205;
	fma.rn.f32 	%f207, %f198, 0f32A57060, %f206;
	mov.b32 	%r209, %f203;
	shl.b32 	%r210, %r209, 23;
	mov.b32 	%f208, %r210;
	ex2.approx.ftz.f32 	%f209, %f207;
	mul.f32 	%f210, %f209, %f208;
	add.f32 	%f350, %f350, %f210;
	mul.lo.s32 	%r211, %r274, 96;
	or.b32  	%r212, %r211, %r3;
	shl.b32 	%r213, %r212, 2;
	mov.u32 	%r214, _ZZ30flash_attn_sinks_varlen_kernelI13__nv_bfloat16Li80ELi8ELi32EEvPKT_S3_S3_PS1_PKfPKjS8_fiiiiE6v_smem;
	add.s32 	%r215, %r213, %r214;
	ld.shared.f32 	%f211, [%r215+384];
	fma.rn.f32 	%f349, %f210, %f211, %f349;
	ld.shared.f32 	%f212, [%r215+512];
	fma.rn.f32 	%f348, %f210, %f212, %f348;
	ld.shared.f32 	%f213, [%r215+640];
	fma.rn.f32 	%f347, %f210, %f213, %f347;
$L__BB29_56:
	ld.local.f32 	%f59, [%rd4+8];
	setp.le.f32 	%p60, %f59, 0fFF7FFFFF;
	@%p60 bra 	$L__BB29_58;
	sub.f32 	%f214, %f59, %f32;
	fma.rn.f32 	%f215, %f214, 0f3BBB989D, 0f3F000000;
	cvt.sat.f32.f32 	%f216, %f215;
	mov.f32 	%f217, 0f4B400001;
	mov.f32 	%f218, 0f437C0000;
	fma.rm.f32 	%f219, %f216, %f218, %f217;
	add.f32 	%f220, %f219, 0fCB40007F;
	neg.f32 	%f221, %f220;
	fma.rn.f32 	%f222, %f214, 0f3FB8AA3B, %f221;
	fma.rn.f32 	%f223, %f214, 0f32A57060, %f222;
	mov.b32 	%r216, %f219;
	shl.b32 	%r217, %r216, 23;
	mov.b32 	%f224, %r217;
	ex2.approx.ftz.f32 	%f225, %f223;
	mul.f32 	%f226, %f225, %f224;
	add.f32 	%f350, %f350, %f226;
	mul.lo.s32 	%r218, %r274, 96;
	or.b32  	%r219, %r218, %r3;
	shl.b32 	%r220, %r219, 2;
	mov.u32 	%r221, _ZZ30flash_attn_sinks_varlen_kernelI13__nv_bfloat16Li80ELi8ELi32EEvPKT_S3_S3_PS1_PKfPKjS8_fiiiiE6v_smem;
	add.s32 	%r222, %r220, %r221;
	ld.shared.f32 	%f227, [%r222+768];
	fma.rn.f32 	%f349, %f226, %f227, %f349;
	ld.shared.f32 	%f228, [%r222+896];
	fma.rn.f32 	%f348, %f226, %f228, %f348;
	ld.shared.f32 	%f229, [%r222+1024];
	fma.rn.f32 	%f347, %f226, %f229, %f347;
$L__BB29_58:
	ld.local.f32 	%f68, [%rd4+12];
	setp.le.f32 	%p61, %f68, 0fFF7FFFFF;
	@%p61 bra 	$L__BB29_60;
	sub.f32 	%f230, %f68, %f32;
	fma.rn.f32 	%f231, %f230, 0f3BBB989D, 0f3F000000;
	cvt.sat.f32.f32 	%f232, %f231;
	mov.f32 	%f233, 0f4B400001;
	mov.f32 	%f234, 0f437C0000;
	fma.rm.f32 	%f235, %f232, %f234, %f233;
	add.f32 	%f236, %f235, 0fCB40007F;
	neg.f32 	%f237, %f236;
	fma.rn.f32 	%f238, %f230, 0f3FB8AA3B, %f237;
	fma.rn.f32 	%f239, %f230, 0f32A57060, %f238;
	mov.b32 	%r223, %f235;
	shl.b32 	%r224, %r223, 23;
	mov.b32 	%f240, %r224;
	ex2.approx.ftz.f32 	%f241, %f239;
	mul.f32 	%f242, %f241, %f240;
	add.f32 	%f350, %f350, %f242;
	mul.lo.s32 	%r225, %r274, 96;
	or.b32  	%r226, %r225, %r3;
	shl.b32 	%r227, %r226, 2;
	mov.u32 	%r228, _ZZ30flash_attn_sinks_varlen_kernelI13__nv_bfloat16Li80ELi8ELi32EEvPKT_S3_S3_PS1_PKfPKjS8_fiiiiE6v_smem;
	add.s32 	%r229, %r227, %r228;
	ld.shared.f32 	%f243, [%r229+1152];
	fma.rn.f32 	%f349, %f242, %f243, %f349;
	ld.shared.f32 	%f244, [%r229+1280];
	fma.rn.f32 	%f348, %f242, %f244, %f348;
	ld.shared.f32 	%f245, [%r229+1408];
	fma.rn.f32 	%f347, %f242, %f245, %f347;
$L__BB29_60:
	add.s32 	%r274, %r274, 4;
	setp.ne.s32 	%p62, %r274, %r275;
	@%p62 bra 	$L__BB29_52;
$L__BB29_61:
	setp.eq.s32 	%p63, %r77, 0;
	mov.f32 	%f379, %f32;
	@%p63 bra 	$L__BB29_70;
	mul.wide.u32 	%rd55, %r275, 4;
	add.s64 	%rd5, %rd2, %rd55;
	ld.local.f32 	%f82, [%rd5];
	setp.le.f32 	%p64, %f82, 0fFF7FFFFF;
	@%p64 bra 	$L__BB29_64;
	sub.f32 	%f246, %f82, %f32;
	fma.rn.f32 	%f247, %f246, 0f3BBB989D, 0f3F000000;
	cvt.sat.f32.f32 	%f248, %f247;
	mov.f32 	%f249, 0f4B400001;
	mov.f32 	%f250, 0f437C0000;
	fma.rm.f32 	%f251, %f248, %f250, %f249;
	add.f32 	%f252, %f251, 0fCB40007F;
	neg.f32 	%f253, %f252;
	fma.rn.f32 	%f254, %f246, 0f3FB8AA3B, %f253;
	fma.rn.f32 	%f255, %f246, 0f32A57060, %f254;
	mov.b32 	%r230, %f251;
	shl.b32 	%r231, %r230, 23;
	mov.b32 	%f256, %r231;
	ex2.approx.ftz.f32 	%f257, %f255;
	mul.f32 	%f258, %f257, %f256;
	add.f32 	%f350, %f350, %f258;
	mul.lo.s32 	%r232, %r275, 96;
	or.b32  	%r233, %r232, %r3;
	shl.b32 	%r234, %r233, 2;
	mov.u32 	%r235, _ZZ30flash_attn_sinks_varlen_kernelI13__nv_bfloat16Li80ELi8ELi32EEvPKT_S3_S3_PS1_PKfPKjS8_fiiiiE6v_smem;
	add.s32 	%r236, %r235, %r234;
	ld.shared.f32 	%f259, [%r236];
	fma.rn.f32 	%f349, %f258, %f259, %f349;
	ld.shared.f32 	%f260, [%r236+128];
	fma.rn.f32 	%f348, %f258, %f260, %f348;
	ld.shared.f32 	%f261, [%r236+256];
	fma.rn.f32 	%f347, %f258, %f261, %f347;
$L__BB29_64:
	setp.eq.s32 	%p65, %r77, 1;
	mov.f32 	%f379, %f32;
	@%p65 bra 	$L__BB29_70;
	ld.local.f32 	%f91, [%rd5+4];
	setp.le.f32 	%p66, %f91, 0fFF7FFFFF;
	@%p66 bra 	$L__BB29_67;
	sub.f32 	%f262, %f91, %f32;
	fma.rn.f32 	%f263, %f262, 0f3BBB989D, 0f3F000000;
	cvt.sat.f32.f32 	%f264, %f263;
	mov.f32 	%f265, 0f4B400001;
	mov.f32 	%f266, 0f437C0000;
	fma.rm.f32 	%f267, %f264, %f266, %f265;
	add.f32 	%f268, %f267, 0fCB40007F;
	neg.f32 	%f269, %f268;
	fma.rn.f32 	%f270, %f262, 0f3FB8AA3B, %f269;
	fma.rn.f32 	%f271, %f262, 0f32A57060, %f270;
	mov.b32 	%r237, %f267;
	shl.b32 	%r238, %r237, 23;
	mov.b32 	%f272, %r238;
	ex2.approx.ftz.f32 	%f273, %f271;
	mul.f32 	%f274, %f273, %f272;
	add.f32 	%f350, %f350, %f274;
	mul.lo.s32 	%r239, %r275, 96;
	or.b32  	%r240, %r239, %r3;
	shl.b32 	%r241, %r240, 2;
	mov.u32 	%r242, _ZZ30flash_attn_sinks_varlen_kernelI13__nv_bfloat16Li80ELi8ELi32EEvPKT_S3_S3_PS1_PKfPKjS8_fiiiiE6v_smem;
	add.s32 	%r243, %r241, %r242;
	ld.shared.f32 	%f275, [%r243+384];
	fma.rn.f32 	%f349, %f274, %f275, %f349;
	ld.shared.f32 	%f276, [%r243+512];
	fma.rn.f32 	%f348, %f274, %f276, %f348;
	ld.shared.f32 	%f277, [%r243+640];
	fma.rn.f32 	%f347, %f274, %f277, %f347;
$L__BB29_67:
	setp.eq.s32 	%p67, %r77, 2;
	mov.f32 	%f379, %f32;
	@%p67 bra 	$L__BB29_70;
	ld.local.f32 	%f100, [%rd5+8];
	setp.le.f32 	%p68, %f100, 0fFF7FFFFF;
	mov.f32 	%f379, %f32;
	@%p68 bra 	$L__BB29_70;
	sub.f32 	%f278, %f100, %f32;
	fma.rn.f32 	%f279, %f278, 0f3BBB989D, 0f3F000000;
	cvt.sat.f32.f32 	%f280, %f279;
	mov.f32 	%f281, 0f4B400001;
	mov.f32 	%f282, 0f437C0000;
	fma.rm.f32 	%f283, %f280, %f282, %f281;
	add.f32 	%f284, %f283, 0fCB40007F;
	neg.f32 	%f285, %f284;
	fma.rn.f32 	%f286, %f278, 0f3FB8AA3B, %f285;
	fma.rn.f32 	%f287, %f278, 0f32A57060, %f286;
	mov.b32 	%r244, %f283;
	shl.b32 	%r245, %r244, 23;
	mov.b32 	%f288, %r245;
	ex2.approx.ftz.f32 	%f289, %f287;
	mul.f32 	%f290, %f289, %f288;
	add.f32 	%f350, %f350, %f290;
	mul.lo.s32 	%r246, %r275, 96;
	or.b32  	%r247, %r246, %r3;
	shl.b32 	%r248, %r247, 2;
	mov.u32 	%r249, _ZZ30flash_attn_sinks_varlen_kernelI13__nv_bfloat16Li80ELi8ELi32EEvPKT_S3_S3_PS1_PKfPKjS8_fiiiiE6v_smem;
	add.s32 	%r250, %r248, %r249;
	ld.shared.f32 	%f291, [%r250+768];
	fma.rn.f32 	%f349, %f290, %f291, %f349;
	ld.shared.f32 	%f292, [%r250+896];
	fma.rn.f32 	%f348, %f290, %f292, %f348;
	ld.shared.f32 	%f293, [%r250+1024];
	fma.rn.f32 	%f347, %f290, %f293, %f347;
	mov.f32 	%f379, %f32;
$L__BB29_70:
	bar.sync 	0;
	setp.lt.s32 	%p69, %r257, %r13;
	add.s32 	%r256, %r256, 1;
	@%p69 bra 	$L__BB29_6;
$L__BB29_71:
	setp.ge.s32 	%p70, %r10, %r6;
	@%p70 bra 	$L__BB29_76;
	setp.eq.s64 	%p71, %rd10, 0;
	@%p71 bra 	$L__BB29_74;
	cvta.to.global.u64 	%rd56, %rd10;
	mul.wide.u32 	%rd57, %r4, 4;
	add.s64 	%rd58, %rd56, %rd57;
	ld.global.nc.f32 	%f294, [%rd58];
	max.f32 	%f295, %f379, %f294;
	sub.f32 	%f296, %f379, %f295;
	fma.rn.f32 	%f297, %f296, 0f3BBB989D, 0f3F000000;
	cvt.sat.f32.f32 	%f298, %f297;
	mov.f32 	%f299, 0f4B400001;
	mov.f32 	%f300, 0f437C0000;
	fma.rm.f32 	%f301, %f298, %f300, %f299;
	add.f32 	%f302, %f301, 0fCB40007F;
	neg.f32 	%f303, %f302;
	fma.rn.f32 	%f304, %f296, 0f3FB8AA3B, %f303;
	fma.rn.f32 	%f305, %f296, 0f32A57060, %f304;
	mov.b32 	%r251, %f301;
	shl.b32 	%r252, %r251, 23;
	mov.b32 	%f306, %r252;
	ex2.approx.ftz.f32 	%f307, %f305;
	mul.f32 	%f308, %f307, %f306;
	mul.f32 	%f349, %f308, %f349;
	mul.f32 	%f348, %f308, %f348;
	mul.f32 	%f347, %f308, %f347;
	sub.f32 	%f309, %f294, %f295;
	fma.rn.f32 	%f310, %f309, 0f3BBB989D, 0f3F000000;
	cvt.sat.f32.f32 	%f311, %f310;
	fma.rm.f32 	%f312, %f311, %f300, %f299;
	add.f32 	%f313, %f312, 0fCB40007F;
	neg.f32 	%f314, %f313;
	fma.rn.f32 	%f315, %f309, 0f3FB8AA3B, %f314;
	fma.rn.f32 	%f316, %f309, 0f32A57060, %f315;
	mov.b32 	%r253, %f312;
	shl.b32 	%r254, %r253, 23;
	mov.b32 	%f317, %r254;
	ex2.approx.ftz.f32 	%f318, %f316;
	mul.f32 	%f319, %f318, %f317;
	fma.rn.f32 	%f350, %f350, %f308, %f319;
$L__BB29_74:
	setp.gt.u32 	%p72, %r3, 15;
	setp.gt.f32 	%p73, %f350, 0f00000000;
	rcp.rn.f32 	%f322, %f350;
	selp.f32 	%f123, %f322, 0f00000000, %p73;
	mul.f32 	%f320, %f123, %f349;
	// begin inline asm
	{  cvt.rn.bf16.f32 %rs80, %f320;}

	// end inline asm
	add.s32 	%r255, %r3, %r11;
	cvta.to.global.u64 	%rd59, %rd9;
	mul.wide.s32 	%rd60, %r255, 2;
	add.s64 	%rd6, %rd59, %rd60;
	st.global.u16 	[%rd6], %rs80;
	mul.f32 	%f321, %f123, %f348;
	// begin inline asm
	{  cvt.rn.bf16.f32 %rs81, %f321;}

	// end inline asm
	st.global.u16 	[%rd6+64], %rs81;
	@%p72 bra 	$L__BB29_76;
	mul.f32 	%f323, %f123, %f347;
	// begin inline asm
	{  cvt.rn.bf16.f32 %rs82, %f323;}

	// end inline asm
	st.global.u16 	[%rd6+128], %rs82;
$L__BB29_76:
	ret;

}
	// .globl	_Z30flash_attn_sinks_varlen_kernelI13__nv_bfloat16Li96ELi8ELi32EEvPKT_S3_S3_PS1_PKfPKjS8_fiiii
.visible .entry _Z30flash_attn_sinks_varlen_kernelI13__nv_bfloat16Li96ELi8ELi32EEvPKT_S3_S3_PS1_PKfPKjS8_fiiii(
	.param .u64 .ptr .align 1 _Z30flash_attn_sinks_varlen_kernelI13__nv_bfloat16Li96ELi8ELi32EEvPKT_S3_S3_PS1_PKfPKjS8_fiiii_param_0,
	.param .u64 .ptr .align 1 _Z30flash_attn_sinks_varlen_kernelI13__nv_bfloat16Li96ELi8ELi32EEvPKT_S3_S3_PS1_PKfPKjS8_fiiii_param_1,
	.param .u64 .ptr .align 1 _Z30flash_attn_sinks_varlen_kernelI13__nv_bfloat16Li96ELi8ELi32EEvPKT_S3_S3_PS1_PKfPKjS8_fiiii_param_2,
	.param .u64 .ptr .align 1 _Z30flash_attn_sinks_varlen_kernelI13__nv_bfloat16Li96ELi8ELi32EEvPKT_S3_S3_PS1_PKfPKjS8_fiiii_param_3,
	.param .u64 .ptr .align 1 _Z30flash_attn_sinks_varlen_kernelI13__nv_bfloat16Li96ELi8ELi32EEvPKT_S3_S3_PS1_PKfPKjS8_fiiii_param_4,
	.param .u64 .ptr .align 1 _Z30flash_attn_sinks_varlen_kernelI13__nv_bfloat16Li96ELi8ELi32EEvPKT_S3_S3_PS1_PKfPKjS8_fiiii_param_5,
	.param .u64 .ptr .align 1 _Z30flash_attn_sinks_varlen_kernelI13__nv_bfloat16Li96ELi8ELi32EEvPKT_S3_S3_PS1_PKfPKjS8_fiiii_param_6,
	.param .f32 _Z30flash_attn_sinks_varlen_kernelI13__nv_bfloat16Li96ELi8ELi32EEvPKT_S3_S3_PS1_PKfPKjS8_fiiii_param_7,
	.param .u32 _Z30flash_attn_sinks_varlen_kernelI13__nv_bfloat16Li96ELi8ELi32EEvPKT_S3_S3_PS1_PKfPKjS8_fiiii_param_8,
	.param .u32 _Z30flash_attn_sinks_varlen_kernelI13__nv_bfloat16Li96ELi8ELi32EEvPKT_S3_S3_PS1_PKfPKjS8_fiiii_param_9,
	.param .u32 _Z30flash_attn_sinks_varlen_kernelI13__nv_bfloat16Li96ELi8ELi32EEvPKT_S3_S3_PS1_PKfPKjS8_fiiii_param_10,
	.param .u32 _Z30flash_attn_sinks_varlen_kernelI13__nv_bfloat16Li96ELi8ELi32EEvPKT_S3_S3_PS1_PKfPKjS8_fiiii_param_11
)
.maxntid 256
{
	.local .align 16 .b8 	__local_depot30[128];
	.reg .b64 	%SP;
	.reg .b64 	%SPL;
	.reg .pred 	%p<55>;
	.reg .b16 	%rs<75>;
	.reg .b32 	%r<274>;
	.reg .b32 	%f<390>;
	.reg .b64 	%rd<56>;
	// demoted variable
	.shared .align 4 .b8 _ZZ30flash_attn_sinks_varlen_kernelI13__nv_bfloat16Li96ELi8ELi32EEvPKT_S3_S3_PS1_PKfPKjS8_fiiiiE6k_smem[12288];
	// demoted variable
	.shared .align 4 .b8 _ZZ30flash_attn_sinks_varlen_kernelI13__nv_bfloat16Li96ELi8ELi32EEvPKT_S3_S3_PS1_PKfPKjS8_fiiiiE6v_smem[12288];
	mov.u64 	%SPL, __local_depot30;
	ld.param.u64 	%rd10, [_Z30flash_attn_sinks_varlen_kernelI13__nv_bfloat16Li96ELi8ELi32EEvPKT_S3_S3_PS1_PKfPKjS8_fiiii_param_0];
	ld.param.u64 	%rd6, [_Z30flash_attn_sinks_varlen_kernelI13__nv_bfloat16Li96ELi8ELi32EEvPKT_S3_S3_PS1_PKfPKjS8_fiiii_param_1];
	ld.param.u64 	%rd7, [_Z30flash_attn_sinks_varlen_kernelI13__nv_bfloat16Li96ELi8ELi32EEvPKT_S3_S3_PS1_PKfPKjS8_fiiii_param_2];
	ld.param.u64 	%rd8, [_Z30flash_attn_sinks_varlen_kernelI13__nv_bfloat16Li96ELi8ELi32EEvPKT_S3_S3_PS1_PKfPKjS8_fiiii_param_3];
	ld.param.u64 	%rd9, [_Z30flash_attn_sinks_varlen_kernelI13__nv_bfloat16Li96ELi8ELi32EEvPKT_S3_S3_PS1_PKfPKjS8_fiiii_param_4];
	ld.param.u64 	%rd11, [_Z30flash_attn_sinks_varlen_kernelI13__nv_bfloat16Li96ELi8ELi32EEvPKT_S3_S3_PS1_PKfPKjS8_fiiii_param_5];
	ld.param.u64 	%rd12, [_Z30flash_attn_sinks_varlen_kernelI13__nv_bfloat16Li96ELi8ELi32EEvPKT_S3_S3_PS1_PKfPKjS8_fiiii_param_6];
	ld.param.f32 	%f123, [_Z30flash_attn_sinks_varlen_kernelI13__nv_bfloat16Li96ELi8ELi32EEvPKT_S3_S3_PS1_PKfPKjS8_fiiii_param_7];
	ld.param.u32 	%r85, [_Z30flash_attn_sinks_varlen_kernelI13__nv_bfloat16Li96ELi8ELi32EEvPKT_S3_S3_PS1_PKfPKjS8_fiiii_param_8];
	ld.param.u32 	%r86, [_Z30flash_attn_sinks_varlen_kernelI13__nv_bfloat16Li96ELi8ELi32EEvPKT_S3_S3_PS1_PKfPKjS8_fiiii_param_9];
	ld.param.u32 	%r83, [_Z30flash_attn_sinks_varlen_kernelI13__nv_bfloat16Li96ELi8ELi32EEvPKT_S3_S3_PS1_PKfPKjS8_fiiii_param_10];
	ld.param.u32 	%r84, [_Z30flash_attn_sinks_varlen_kernelI13__nv_bfloat16Li96ELi8ELi32EEvPKT_S3_S3_PS1_PKfPKjS8_fiiii_param_11];
	cvta.to.global.u64 	%rd13, %rd10;
	cvta.to.global.u64 	%rd14, %rd12;
	cvta.to.global.u64 	%rd15, %rd11;
	add.u64 	%rd1, %SPL, 0;
	mov.u32 	%r1, %tid.x;
	shr.u32 	%r2, %r1, 5;
	and.b32  	%r3, %r1, 31;
	mov.u32 	%r4, %ctaid.x;
	mov.u32 	%r87, %ctaid.y;
	mov.u32 	%r88, %ctaid.z;
	div.s32 	%r89, %r86, %r83;
	div.s32 	%r5, %r4, %r89;
	mul.wide.u32 	%rd17, %r87, 4;
	add.s64 	%rd18, %rd15, %rd17;
	ld.global.nc.u32 	%r90, [%rd18+4];
	ld.global.nc.u32 	%r91, [%rd18];
	sub.s32 	%r6, %r90, %r91;
	add.s64 	%rd19, %rd14, %rd17;
	ld.global.nc.u32 	%r7, [%rd19];
	ld.global.nc.u32 	%r8, [%rd19+4];
	shl.b32 	%r9, %r88, 3;
	or.b32  	%r10, %r9, %r2;
	setp.ge.s32 	%p1, %r10, %r6;
	mad.lo.s32 	%r92, %r86, %r87, %r4;
	mad.lo.s32 	%r93, %r92, %r85, %r10;
	mul.lo.s32 	%r94, %r93, 96;
	or.b32  	%r11, %r94, %r3;
	mul.wide.s32 	%rd20, %r11, 2;
	add.s64 	%rd2, %rd13, %rd20;
	mov.f32 	%f324, 0f00000000;
	mov.f32 	%f325, %f324;
	@%p1 bra 	$L__BB30_2;
	ld.global.nc.u16 	%rs11, [%rd2];
	// begin inline asm
	{ cvt.f32.bf16 %f125, %rs11;}

	// end inline asm
	mul.f32 	%f324, %f123, %f125;
	ld.global.nc.u16 	%rs12, [%rd2+64];
	// begin inline asm
	{ cvt.f32.bf16 %f126, %rs12;}

	// end inline asm
	mul.f32 	%f325, %f123, %f126;
$L__BB30_2:
	setp.ge.s32 	%p2, %r10, %r6;
	mov.f32 	%f326, 0f00000000;
	@%p2 bra 	$L__BB30_4;
	ld.global.nc.u16 	%rs13, [%rd2+128];
	// begin inline asm
	{ cvt.f32.bf16 %f128, %rs13;}

	// end inline asm
	mul.f32 	%f326, %f123, %f128;
$L__BB30_4:
	sub.s32 	%r95, %r8, %r7;
	sub.s32 	%r96, %r95, %r6;
	add.s32 	%r97, %r9, 8;
	min.s32 	%r98, %r97, %r6;
	setp.gt.s32 	%p3, %r84, 0;
	sub.s32 	%r99, %r9, %r84;
	add.s32 	%r100, %r99, %r96;
	max.s32 	%r101, %r100, -1;
	add.s32 	%r102, %r101, 1;
	selp.b32 	%r12, %r102, 0, %p3;
	add.s32 	%r103, %r96, %r98;
	min.s32 	%r13, %r95, %r103;
	add.s32 	%r14, %r100, %r2;
	max.s32 	%r15, %r14, -1;
	setp.ge.s32 	%p4, %r12, %r13;
	mov.f32 	%f379, 0fFF7FFFFF;
	mov.f32 	%f347, 0f00000000;
	mov.f32 	%f348, %f347;
	mov.f32 	%f349, %f347;
	mov.f32 	%f350, %f347;
	@%p4 bra 	$L__BB30_71;
	cvt.u16.u32 	%rs1, %r12;
	or.b32  	%r16, %r1, 768;
	cvt.u16.u32 	%rs14, %r1;
	or.b16  	%rs2, %rs14, 768;
	mul.lo.s32 	%r17, %r5, 96;
	mul.lo.s32 	%r18, %r83, 96;
	shl.b32 	%r105, %r1, 2;
	mov.u32 	%r106, _ZZ30flash_attn_sinks_varlen_kernelI13__nv_bfloat16Li96ELi8ELi32EEvPKT_S3_S3_PS1_PKfPKjS8_fiiiiE6k_smem;
	add.s32 	%r107, %r105, %r106;
	add.s32 	%r19, %r107, 2048;
	add.s32 	%r20, %r17, 768;
	add.s32 	%r21, %r17, 512;
	or.b32  	%r22, %r1, 512;
	add.s32 	%r23, %r17, 256;
	add.s32 	%r24, %r14, %r84;
	add.s32 	%r25, %r15, 1;
	mov.f32 	%f379, 0fFF7FFFFF;
	mov.b32 	%r254, 0;
	mov.f32 	%f347, 0f00000000;
	mov.u32 	%r255, %r12;
$L__BB30_6:
	mov.u32 	%r27, %r255;
	or.b32  	%r256, %r1, 256;
	shl.b32 	%r108, %r254, 5;
	add.s32 	%r109, %r12, %r108;
	add.s32 	%r110, %r109, 32;
	min.s32 	%r29, %r13, %r110;
	neg.s32 	%r30, %r108;
	sub.s32 	%r111, %r30, %r12;
	add.s32 	%r31, %r29, %r111;
	add.s32 	%r255, %r27, 32;
	min.s32 	%r112, %r255, %r13;
	sub.s32 	%r33, %r112, %r27;
	add.s32 	%r34, %r27, %r7;
	mov.u32 	%r257, %r23;
	mov.u32 	%r258, %r22;
	mov.u32 	%r259, %r21;
	mov.u32 	%r260, %r20;
	mov.u32 	%r261, %r19;
	mov.u32 	%r262, %r17;
	mov.u16 	%rs73, %rs2;
	mov.u32 	%r263, %r16;
	mov.u32 	%r264, %r1;
$L__BB30_7:
	add.s16 	%rs15, %rs73, -768;
	mul.hi.u16 	%rs16, %rs15, -21845;
	shr.u16 	%rs17, %rs16, 6;
	cvt.u32.u16 	%r113, %rs17;
	setp.le.s32 	%p5, %r33, %r113;
	mov.f32 	%f332, 0f00000000;
	@%p5 bra 	$L__BB30_9;
	mul.hi.u32 	%r114, %r264, -1431655765;
	shr.u32 	%r115, %r114, 6;
	mul.lo.s32 	%r116, %r115, 96;
	add.s32 	%r117, %r34, %r115;
	mad.lo.s32 	%r118, %r18, %r117, %r262;
	sub.s32 	%r119, %r118, %r116;
	add.s32 	%r120, %r1, %r119;
	mul.wide.s32 	%rd22, %r120, 2;
	add.s64 	%rd21, %rd6, %rd22;
	// begin inline asm
	ld.global.nc.b16 %rs18, [%rd21];
	// end inline asm
	// begin inline asm
	{ cvt.f32.bf16 %f332, %rs18;}

	// end inline asm
$L__BB30_9:
	st.shared.f32 	[%r261+-2048], %f332;
	add.s16 	%rs20, %rs73, -512;
	mul.hi.u16 	%rs21, %rs20, -21845;
	shr.u16 	%rs22, %rs21, 6;
	cvt.u32.u16 	%r121, %rs22;
	setp.le.s32 	%p6, %r33, %r121;
	mov.f32 	%f333, 0f00000000;
	@%p6 bra 	$L__BB30_11;
	mul.hi.u32 	%r122, %r256, -1431655765;
	shr.u32 	%r123, %r122, 6;
	mul.lo.s32 	%r124, %r123, 96;
	add.s32 	%r125, %r34, %r123;
	mad.lo.s32 	%r126, %r18, %r125, %r257;
	sub.s32 	%r127, %r126, %r124;
	add.s32 	%r128, %r1, %r127;
	mul.wide.s32 	%rd24, %r128, 2;
	add.s64 	%rd23, %rd6, %rd24;
	// begin inline asm
	ld.global.nc.b16 %rs23, [%rd23];
	// end inline asm
	// begin inline asm
	{ cvt.f32.bf16 %f333, %rs23;}

	// end inline asm
$L__BB30_11:
	st.shared.f32 	[%r261+-1024], %f333;
	add.s16 	%rs25, %rs73, -256;
	mul.hi.u16 	%rs26, %rs25, -21845;
	shr.u16 	%rs27, %rs26, 6;
	cvt.u32.u16 	%r129, %rs27;
	setp.le.s32 	%p7, %r33, %r129;
	mov.f32 	%f334, 0f00000000;
	@%p7 bra 	$L__BB30_13;
	mul.hi.u32 	%r130, %r258, -1431655765;
	shr.u32 	%r131, %r130, 6;
	mul.lo.s32 	%r132, %r131, 96;
	add.s32 	%r133, %r34, %r131;
	mad.lo.s32 	%r134, %r18, %r133, %r259;
	sub.s32 	%r135, %r134, %r132;
	add.s32 	%r136, %r1, %r135;
	mul.wide.s32 	%rd26, %r136, 2;
	add.s64 	%rd25, %rd6, %rd26;
	// begin inline asm
	ld.global.nc.b16 %rs28, [%rd25];
	// end inline asm
	// begin inline asm
	{ cvt.f32.bf16 %f334, %rs28;}

	// end inline asm
$L__BB30_13:
	st.shared.f32 	[%r261], %f334;
	mul.hi.u16 	%rs30, %rs73, -21845;
	shr.u16 	%rs31, %rs30, 6;
	cvt.u32.u16 	%r137, %rs31;
	setp.le.s32 	%p8, %r33, %r137;
	mov.f32 	%f335, 0f00000000;
	@%p8 bra 	$L__BB30_15;
	mul.hi.u32 	%r138, %r263, -1431655765;
	shr.u32 	%r139, %r138, 6;
	mul.lo.s32 	%r140, %r139, 96;
	add.s32 	%r141, %r34, %r139;
	mad.lo.s32 	%r142, %r18, %r141, %r260;
	sub.s32 	%r143, %r142, %r140;
	add.s32 	%r144, %r1, %r143;
	mul.wide.s32 	%rd28, %r144, 2;
	add.s64 	%rd27, %rd6, %rd28;
	// begin inline asm
	ld.global.nc.b16 %rs32, [%rd27];
	// end inline asm
	// begin inline asm
	{ cvt.f32.bf16 %f335, %rs32;}

	// end inline asm
$L__BB30_15:
	st.shared.f32 	[%r261+1024], %f335;
	add.s32 	%r264, %r264, 1024;
	add.s32 	%r45, %r263, 1024;
	add.s32 	%r145, %r263, -768;
	add.s16 	%rs73, %rs73, 1024;
	add.s32 	%r262, %r262, 1024;
	add.s32 	%r261, %r261, 4096;
	add.s32 	%r260, %r260, 1024;
	add.s32 	%r259, %r259, 1024;
	add.s32 	%r258, %r258, 1024;
	add.s32 	%r257, %r257, 1024;
	add.s32 	%r256, %r256, 1024;
	setp.lt.u32 	%p9, %r145, 2048;
	mov.u32 	%r263, %r45;
	@%p9 bra 	$L__BB30_7;
	mov.u32 	%r265, %r1;
$L__BB30_17:
	cvt.u16.u32 	%rs5, %r265;
	mul.hi.u16 	%rs34, %rs5, -21845;
	shr.u16 	%rs35, %rs34, 6;
	cvt.u32.u16 	%r54, %rs35;
	setp.le.s32 	%p10, %r33, %r54;
	mov.f32 	%f336, 0f00000000;
	@%p10 bra 	$L__BB30_19;
	mul.hi.u16 	%rs38, %rs5, -21845;
	shr.u16 	%rs39, %rs38, 6;
	mul.lo.s16 	%rs40, %rs39, 96;
	sub.s16 	%rs41, %rs5, %rs40;
	cvt.u32.u16 	%r146, %rs41;
	add.s32 	%r147, %r34, %r54;
	mad.lo.s32 	%r148, %r147, %r83, %r5;
	mad.lo.s32 	%r149, %r148, 96, %r146;
	mul.wide.s32 	%rd30, %r149, 2;
	add.s64 	%rd29, %rd7, %rd30;
	// begin inline asm
	ld.global.nc.b16 %rs36, [%rd29];
	// end inline asm
	// begin inline asm
	{ cvt.f32.bf16 %f336, %rs36;}

	// end inline asm
$L__BB30_19:
	shl.b32 	%r150, %r265, 2;
	mov.u32 	%r151, _ZZ30flash_attn_sinks_varlen_kernelI13__nv_bfloat16Li96ELi8ELi32EEvPKT_S3_S3_PS1_PKfPKjS8_fiiiiE6v_smem;
	add.s32 	%r55, %r151, %r150;
	st.shared.f32 	[%r55], %f336;
	add.s16 	%rs6, %rs5, 256;
	mul.hi.u16 	%rs42, %rs6, -21845;
	shr.u16 	%rs43, %rs42, 6;
	cvt.u32.u16 	%r56, %rs43;
	setp.le.s32 	%p11, %r33, %r56;
	mov.f32 	%f337, 0f00000000;
	@%p11 bra 	$L__BB30_21;
	mul.hi.u16 	%rs46, %rs6, -21845;
	shr.u16 	%rs47, %rs46, 6;
	mul.lo.s16 	%rs48, %rs47, 96;
	sub.s16 	%rs49, %rs6, %rs48;
	cvt.u32.u16 	%r152, %rs49;
	add.s32 	%r153, %r34, %r56;
	mad.lo.s32 	%r154, %r153, %r83, %r5;
	mad.lo.s32 	%r155, %r154, 96, %r152;
	mul.wide.s32 	%rd32, %r155, 2;
	add.s64 	%rd31, %rd7, %rd32;
	// begin inline asm
	ld.global.nc.b16 %rs44, [%rd31];
	// end inline asm
	// begin inline asm
	{ cvt.f32.bf16 %f337, %rs44;}

	// end inline asm
$L__BB30_21:
	st.shared.f32 	[%r55+1024], %f337;
	add.s16 	%rs7, %rs5, 512;
	mul.hi.u16 	%rs50, %rs7, -21845;
	shr.u16 	%rs51, %rs50, 6;
	cvt.u32.u16 	%r57, %rs51;
	setp.le.s32 	%p12, %r33, %r57;
	mov.f32 	%f338, 0f00000000;
	@%p12 bra 	$L__BB30_23;
	mul.hi.u16 	%rs54, %rs7, -21845;
	shr.u16 	%rs55, %rs54, 6;
	mul.lo.s16 	%rs56, %rs55, 96;
	sub.s16 	%rs57, %rs7, %rs56;
	cvt.u32.u16 	%r156, %rs57;
	add.s32 	%r157, %r34, %r57;
	mad.lo.s32 	%r158, %r157, %r83, %r5;
	mad.lo.s32 	%r159, %r158, 96, %r156;
	mul.wide.s32 	%rd34, %r159, 2;
	add.s64 	%rd33, %rd7, %rd34;
	// begin inline asm
	ld.global.nc.b16 %rs52, [%rd33];
	// end inline asm
	// begin inline asm
	{ cvt.f32.bf16 %f338, %rs52;}

	// end inline asm
$L__BB30_23:
	st.shared.f32 	[%r55+2048], %f338;
	add.s16 	%rs8, %rs5, 768;
	mul.hi.u16 	%rs58, %rs8, -21845;
	shr.u16 	%rs59, %rs58, 6;
	cvt.u32.u16 	%r58, %rs59;
	setp.le.s32 	%p13, %r33, %r58;
	mov.f32 	%f339, 0f00000000;
	@%p13 bra 	$L__BB30_25;
	mul.hi.u16 	%rs62, %rs8, -21845;
	shr.u16 	%rs63, %rs62, 6;
	mul.lo.s16 	%rs64, %rs63, 96;
	sub.s16 	%rs65, %rs8, %rs64;
	cvt.u32.u16 	%r160, %rs65;
	add.s32 	%r161, %r34, %r58;
	mad.lo.s32 	%r162, %r161, %r83, %r5;
	mad.lo.s32 	%r163, %r162, 96, %r160;
	mul.wide.s32 	%rd36, %r163, 2;
	add.s64 	%rd35, %rd7, %rd36;
	// begin inline asm
	ld.global.nc.b16 %rs60, [%rd35];
	// end inline asm
	// begin inline asm
	{ cvt.f32.bf16 %f339, %rs60;}

	// end inline asm
$L__BB30_25:
	st.shared.f32 	[%r55+3072], %f339;
	add.s32 	%r59, %r265, 1024;
	setp.lt.u32 	%p14, %r265, 2048;
	mov.u32 	%r265, %r59;
	@%p14 bra 	$L__BB30_17;
	setp.ge.s32 	%p15, %r10, %r6;
	bar.sync 	0;
	@%p15 bra 	$L__BB30_70;
	setp.lt.s32 	%p16, %r33, 1;
	mov.f32 	%f342, 0fFF7FFFFF;
	@%p16 bra 	$L__BB30_48;
	mov.f32 	%f342, 0fFF7FFFFF;
	mov.b32 	%r269, 0;
	mov.b16 	%rs74, 0;
$L__BB30_29:
	add.s32 	%r61, %r269, %r27;
	setp.le.s32 	%p17, %r61, %r24;
	@%p17 bra 	$L__BB30_44;
	setp.ge.s32 	%p27, %r269, %r33;
	@%p27 bra 	$L__BB30_48;
	add.s32 	%r181, %r29, %r30;
	add.s32 	%r182, %r12, %r269;
	sub.s32 	%r62, %r181, %r182;
	sub.s32 	%r183, %r12, %r181;
	add.s32 	%r184, %r183, %r269;
	setp.gt.u32 	%p28, %r184, -16;
	@%p28 bra 	$L__BB30_34;
	and.b32  	%r63, %r62, -16;
	mov.b32 	%r268, 0;
$L__BB30_33:
	.pragma "nounroll";
	mul.wide.u32 	%rd41, %r269, 4;
	add.s64 	%rd42, %rd1, %rd41;
	mov.b32 	%r186, -8388609;
	st.local.u32 	[%rd42], %r186;
	st.local.u32 	[%rd42+4], %r186;
	st.local.u32 	[%rd42+8], %r186;
	st.local.u32 	[%rd42+12], %r186;
	st.local.u32 	[%rd42+16], %r186;
	st.local.u32 	[%rd42+20], %r186;
	st.local.u32 	[%rd42+24], %r186;
	st.local.u32 	[%rd42+28], %r186;
	st.local.u32 	[%rd42+32], %r186;
	st.local.u32 	[%rd42+36], %r186;
	st.local.u32 	[%rd42+40], %r186;
	st.local.u32 	[%rd42+44], %r186;
	st.local.u32 	[%rd42+48], %r186;
	st.local.u32 	[%rd42+52], %r186;
	st.local.u32 	[%rd42+56], %r186;
	st.local.u32 	[%rd42+60], %r186;
	add.s32 	%r269, %r269, 16;
	add.s32 	%r268, %r268, 16;
	setp.eq.s32 	%p29, %r268, %r63;
	@%p29 bra 	$L__BB30_34;
	bra.uni 	$L__BB30_33;
$L__BB30_34:
	and.b32  	%r187, %r62, 15;
	setp.eq.s32 	%p30, %r187, 0;
	@%p30 bra 	$L__BB30_48;
	add.s16 	%rs67, %rs74, %rs1;
	cvt.u16.u32 	%rs68, %r29;
	sub.s16 	%rs69, %rs68, %rs67;
	cvt.u32.u16 	%r188, %rs69;
	and.b32  	%r70, %r188, 15;
	add.s32 	%r189, %r70, -1;
	and.b32  	%r71, %r188, 7;
	setp.lt.u32 	%p31, %r189, 7;
	@%p31 bra 	$L__BB30_37;
	mul.wide.u32 	%rd43, %r269, 4;
	add.s64 	%rd44, %rd1, %rd43;
	mov.b32 	%r190, -8388609;
	st.local.u32 	[%rd44], %r190;
	st.local.u32 	[%rd44+4], %r190;
	st.local.u32 	[%rd44+8], %r190;
	st.local.u32 	[%rd44+12], %r190;
	st.local.u32 	[%rd44+16], %r190;
	st.local.u32 	[%rd44+20], %r190;
	st.local.u32 	[%rd44+24], %r190;
	st.local.u32 	[%rd44+28], %r190;
	add.s32 	%r269, %r269, 8;
$L__BB30_37:
	setp.eq.s32 	%p32, %r71, 0;
	@%p32 bra 	$L__BB30_48;
	and.b32  	%r74, %r70, 3;
	setp.lt.u32 	%p33, %r71, 4;
	@%p33 bra 	$L__BB30_40;
	mul.wide.u32 	%rd45, %r269, 4;
	add.s64 	%rd46, %rd1, %rd45;
	mov.b32 	%r191, -8388609;
	st.local.u32 	[%rd46], %r191;
	st.local.u32 	[%rd46+4], %r191;
	st.local.u32 	[%rd46+8], %r191;
	st.local.u32 	[%rd46+12], %r191;
	add.s32 	%r269, %r269, 4;
$L__BB30_40:
	setp.eq.s32 	%p34, %r74, 0;
	@%p34 bra 	$L__BB30_48;
	mul.wide.u32 	%rd47, %r269, 4;
	add.s64 	%rd3, %rd1, %rd47;
	mov.b32 	%r192, -8388609;
	st.local.u32 	[%rd3], %r192;
	setp.eq.s32 	%p35, %r74, 1;
	@%p35 bra 	$L__BB30_48;
	mov.b32 	%r193, -8388609;
	st.local.u32 	[%rd3+4], %r193;
	setp.eq.s32 	%p36, %r74, 2;
	@%p36 bra 	$L__BB30_48;
	mov.b32 	%r194, -8388609;
	st.local.u32 	[%rd3+8], %r194;
	bra.uni 	$L__BB30_48;
$L__BB30_44:
	setp.gt.u32 	%p19, %r25, %r61;
	and.pred  	%p20, %p3, %p19;
	@%p20 bra 	$L__BB30_46;
	mul.lo.s32 	%r165, %r269, 96;
	or.b32  	%r166, %r165, %r3;
	shl.b32 	%r167, %r166, 2;
	mov.u32 	%r168, _ZZ30flash_attn_sinks_varlen_kernelI13__nv_bfloat16Li96ELi8ELi32EEvPKT_S3_S3_PS1_PKfPKjS8_fiiiiE6k_smem;
	add.s32 	%r169, %r168, %r167;
	ld.shared.f32 	%f151, [%r169];
	fma.rn.f32 	%f152, %f324, %f151, 0f00000000;
	ld.shared.f32 	%f153, [%r169+128];
	fma.rn.f32 	%f154, %f325, %f153, %f152;
	ld.shared.f32 	%f155, [%r169+256];
	fma.rn.f32 	%f156, %f326, %f155, %f154;
	mov.b32 	%r170, %f156;
	shfl.sync.bfly.b32	%r171|%p21, %r170, 16, 31, -1;
	mov.b32 	%f157, %r171;
	add.f32 	%f158, %f156, %f157;
	mov.b32 	%r172, %f158;
	shfl.sync.bfly.b32	%r173|%p22, %r172, 8, 31, -1;
	mov.b32 	%f159, %r173;
	add.f32 	%f160, %f158, %f159;
	mov.b32 	%r174, %f160;
	shfl.sync.bfly.b32	%r175|%p23, %r174, 4, 31, -1;
	mov.b32 	%f161, %r175;
	add.f32 	%f162, %f160, %f161;
	mov.b32 	%r176, %f162;
	shfl.sync.bfly.b32	%r177|%p24, %r176, 2, 31, -1;
	mov.b32 	%f163, %r177;
	add.f32 	%f164, %f162, %f163;
	mov.b32 	%r178, %f164;
	shfl.sync.bfly.b32	%r179|%p25, %r178, 1, 31, -1;
	mov.b32 	%f165, %r179;
	add.f32 	%f166, %f164, %f165;
	mul.wide.u32 	%rd37, %r269, 4;
	add.s64 	%rd38, %rd1, %rd37;
	st.local.f32 	[%rd38], %f166;
	max.f32 	%f342, %f342, %f166;
	bra.uni 	$L__BB30_47;
$L__BB30_46:
	mul.wide.u32 	%rd39, %r269, 4;
	add.s64 	%rd40, %rd1, %rd39;
	mov.b32 	%r180, -8388609;
	st.local.u32 	[%rd40], %r180;
$L__BB30_47:
	add.s32 	%r269, %r269, 1;
	setp.lt.s32 	%p26, %r269, %r33;
	add.s16 	%rs74, %rs74, 1;
	@%p26 bra 	$L__BB30_29;
$L__BB30_48:
	setp.leu.f32 	%p37, %f342, 0fFF7FFFFF;
	@%p37 bra 	$L__BB30_70;
	max.f32 	%f32, %f379, %f342;
	sub.f32 	%f167, %f379, %f32;
	fma.rn.f32 	%f168, %f167, 0f3BBB989D, 0f3F000000;
	cvt.sat.f32.f32 	%f169, %f168;
	mov.f32 	%f170, 0f4B400001;
	mov.f32 	%f171, 0f437C0000;
	fma.rm.f32 	%f172, %f169, %f171, %f170;
	add.f32 	%f173, %f172, 0fCB40007F;
	neg.f32 	%f174, %f173;
	fma.rn.f32 	%f175, %f167, 0f3FB8AA3B, %f174;
	fma.rn.f32 	%f176, %f167, 0f32A57060, %f175;
	mov.b32 	%r195, %f172;
	shl.b32 	%r196, %r195, 23;
	mov.b32 	%f177, %r196;
	ex2.approx.ftz.f32 	%f178, %f176;
	mul.f32 	%f179, %f178, %f177;
	mul.f32 	%f349, %f179, %f349;
	mul.f32 	%f348, %f179, %f348;
	mul.f32 	%f347, %f179, %f347;
	mul.f32 	%f350, %f350, %f179;
	mov.f32 	%f379, %f32;
	@%p16 bra 	$L__BB30_70;
	and.b32  	%r77, %r31, 3;
	add.s32 	%r198, %r29, %r30;
	sub.s32 	%r199, %r12, %r198;
	setp.gt.u32 	%p39, %r199, -4;
	mov.b32 	%r273, 0;
	@%p39 bra 	$L__BB30_61;
	and.b32  	%r273, %r31, -4;
	mov.b32 	%r272, 0;
$L__BB30_52:
	mul.wide.u32 	%rd48, %r272, 4;
	add.s64 	%rd4, %rd1, %rd48;
	ld.local.f32 	%f41, [%rd4];
	setp.le.f32 	%p40, %f41, 0fFF7FFFFF;
	@%p40 bra 	$L__BB30_54;
	sub.f32 	%f181, %f41, %f32;
	fma.rn.f32 	%f182, %f181, 0f3BBB989D, 0f3F000000;
	cvt.sat.f32.f32 	%f183, %f182;
	mov.f32 	%f184, 0f4B400001;
	mov.f32 	%f185, 0f437C0000;
	fma.rm.f32 	%f186, %f183, %f185, %f184;
	add.f32 	%f187, %f186, 0fCB40007F;
	neg.f32 	%f188, %f187;
	fma.rn.f32 	%f189, %f181, 0f3FB8AA3B, %f188;
	fma.rn.f32 	%f190, %f181, 0f32A57060, %f189;
	mov.b32 	%r201, %f186;
	shl.b32 	%r202, %r201, 23;
	mov.b32 	%f191, %r202;
	ex2.approx.ftz.f32 	%f192, %f190;
	mul.f32 	%f193, %f192, %f191;
	add.f32 	%f350, %f350, %f193;
	mul.lo.s32 	%r203, %r272, 96;
	or.b32  	%r204, %r203, %r3;
	shl.b32 	%r205, %r204, 2;
	mov.u32 	%r206, _ZZ30flash_attn_sinks_varlen_kernelI13__nv_bfloat16Li96ELi8ELi32EEvPKT_S3_S3_PS1_PKfPKjS8_fiiiiE6v_smem;
	add.s32 	%r207, %r206, %r205;
	ld.shared.f32 	%f194, [%r207];
	fma.rn.f32 	%f349, %f193, %f194, %f349;
	ld.shared.f32 	%f195, [%r207+128];
	fma.rn.f32 	%f348, %f193, %f195, %f348;
	ld.shared.f32 	%f196, [%r207+256];
	fma.rn.f32 	%f347, %f193, %f196, %f347;
$L__BB30_54:
	ld.local.f32 	%f50, [%rd4+4];
	setp.le.f32 	%p41, %f50, 0fFF7FFFFF;
	@%p41 bra 	$L__BB30_56;
	sub.f32 	%f197, %f50, %f32;
	fma.rn.f32 	%f198, %f197, 0f3BBB989D, 0f3F000000;
	cvt.sat.f32.f32 	%f199, %f198;
	mov.f32 	%f200, 0f4B400001;
	mov.f32 	%f201, 0f437C0000;
	fma.rm.f32 	%f202, %f199, %f201, %f200;
	add.f32 	%f203, %f202, 0fCB40007F;
	neg.f32 	%f204, %f203;
	fma.rn.f32 	%f205, %f197, 0f3FB8AA3B, %f204;
	fma.rn.f32 	%f206, %f197, 0f32A57060, %f205;
	mov.b32 	%r208, %f202;
	shl.b32 	%r209, %r208, 23;
	mov.b32 	%f207, %r209;
	ex2.approx.ftz.f32 	%f208, %f206;
	mul.f32 	%f209, %f208, %f207;
	add.f32 	%f350, %f350, %f209;
	mul.lo.s32 	%r210, %r272, 96;
	or.b32  	%r211, %r210, %r3;
	shl.b32 	%r212, %r211, 2;
	mov.u32 	%r213, _ZZ30flash_attn_sinks_varlen_kernelI13__nv_bfloat16Li96ELi8ELi32EEvPKT_S3_S3_PS1_PKfPKjS8_fiiiiE6v_smem;
	add.s32 	%r214, %r212, %r213;
	ld.shared.f32 	%f210, [%r214+384];
	fma.rn.f32 	%f349, %f209, %f210, %f349;
	ld.shared.f32 	%f211, [%r214+512];
	fma.rn.f32 	%f348, %f209, %f211, %f348;
	ld.shared.f32 	%f212, [%r214+640];
	fma.rn.f32 	%f347, %f209, %f212, %f347;
$L__BB30_56:
	ld.local.f32 	%f59, [%rd4+8];
	setp.le.f32 	%p42, %f59, 0fFF7FFFFF;
	@%p42 bra 	$L__BB30_58;
	sub.f32 	%f213, %f59, %f32;
	fma.rn.f32 	%f214, %f213, 0f3BBB989D, 0f3F000000;
	cvt.sat.f32.f32 	%f215, %f214;
	mov.f32 	%f216, 0f4B400001;
	mov.f32 	%f217, 0f437C0000;
	fma.rm.f32 	%f218, %f215, %f217, %f216;
	add.f32 	%f219, %f218, 0fCB40007F;
	neg.f32 	%f220, %f219;
	fma.rn.f32 	%f221, %f213, 0f3FB8AA3B, %f220;
	fma.rn.f32 	%f222, %f213, 0f32A57060, %f221;
	mov.b32 	%r215, %f218;
	shl.b32 	%r216, %r215, 23;
	mov.b32 	%f223, %r216;
	ex2.approx.ftz.f32 	%f224, %f222;
	mul.f32 	%f225, %f224, %f223;
	add.f32 	%f350, %f350, %f225;
	mul.lo.s32 	%r217, %r272, 96;
	or.b32  	%r218, %r217, %r3;
	shl.b32 	%r219, %r218, 2;
	mov.u32 	%r220, _ZZ30flash_attn_sinks_varlen_kernelI13__nv_bfloat16Li96ELi8ELi32EEvPKT_S3_S3_PS1_PKfPKjS8_fiiiiE6v_smem;
	add.s32 	%r221, %r219, %r220;
	ld.shared.f32 	%f226, [%r221+768];
	fma.rn.f32 	%f349, %f225, %f226, %f349;
	ld.shared.f32 	%f227, [%r221+896];
	fma.rn.f32 	%f348, %f225, %f227, %f348;
	ld.shared.f32 	%f228, [%r221+1024];
	fma.rn.f32 	%f347, %f225, %f228, %f347;
$L__BB30_58:
	ld.local.f32 	%f68, [%rd4+12];
	setp.le.f32 	%p43, %f68, 0fFF7FFFFF;
	@%p43 bra 	$L__BB30_60;
	sub.f32 	%f229, %f68, %f32;
	fma.rn.f32 	%f230, %f229, 0f3BBB989D, 0f3F000000;
	cvt.sat.f32.f32 	%f231, %f230;
	mov.f32 	%f232, 0f4B400001;
	mov.f32 	%f233, 0f437C0000;
	fma.rm.f32 	%f234, %f231, %f233, %f232;
	add.f32 	%f235, %f234, 0fCB40007F;
	neg.f32 	%f236, %f235;
	fma.rn.f32 	%f237, %f229, 0f3FB8AA3B, %f236;
	fma.rn.f32 	%f238, %f229, 0f32A57060, %f237;
	mov.b32 	%r222, %f234;
	shl.b32 	%r223, %r222, 23;
	mov.b32 	%f239, %r223;
	ex2.approx.ftz.f32 	%f240, %f238;
	mul.f32 	%f241, %f240, %f239;
	add.f32 	%f350, %f350, %f241;
	mul.lo.s32 	%r224, %r272, 96;
	or.b32  	%r225, %r224, %r3;
	shl.b32 	%r226, %r225, 2;
	mov.u32 	%r227, _ZZ30flash_attn_sinks_varlen_kernelI13__nv_bfloat16Li96ELi8ELi32EEvPKT_S3_S3_PS1_PKfPKjS8_fiiiiE6v_smem;
	add.s32 	%r228, %r226, %r227;
	ld.shared.f32 	%f242, [%r228+1152];
	fma.rn.f32 	%f349, %f241, %f242, %f349;
	ld.shared.f32 	%f243, [%r228+1280];
	fma.rn.f32 	%f348, %f241, %f243, %f348;
	ld.shared.f32 	%f244, [%r228+1408];
	fma.rn.f32 	%f347, %f241, %f244, %f347;
$L__BB30_60:
	add.s32 	%r272, %r272, 4;
	setp.ne.s32 	%p44, %r272, %r273;
	@%p44 bra 	$L__BB30_52;
$L__BB30_61:
	setp.eq.s32 	%p45, %r77, 0;
	mov.f32 	%f379, %f32;
	@%p45 bra 	$L__BB30_70;
	mul.wide.u32 	%rd49, %r273, 4;
	add.s64 	%rd5, %rd1, %rd49;
	ld.local.f32 	%f82, [%rd5];
	setp.le.f32 	%p46, %f82, 0fFF7FFFFF;
	@%p46 bra 	$L__BB30_64;
	sub.f32 	%f245, %f82, %f32;
	fma.rn.f32 	%f246, %f245, 0f3BBB989D, 0f3F000000;
	cvt.sat.f32.f32 	%f247, %f246;
	mov.f32 	%f248, 0f4B400001;
	mov.f32 	%f249, 0f437C0000;
	fma.rm.f32 	%f250, %f247, %f249, %f248;
	add.f32 	%f251, %f250, 0fCB40007F;
	neg.f32 	%f252, %f251;
	fma.rn.f32 	%f253, %f245, 0f3FB8AA3B, %f252;
	fma.rn.f32 	%f254, %f245, 0f32A57060, %f253;
	mov.b32 	%r229, %f250;
	shl.b32 	%r230, %r229, 23;
	mov.b32 	%f255, %r230;
	ex2.approx.ftz.f32 	%f256, %f254;
	mul.f32 	%f257, %f256, %f255;
	add.f32 	%f350, %f350, %f257;
	mul.lo.s32 	%r231, %r273, 96;
	or.b32  	%r232, %r231, %r3;
	shl.b32 	%r233, %r232, 2;
	mov.u32 	%r234, _ZZ30flash_attn_sinks_varlen_kernelI13__nv_bfloat16Li96ELi8ELi32EEvPKT_S3_S3_PS1_PKfPKjS8_fiiiiE6v_smem;
	add.s32 	%r235, %r234, %r233;
	ld.shared.f32 	%f258, [%r235];
	fma.rn.f32 	%f349, %f257, %f258, %f349;
	ld.shared.f32 	%f259, [%r235+128];
	fma.rn.f32 	%f348, %f257, %f259, %f348;
	ld.shared.f32 	%f260, [%r235+256];
	fma.rn.f32 	%f347, %f257, %f260, %f347;
$L__BB30_64:
	setp.eq.s32 	%p47, %r77, 1;
	mov.f32 	%f379, %f32;
	@%p47 bra 	$L__BB30_70;
	ld.local.f32 	%f91, [%rd5+4];
	setp.le.f32 	%p48, %f91, 0fFF7FFFFF;
	@%p48 bra 	$L__BB30_67;
	sub.f32 	%f261, %f91, %f32;
	fma.rn.f32 	%f262, %f261, 0f3BBB989D, 0f3F000000;
	cvt.sat.f32.f32 	%f263, %f262;
	mov.f32 	%f264, 0f4B400001;
	mov.f32 	%f265, 0f437C0000;
	fma.rm.f32 	%f266, %f263, %f265, %f264;
	add.f32 	%f267, %f266, 0fCB40007F;
	neg.f32 	%f268, %f267;
	fma.rn.f32 	%f269, %f261, 0f3FB8AA3B, %f268;
	fma.rn.f32 	%f270, %f261, 0f32A57060, %f269;
	mov.b32 	%r236, %f266;
	shl.b32 	%r237, %r236, 23;
	mov.b32 	%f271, %r237;
	ex2.approx.ftz.f32 	%f272, %f270;
	mul.f32 	%f273, %f272, %f271;
	add.f32 	%f350, %f350, %f273;
	mul.lo.s32 	%r238, %r273, 96;
	or.b32  	%r239, %r238, %r3;
	shl.b32 	%r240, %r239, 2;
	mov.u32 	%r241, _ZZ30flash_attn_sinks_varlen_kernelI13__nv_bfloat16Li96ELi8ELi32EEvPKT_S3_S3_PS1_PKfPKjS8_fiiiiE6v_smem;
	add.s32 	%r242, %r240, %r241;
	ld.shared.f32 	%f274, [%r242+384];
	fma.rn.f32 	%f349, %f273, %f274, %f349;
	ld.shared.f32 	%f275, [%r242+512];
	fma.rn.f32 	%f348, %f273, %f275, %f348;
	ld.shared.f32 	%f276, [%r242+640];
	fma.rn.f32 	%f347, %f273, %f276, %f347;
$L__BB30_67:
	setp.eq.s32 	%p49, %r77, 2;
	mov.f32 	%f379, %f32;
	@%p49 bra 	$L__BB30_70;
	ld.local.f32 	%f100, [%rd5+8];
	setp.le.f32 	%p50, %f100, 0fFF7FFFFF;
	mov.f32 	%f379, %f32;
	@%p50 bra 	$L__BB30_70;
	sub.f32 	%f277, %f100, %f32;
	fma.rn.f32 	%f278, %f277, 0f3BBB989D, 0f3F000000;
	cvt.sat.f32.f32 	%f279, %f278;
	mov.f32 	%f280, 0f4B400001;
	mov.f32 	%f281, 0f437C0000;
	fma.rm.f32 	%f282, %f279, %f281, %f280;
	add.f32 	%f283, %f282, 0fCB40007F;
	neg.f32 	%f284, %f283;
	fma.rn.f32 	%f285, %f277, 0f3FB8AA3B, %f284;
	fma.rn.f32 	%f286, %f277, 0f32A57060, %f285;
	mov.b32 	%r243, %f282;
	shl.b32 	%r244, %r243, 23;
	mov.b32 	%f287, %r244;
	ex2.approx.ftz.f32 	%f288, %f286;
	mul.f32 	%f289, %f288, %f287;
	add.f32 	%f350, %f350, %f289;
	mul.lo.s32 	%r245, %r273, 96;
	or.b32  	%r246, %r245, %r3;
	shl.b32 	%r247, %r246, 2;
	mov.u32 	%r248, _ZZ30flash_attn_sinks_varlen_kernelI13__nv_bfloat16Li96ELi8ELi32EEvPKT_S3_S3_PS1_PKfPKjS8_fiiiiE6v_smem;
	add.s32 	%r249, %r247, %r248;
	ld.shared.f32 	%f290, [%r249+768];
	fma.rn.f32 	%f349, %f289, %f290, %f349;
	ld.shared.f32 	%f291, [%r249+896];
	fma.rn.f32 	%f348, %f289, %f291, %f348;
	ld.shared.f32 	%f292, [%r249+1024];
	fma.rn.f32 	%f347, %f289, %f292, %f347;
	mov.f32 	%f379, %f32;
$L__BB30_70:
	bar.sync 	0;
	setp.lt.s32 	%p51, %r255, %r13;
	add.s32 	%r254, %r254, 1;
	@%p51 bra 	$L__BB30_6;
$L__BB30_71:
	setp.ge.s32 	%p52, %r10, %r6;
	@%p52 bra 	$L__BB30_75;
	setp.eq.s64 	%p53, %rd9, 0;
	@%p53 bra 	$L__BB30_74;
	cvta.to.global.u64 	%rd50, %rd9;
	mul.wide.u32 	%rd51, %r4, 4;
	add.s64 	%rd52, %rd50, %rd51;
	ld.global.nc.f32 	%f293, [%rd52];
	max.f32 	%f294, %f379, %f293;
	sub.f32 	%f295, %f379, %f294;
	fma.rn.f32 	%f296, %f295, 0f3BBB989D, 0f3F000000;
	cvt.sat.f32.f32 	%f297, %f296;
	mov.f32 	%f298, 0f4B400001;
	mov.f32 	%f299, 0f437C0000;
	fma.rm.f32 	%f300, %f297, %f299, %f298;
	add.f32 	%f301, %f300, 0fCB40007F;
	neg.f32 	%f302, %f301;
	fma.rn.f32 	%f303, %f295, 0f3FB8AA3B, %f302;
	fma.rn.f32 	%f304, %f295, 0f32A57060, %f303;
	mov.b32 	%r250, %f300;
	shl.b32 	%r251, %r250, 23;
	mov.b32 	%f305, %r251;
	ex2.approx.ftz.f32 	%f306, %f304;
	mul.f32 	%f307, %f306, %f305;
	mul.f32 	%f349, %f307, %f349;
	mul.f32 	%f348, %f307, %f348;
	mul.f32 	%f347, %f307, %f347;
	sub.f32 	%f308, %f293, %f294;
	fma.rn.f32 	%f309, %f308, 0f3BBB989D, 0f3F000000;
	cvt.sat.f32.f32 	%f310, %f309;
	fma.rm.f32 	%f311, %f310, %f299, %f298;
	add.f32 	%f312, %f311, 0fCB40007F;
	neg.f32 	%f313, %f312;
	fma.rn.f32 	%f314, %f308, 0f3FB8AA3B, %f313;
	fma.rn.f32 	%f315, %f308, 0f32A57060, %f314;
	mov.b32 	%r252, %f311;
	shl.b32 	%r253, %r252, 23;
	mov.b32 	%f316, %r253;
	ex2.approx.ftz.f32 	%f317, %f315;
	mul.f32 	%f318, %f317, %f316;
	fma.rn.f32 	%f350, %f350, %f307, %f318;
$L__BB30_74:
	setp.gt.f32 	%p54, %f350, 0f00000000;
	rcp.rn.f32 	%f322, %f350;
	selp.f32 	%f323, %f322, 0f00000000, %p54;
	mul.f32 	%f319, %f323, %f349;
	// begin inline asm
	{  cvt.rn.bf16.f32 %rs70, %f319;}

	// end inline asm
	cvta.to.global.u64 	%rd53, %rd8;
	mul.wide.s32 	%rd54, %r11, 2;
	add.s64 	%rd55, %rd53, %rd54;
	st.global.u16 	[%rd55], %rs70;
	mul.f32 	%f320, %f323, %f348;
	// begin inline asm
	{  cvt.rn.bf16.f32 %rs71, %f320;}

	// end inline asm
	st.global.u16 	[%rd55+64], %rs71;
	mul.f32 	%f321, %f323, %f347;
	// begin inline asm
	{  cvt.rn.bf16.f32 %rs72, %f321;}

	// end inline asm
	st.global.u16 	[%rd55+128], %rs72;
$L__BB30_75:
	ret;

}
	// .globl	_Z30flash_attn_sinks_varlen_kernelI13__nv_bfloat16Li112ELi8ELi32EEvPKT_S3_S3_PS1_PKfPKjS8_fiiii
.visible .entry _Z30flash_attn_sinks_varlen_kernelI13__nv_bfloat16Li112ELi8ELi32EEvPKT_S3_S3_PS1_PKfPKjS8_fiiii(
	.param .u64 .ptr .align 1 _Z30flash_attn_sinks_varlen_kernelI13__nv_bfloat16Li112ELi8ELi32EEvPKT_S3_S3_PS1_PKfPKjS8_fiiii_param_0,
	.param .u64 .ptr .align 1 _Z30flash_attn_sinks_varlen_kernelI13__nv_bfloat16Li112ELi8ELi32EEvPKT_S3_S3_PS1_PKfPKjS8_fiiii_param_1,
	.param .u64 .ptr .align 1 _Z30flash_attn_sinks_varlen_kernelI13__nv_bfloat16Li112ELi8ELi32EEvPKT_S3_S3_PS1_PKfPKjS8_fiiii_param_2,
	.param .u64 .ptr .align 1 _Z30flash_attn_sinks_varlen_kernelI13__nv_bfloat16Li112ELi8ELi32EEvPKT_S3_S3_PS1_PKfPKjS8_fiiii_param_3,
	.param .u64 .ptr .align 1 _Z30flash_attn_sinks_varlen_kernelI13__nv_bfloat16Li112ELi8ELi32EEvPKT_S3_S3_PS1_PKfPKjS8_fiiii_param_4,
	.param .u64 .ptr .align 1 _Z30flash_attn_sinks_varlen_kernelI13__nv_bfloat16Li112ELi8ELi32EEvPKT_S3_S3_PS1_PKfPKjS8_fiiii_param_5,
	.param .u64 .ptr .align 1 _Z30flash_attn_sinks_varlen_kernelI13__nv_bfloat16Li112ELi8ELi32EEvPKT_S3_S3_PS1_PKfPKjS8_fiiii_param_6,
	.param .f32 _Z30flash_attn_sinks_varlen_kernelI13__nv_bfloat16Li112ELi8ELi32EEvPKT_S3_S3_PS1_PKfPKjS8_fiiii_param_7,
	.param .u32 _Z30flash_attn_sinks_varlen_kernelI13__nv_bfloat16Li112ELi8ELi32EEvPKT_S3_S3_PS1_PKfPKjS8_fiiii_param_8,
	.param .u32 _Z30flash_attn_sinks_varlen_kernelI13__nv_bfloat16Li112ELi8ELi32EEvPKT_S3_S3_PS1_PKfPKjS8_fiiii_param_9,
	.param .u32 _Z30flash_attn_sinks_varlen_kernelI13__nv_bfloat16Li112ELi8ELi32EEvPKT_S3_S3_PS1_PKfPKjS8_fiiii_param_10,
	.param .u32 _Z30flash_attn_sinks_varlen_kernelI13__nv_bfloat16Li112ELi8ELi32EEvPKT_S3_S3_PS1_PKfPKjS8_fiiii_param_11
)
.maxntid 256
{
	.local .align 16 .b8 	__local_depot31[128];
	.reg .b64 	%SP;
	.reg .b64 	%SPL;
	.reg .pred 	%p<75>;
	.reg .b16 	%rs<33>;
	.reg .b32 	%r<275>;
	.reg .b32 	%f<438>;
	.reg .b64 	%rd<61>;
	// demoted variable
	.shared .align 4 .b8 _ZZ30flash_attn_sinks_varlen_kernelI13__nv_bfloat16Li112ELi8ELi32EEvPKT_S3_S3_PS1_PKfPKjS8_fiiiiE6k_smem[16384];
	// demoted variable
	.shared .align 4 .b8 _ZZ30flash_attn_sinks_varlen_kernelI13__nv_bfloat16Li112ELi8ELi32EEvPKT_S3_S3_PS1_PKfPKjS8_fiiiiE6v_smem[16384];
	mov.u64 	%SPL, __local_depot31;
	ld.param.u64 	%rd12, [_Z30flash_attn_sinks_varlen_kernelI13__nv_bfloat16Li112ELi8ELi32EEvPKT_S3_S3_PS1_PKfPKjS8_fiiii_param_0];
	ld.param.u64 	%rd8, [_Z30flash_attn_sinks_varlen_kernelI13__nv_bfloat16Li112ELi8ELi32EEvPKT_S3_S3_PS1_PKfPKjS8_fiiii_param_1];
	ld.param.u64 	%rd9, [_Z30flash_attn_sinks_varlen_kernelI13__nv_bfloat16Li112ELi8ELi32EEvPKT_S3_S3_PS1_PKfPKjS8_fiiii_param_2];
	ld.param.u64 	%rd10, [_Z30flash_attn_sinks_varlen_kernelI13__nv_bfloat16Li112ELi8ELi32EEvPKT_S3_S3_PS1_PKfPKjS8_fiiii_param_3];
	ld.param.u64 	%rd11, [_Z30flash_attn_sinks_varlen_kernelI13__nv_bfloat16Li112ELi8ELi32EEvPKT_S3_S3_PS1_PKfPKjS8_fiiii_param_4];
	ld.param.u64 	%rd13, [_Z30flash_attn_sinks_varlen_kernelI13__nv_bfloat16Li112ELi8ELi32EEvPKT_S3_S3_PS1_PKfPKjS8_fiiii_param_5];
	ld.param.u64 	%rd14, [_Z30flash_attn_sinks_varlen_kernelI13__nv_bfloat16Li112ELi8ELi32EEvPKT_S3_S3_PS1_PKfPKjS8_fiiii_param_6];
	ld.param.f32 	%f147, [_Z30flash_attn_sinks_varlen_kernelI13__nv_bfloat16Li112ELi8ELi32EEvPKT_S3_S3_PS1_PKfPKjS8_fiiii_param_7];
	ld.param.u32 	%r91, [_Z30flash_attn_sinks_varlen_kernelI13__nv_bfloat16Li112ELi8ELi32EEvPKT_S3_S3_PS1_PKfPKjS8_fiiii_param_8];
	ld.param.u32 	%r92, [_Z30flash_attn_sinks_varlen_kernelI13__nv_bfloat16Li112ELi8ELi32EEvPKT_S3_S3_PS1_PKfPKjS8_fiiii_param_9];
	ld.param.u32 	%r89, [_Z30flash_attn_sinks_varlen_kernelI13__nv_bfloat16Li112ELi8ELi32EEvPKT_S3_S3_PS1_PKfPKjS8_fiiii_param_10];
	ld.param.u32 	%r90, [_Z30flash_attn_sinks_varlen_kernelI13__nv_bfloat16Li112ELi8ELi32EEvPKT_S3_S3_PS1_PKfPKjS8_fiiii_param_11];
	cvta.to.global.u64 	%rd1, %rd12;
	cvta.to.global.u64 	%rd15, %rd14;
	cvta.to.global.u64 	%rd16, %rd13;
	add.u64 	%rd2, %SPL, 0;
	mov.u32 	%r1, %tid.x;
	shr.u32 	%r2, %r1, 5;
	and.b32  	%r3, %r1, 31;
	mov.u32 	%r4, %ctaid.x;
	mov.u32 	%r93, %ctaid.y;
	mov.u32 	%r94, %ctaid.z;
	div.s32 	%r95, %r92, %r89;
	div.s32 	%r5, %r4, %r95;
	mul.wide.u32 	%rd18, %r93, 4;
	add.s64 	%rd19, %rd16, %rd18;
	ld.global.nc.u32 	%r96, [%rd19+4];
	ld.global.nc.u32 	%r97, [%rd19];
	sub.s32 	%r6, %r96, %r97;
	add.s64 	%rd20, %rd15, %rd18;
	ld.global.nc.u32 	%r7, [%rd20];
	ld.global.nc.u32 	%r8, [%rd20+4];
	shl.b32 	%r9, %r94, 3;
	or.b32  	%r10, %r9, %r2;
	setp.ge.s32 	%p1, %r10, %r6;
	mad.lo.s32 	%r98, %r92, %r93, %r4;
	mad.lo.s32 	%r99, %r98, %r91, %r10;
	mul.lo.s32 	%r11, %r99, 112;
	mov.f32 	%f359, 0f00000000;
	mov.f32 	%f360, %f359;
	@%p1 bra 	$L__BB31_2;
	add.s32 	%r100, %r3, %r11;
	mul.wide.s32 	%rd21, %r100, 2;
	add.s64 	%rd22, %rd1, %rd21;
	ld.global.nc.u16 	%rs4, [%rd22];
	// begin inline asm
	{ cvt.f32.bf16 %f149, %rs4;}

	// end inline asm
	mul.f32 	%f359, %f147, %f149;
	ld.global.nc.u16 	%rs5, [%rd22+64];
	// begin inline asm
	{ cvt.f32.bf16 %f150, %rs5;}

	// end inline asm
	mul.f32 	%f360, %f147, %f150;
$L__BB31_2:
	setp.ge.s32 	%p2, %r10, %r6;
	cvt.s64.s32 	%rd23, %r11;
	cvt.u64.u32 	%rd24, %r3;
	add.s64 	%rd25, %rd24, %rd23;
	shl.b64 	%rd26, %rd25, 1;
	add.s64 	%rd3, %rd1, %rd26;
	mov.f32 	%f361, 0f00000000;
	@%p2 bra 	$L__BB31_4;
	ld.global.nc.u16 	%rs6, [%rd3+128];
	// begin inline asm
	{ cvt.f32.bf16 %f152, %rs6;}

	// end inline asm
	mul.f32 	%f361, %f147, %f152;
$L__BB31_4:
	setp.ge.s32 	%p3, %r10, %r6;
	setp.gt.u32 	%p4, %r3, 15;
	mov.f32 	%f362, 0f00000000;
	or.pred  	%p5, %p3, %p4;
	@%p5 bra 	$L__BB31_6;
	ld.global.nc.u16 	%rs7, [%rd3+192];
	// begin inline asm
	{ cvt.f32.bf16 %f154, %rs7;}

	// end inline asm
	mul.f32 	%f362, %f147, %f154;
$L__BB31_6:
	sub.s32 	%r102, %r8, %r7;
	sub.s32 	%r103, %r102, %r6;
	add.s32 	%r104, %r9, 8;
	min.s32 	%r105, %r104, %r6;
	setp.gt.s32 	%p6, %r90, 0;
	sub.s32 	%r106, %r9, %r90;
	add.s32 	%r107, %r106, %r103;
	max.s32 	%r108, %r107, -1;
	add.s32 	%r109, %r108, 1;
	selp.b32 	%r12, %r109, 0, %p6;
	add.s32 	%r110, %r103, %r105;
	min.s32 	%r13, %r102, %r110;
	add.s32 	%r14, %r107, %r2;
	max.s32 	%r15, %r14, -1;
	setp.ge.s32 	%p7, %r12, %r13;
	mov.f32 	%f425, 0fFF7FFFFF;
	mov.f32 	%f385, 0f00000000;
	mov.f32 	%f386, %f385;
	mov.f32 	%f387, %f385;
	mov.f32 	%f388, %f385;
	mov.f32 	%f389, %f385;
	@%p7 bra 	$L__BB31_73;
	and.b32  	%r16, %r1, 127;
	cvt.u16.u32 	%rs1, %r12;
	or.b32  	%r112, %r1, 768;
	shr.u32 	%r17, %r112, 7;
	mul.lo.s32 	%r18, %r89, 896;
	or.b32  	%r113, %r1, 512;
	shr.u32 	%r19, %r113, 7;
	or.b32  	%r114, %r1, 256;
	shr.u32 	%r20, %r114, 7;
	shl.b32 	%r115, %r1, 2;
	mov.u32 	%r116, _ZZ30flash_attn_sinks_varlen_kernelI13__nv_bfloat16Li112ELi8ELi32EEvPKT_S3_S3_PS1_PKfPKjS8_fiiiiE6k_smem;
	add.s32 	%r117, %r115, %r116;
	add.s32 	%r21, %r117, 2048;
	shr.u32 	%r22, %r1, 7;
	add.s32 	%r23, %r14, %r90;
	add.s32 	%r24, %r15, 1;
	mov.f32 	%f425, 0fFF7FFFFF;
	mov.b32 	%r253, 0;
	mov.f32 	%f385, 0f00000000;
	mov.u32 	%r254, %r12;
$L__BB31_8:
	mov.u32 	%r26, %r254;
	shl.b32 	%r119, %r253, 5;
	add.s32 	%r120, %r12, %r119;
	add.s32 	%r121, %r120, 32;
	min.s32 	%r27, %r13, %r121;
	neg.s32 	%r28, %r119;
	sub.s32 	%r122, %r28, %r12;
	add.s32 	%r29, %r27, %r122;
	add.s32 	%r254, %r26, 32;
	min.s32 	%r123, %r254, %r13;
	sub.s32 	%r31, %r123, %r26;
	add.s32 	%r32, %r26, %r7;
	add.s32 	%r124, %r7, %r17;
	add.s32 	%r125, %r124, %r26;
	mad.lo.s32 	%r126, %r89, %r125, %r5;
	mad.lo.s32 	%r264, %r126, 112, %r16;
	add.s32 	%r127, %r7, %r19;
	add.s32 	%r128, %r127, %r26;
	mad.lo.s32 	%r129, %r89, %r128, %r5;
	mad.lo.s32 	%r262, %r129, 112, %r16;
	add.s32 	%r130, %r7, %r20;
	add.s32 	%r131, %r130, %r26;
	mad.lo.s32 	%r132, %r89, %r131, %r5;
	mad.lo.s32 	%r260, %r132, 112, %r16;
	add.s32 	%r133, %r7, %r22;
	add.s32 	%r134, %r133, %r26;
	mad.lo.s32 	%r135, %r89, %r134, %r5;
	mad.lo.s32 	%r257, %r135, 112, %r16;
	mov.b32 	%r255, 2048;
	mov.u32 	%r256, %r22;
	mov.u32 	%r258, %r21;
	mov.u32 	%r259, %r20;
	mov.u32 	%r261, %r19;
	mov.u32 	%r263, %r17;
$L__BB31_9:
	.pragma "nounroll";
	setp.gt.u32 	%p8, %r16, 111;
	setp.ge.s32 	%p9, %r256, %r31;
	mov.f32 	%f369, 0f00000000;
	or.pred  	%p10, %p9, %p8;
	@%p10 bra 	$L__BB31_11;
	mul.wide.s32 	%rd28, %r257, 2;
	add.s64 	%rd27, %rd8, %rd28;
	// begin inline asm
	ld.global.nc.b16 %rs8, [%rd27];
	// end inline asm
	// begin inline asm
	{ cvt.f32.bf16 %f369, %rs8;}

	// end inline asm
$L__BB31_11:
	st.shared.f32 	[%r258+-2048], %f369;
	setp.ge.s32 	%p12, %r259, %r31;
	mov.f32 	%f370, 0f00000000;
	or.pred  	%p13, %p12, %p8;
	@%p13 bra 	$L__BB31_13;
	mul.wide.s32 	%rd30, %r260, 2;
	add.s64 	%rd29, %rd8, %rd30;
	// begin inline asm
	ld.global.nc.b16 %rs10, [%rd29];
	// end inline asm
	// begin inline asm
	{ cvt.f32.bf16 %f370, %rs10;}

	// end inline asm
$L__BB31_13:
	st.shared.f32 	[%r258+-1024], %f370;
	setp.ge.s32 	%p15, %r261, %r31;
	mov.f32 	%f371, 0f00000000;
	or.pred  	%p16, %p15, %p8;
	@%p16 bra 	$L__BB31_15;
	mul.wide.s32 	%rd32, %r262, 2;
	add.s64 	%rd31, %rd8, %rd32;
	// begin inline asm
	ld.global.nc.b16 %rs12, [%rd31];
	// end inline asm
	// begin inline asm
	{ cvt.f32.bf16 %f371, %rs12;}

	// end inline asm
$L__BB31_15:
	st.shared.f32 	[%r258], %f371;
	setp.ge.s32 	%p18, %r263, %r31;
	mov.f32 	%f372, 0f00000000;
	or.pred  	%p19, %p18, %p8;
	@%p19 bra 	$L__BB31_17;
	mul.wide.s32 	%rd34, %r264, 2;
	add.s64 	%rd33, %rd8, %rd34;
	// begin inline asm
	ld.global.nc.b16 %rs14, [%rd33];
	// end inline asm
	// begin inline asm
	{ cvt.f32.bf16 %f372, %rs14;}

	// end inline asm
$L__BB31_17:
	st.shared.f32 	[%r258+1024], %f372;
	add.s32 	%r264, %r264, %r18;
	add.s32 	%r263, %r263, 8;
	add.s32 	%r262, %r262, %r18;
	add.s32 	%r261, %r261, 8;
	add.s32 	%r260, %r260, %r18;
	add.s32 	%r259, %r259, 8;
	add.s32 	%r258, %r258, 4096;
	add.s32 	%r257, %r257, %r18;
	add.s32 	%r256, %r256, 8;
	add.s32 	%r255, %r255, 4096;
	setp.ne.s32 	%p20, %r255, 18432;
	@%p20 bra 	$L__BB31_9;
	mov.b32 	%r266, 0;
	mov.u32 	%r265, %r1;
$L__BB31_19:
	.pragma "nounroll";
	shr.u32 	%r59, %r265, 7;
	setp.ge.s32 	%p22, %r59, %r31;
	mov.f32 	%f373, 0f00000000;
	or.pred  	%p23, %p22, %p8;
	@%p23 bra 	$L__BB31_21;
	add.s32 	%r142, %r32, %r59;
	mad.lo.s32 	%r143, %r142, %r89, %r5;
	mad.lo.s32 	%r144, %r143, 112, %r16;
	mul.wide.s32 	%rd36, %r144, 2;
	add.s64 	%rd35, %rd9, %rd36;
	// begin inline asm
	ld.global.nc.b16 %rs16, [%rd35];
	// end inline asm
	// begin inline asm
	{ cvt.f32.bf16 %f373, %rs16;}

	// end inline asm
$L__BB31_21:
	shl.b32 	%r146, %r265, 2;
	mov.u32 	%r147, _ZZ30flash_attn_sinks_varlen_kernelI13__nv_bfloat16Li112ELi8ELi32EEvPKT_S3_S3_PS1_PKfPKjS8_fiiiiE6v_smem;
	add.s32 	%r60, %r147, %r146;
	st.shared.f32 	[%r60], %f373;
	add.s32 	%r148, %r265, 256;
	shr.u32 	%r61, %r148, 7;
	setp.ge.s32 	%p25, %r61, %r31;
	mov.f32 	%f374, 0f00000000;
	or.pred  	%p26, %p25, %p8;
	@%p26 bra 	$L__BB31_23;
	add.s32 	%r149, %r32, %r61;
	mad.lo.s32 	%r150, %r149, %r89, %r5;
	mad.lo.s32 	%r151, %r150, 112, %r16;
	mul.wide.s32 	%rd38, %r151, 2;
	add.s64 	%rd37, %rd9, %rd38;
	// begin inline asm
	ld.global.nc.b16 %rs18, [%rd37];
	// end inline asm
	// begin inline asm
	{ cvt.f32.bf16 %f374, %rs18;}

	// end inline asm
$L__BB31_23:
	st.shared.f32 	[%r60+1024], %f374;
	add.s32 	%r153, %r265, 512;
	shr.u32 	%r62, %r153, 7;
	setp.ge.s32 	%p28, %r62, %r31;
	mov.f32 	%f375, 0f00000000;
	or.pred  	%p29, %p28, %p8;
	@%p29 bra 	$L__BB31_25;
	add.s32 	%r154, %r32, %r62;
	mad.lo.s32 	%r155, %r154, %r89, %r5;
	mad.lo.s32 	%r156, %r155, 112, %r16;
	mul.wide.s32 	%rd40, %r156, 2;
	add.s64 	%rd39, %rd9, %rd40;
	// begin inline asm
	ld.global.nc.b16 %rs20, [%rd39];
	// end inline asm
	// begin inline asm
	{ cvt.f32.bf16 %f375, %rs20;}

	// end inline asm
$L__BB31_25:
	st.shared.f32 	[%r60+2048], %f375;
	add.s32 	%r158, %r265, 768;
	shr.u32 	%r63, %r158, 7;
	setp.ge.s32 	%p31, %r63, %r31;
	mov.f32 	%f376, 0f00000000;
	or.pred  	%p32, %p31, %p8;
	@%p32 bra 	$L__BB31_27;
	add.s32 	%r159, %r32, %r63;
	mad.lo.s32 	%r160, %r159, %r89, %r5;
	mad.lo.s32 	%r161, %r160, 112, %r16;
	mul.wide.s32 	%rd42, %r161, 2;
	add.s64 	%rd41, %rd9, %rd42;
	// begin inline asm
	ld.global.nc.b16 %rs22, [%rd41];
	// end inline asm
	// begin inline asm
	{ cvt.f32.bf16 %f376, %rs22;}

	// end inline asm
$L__BB31_27:
	st.shared.f32 	[%r60+3072], %f376;
	add.s32 	%r265, %r265, 1024;
	add.s32 	%r266, %r266, 4;
	setp.ne.s32 	%p33, %r266, 16;
	@%p33 bra 	$L__BB31_19;
	setp.ge.s32 	%p34, %r10, %r6;
	bar.sync 	0;
	@%p34 bra 	$L__BB31_72;
	setp.lt.s32 	%p35, %r31, 1;
	mov.f32 	%f379, 0fFF7FFFFF;
	@%p35 bra 	$L__BB31_50;
	mov.f32 	%f379, 0fFF7FFFFF;
	mov.b32 	%r270, 0;
	mov.b16 	%rs32, 0;
$L__BB31_31:
	add.s32 	%r67, %r270, %r26;
	setp.le.s32 	%p36, %r67, %r23;
	@%p36 bra 	$L__BB31_46;
	setp.ge.s32 	%p46, %r270, %r31;
	@%p46 bra 	$L__BB31_50;
	add.s32 	%r179, %r27, %r28;
	add.s32 	%r180, %r12, %r270;
	sub.s32 	%r68, %r179, %r180;
	sub.s32 	%r181, %r12, %r179;
	add.s32 	%r182, %r181, %r270;
	setp.gt.u32 	%p47, %r182, -16;
	@%p47 bra 	$L__BB31_36;
	and.b32  	%r69, %r68, -16;
	mov.b32 	%r269, 0;
$L__BB31_35:
	.pragma "nounroll";
	mul.wide.u32 	%rd47, %r270, 4;
	add.s64 	%rd48, %rd2, %rd47;
	mov.b32 	%r184, -8388609;
	st.local.u32 	[%rd48], %r184;
	st.local.u32 	[%rd48+4], %r184;
	st.local.u32 	[%rd48+8], %r184;
	st.local.u32 	[%rd48+12], %r184;
	st.local.u32 	[%rd48+16], %r184;
	st.local.u32 	[%rd48+20], %r184;
	st.local.u32 	[%rd48+24], %r184;
	st.local.u32 	[%rd48+28], %r184;
	st.local.u32 	[%rd48+32], %r184;
	st.local.u32 	[%rd48+36], %r184;
	st.local.u32 	[%rd48+40], %r184;
	st.local.u32 	[%rd48+44], %r184;
	st.local.u32 	[%rd48+48], %r184;
	st.local.u32 	[%rd48+52], %r184;
	st.local.u32 	[%rd48+56], %r184;
	st.local.u32 	[%rd48+60], %r184;
	add.s32 	%r270, %r270, 16;
	add.s32 	%r269, %r269, 16;
	setp.eq.s32 	%p48, %r269, %r69;
	@%p48 bra 	$L__BB31_36;
	bra.uni 	$L__BB31_35;
$L__BB31_36:
	and.b32  	%r185, %r68, 15;
	setp.eq.s32 	%p49, %r185, 0;
	@%p49 bra 	$L__BB31_50;
	add.s16 	%rs25, %rs32, %rs1;
	cvt.u16.u32 	%rs26, %r27;
	sub.s16 	%rs27, %rs26, %rs25;
	cvt.u32.u16 	%r186, %rs27;
	and.b32  	%r76, %r186, 15;
	add.s32 	%r187, %r76, -1;
	and.b32  	%r77, %r186, 7;
	setp.lt.u32 	%p50, %r187, 7;
	@%p50 bra 	$L__BB31_39;
	mul.wide.u32 	%rd49, %r270, 4;
	add.s64 	%rd50, %rd2, %rd49;
	mov.b32 	%r188, -8388609;
	st.local.u32 	[%rd50], %r188;
	st.local.u32 	[%rd50+4], %r188;
	st.local.u32 	[%rd50+8], %r188;
	st.local.u32 	[%rd50+12], %r188;
	st.local.u32 	[%rd50+16], %r188;
	st.local.u32 	[%rd50+20], %r188;
	st.local.u32 	[%rd50+24], %r188;
	st.local.u32 	[%rd50+28], %r188;
	add.s32 	%r270, %r270, 8;
$L__BB31_39:
	setp.eq.s32 	%p51, %r77, 0;
	@%p51 bra 	$L__BB31_50;
	and.b32  	%r80, %r76, 3;
	setp.lt.u32 	%p52, %r77, 4;
	@%p52 bra 	$L__BB31_42;
	mul.wide.u32 	%rd51, %r270, 4;
	add.s64 	%rd52, %rd2, %rd51;
	mov.b32 	%r189, -8388609;
	st.local.u32 	[%rd52], %r189;
	st.local.u32 	[%rd52+4], %r189;
	st.local.u32 	[%rd52+8], %r189;
	st.local.u32 	[%rd52+12], %r189;
	add.s32 	%r270, %r270, 4;
$L__BB31_42:
	setp.eq.s32 	%p53, %r80, 0;
	@%p53 bra 	$L__BB31_50;
	mul.wide.u32 	%rd53, %r270, 4;
	add.s64 	%rd4, %rd2, %rd53;
	mov.b32 	%r190, -8388609;
	st.local.u32 	[%rd4], %r190;
	setp.eq.s32 	%p54, %r80, 1;
	@%p54 bra 	$L__BB31_50;
	mov.b32 	%r191, -8388609;
	st.local.u32 	[%rd4+4], %r191;
	setp.eq.s32 	%p55, %r80, 2;
	@%p55 bra 	$L__BB31_50;
	mov.b32 	%r192, -8388609;
	st.local.u32 	[%rd4+8], %r192;
	bra.uni 	$L__BB31_50;
$L__BB31_46:
	setp.gt.u32 	%p38, %r24, %r67;
	and.pred  	%p39, %p6, %p38;
	@%p39 bra 	$L__BB31_48;
	shl.b32 	%r163, %r3, 2;
	shl.b32 	%r164, %r270, 9;
	or.b32  	%r165, %r164, %r163;
	mov.u32 	%r166, _ZZ30flash_attn_sinks_varlen_kernelI13__nv_bfloat16Li112ELi8ELi32EEvPKT_S3_S3_PS1_PKfPKjS8_fiiiiE6k_smem;
	add.s32 	%r167, %r166, %r165;
	ld.shared.f32 	%f177, [%r167];
	fma.rn.f32 	%f178, %f359, %f177, 0f00000000;
	ld.shared.f32 	%f179, [%r167+128];
	fma.rn.f32 	%f180, %f360, %f179, %f178;
	ld.shared.f32 	%f181, [%r167+256];
	fma.rn.f32 	%f182, %f361, %f181, %f180;
	ld.shared.f32 	%f183, [%r167+384];
	fma.rn.f32 	%f184, %f362, %f183, %f182;
	mov.b32 	%r168, %f184;
	shfl.sync.bfly.b32	%r169|%p40, %r168, 16, 31, -1;
	mov.b32 	%f185, %r169;
	add.f32 	%f186, %f184, %f185;
	mov.b32 	%r170, %f186;
	shfl.sync.bfly.b32	%r171|%p41, %r170, 8, 31, -1;
	mov.b32 	%f187, %r171;
	add.f32 	%f188, %f186, %f187;
	mov.b32 	%r172, %f188;
	shfl.sync.bfly.b32	%r173|%p42, %r172, 4, 31, -1;
	mov.b32 	%f189, %r173;
	add.f32 	%f190, %f188, %f189;
	mov.b32 	%r174, %f190;
	shfl.sync.bfly.b32	%r175|%p43, %r174, 2, 31, -1;
	mov.b32 	%f191, %r175;
	add.f32 	%f192, %f190, %f191;
	mov.b32 	%r176, %f192;
	shfl.sync.bfly.b32	%r177|%p44, %r176, 1, 31, -1;
	mov.b32 	%f193, %r177;
	add.f32 	%f194, %f192, %f193;
	mul.wide.u32 	%rd43, %r270, 4;
	add.s64 	%rd44, %rd2, %rd43;
	st.local.f32 	[%rd44], %f194;
	max.f32 	%f379, %f379, %f194;
	bra.uni 	$L__BB31_49;
$L__BB31_48:
	mul.wide.u32 	%rd45, %r270, 4;
	add.s64 	%rd46, %rd2, %rd45;
	mov.b32 	%r178, -8388609;
	st.local.u32 	[%rd46], %r178;
$L__BB31_49:
	add.s32 	%r270, %r270, 1;
	setp.lt.s32 	%p45, %r270, %r31;
	add.s16 	%rs32, %rs32, 1;
	@%p45 bra 	$L__BB31_31;
$L__BB31_50:
	setp.leu.f32 	%p56, %f379, 0fFF7FFFFF;
	@%p56 bra 	$L__BB31_72;
	max.f32 	%f35, %f425, %f379;
	sub.f32 	%f195, %f425, %f35;
	fma.rn.f32 	%f196, %f195, 0f3BBB989D, 0f3F000000;
	cvt.sat.f32.f32 	%f197, %f196;
	mov.f32 	%f198, 0f4B400001;
	mov.f32 	%f199, 0f437C0000;
	fma.rm.f32 	%f200, %f197, %f199, %f198;
	add.f32 	%f201, %f200, 0fCB40007F;
	neg.f32 	%f202, %f201;
	fma.rn.f32 	%f203, %f195, 0f3FB8AA3B, %f202;
	fma.rn.f32 	%f204, %f195, 0f32A57060, %f203;
	mov.b32 	%r193, %f200;
	shl.b32 	%r194, %r193, 23;
	mov.b32 	%f205, %r194;
	ex2.approx.ftz.f32 	%f206, %f204;
	mul.f32 	%f207, %f206, %f205;
	mul.f32 	%f388, %f207, %f388;
	mul.f32 	%f387, %f207, %f387;
	mul.f32 	%f386, %f207, %f386;
	mul.f32 	%f385, %f207, %f385;
	mul.f32 	%f389, %f389, %f207;
	mov.f32 	%f425, %f35;
	@%p35 bra 	$L__BB31_72;
	and.b32  	%r83, %r29, 3;
	add.s32 	%r196, %r27, %r28;
	sub.s32 	%r197, %r12, %r196;
	setp.gt.u32 	%p58, %r197, -4;
	mov.b32 	%r274, 0;
	@%p58 bra 	$L__BB31_63;
	and.b32  	%r274, %r29, -4;
	mov.b32 	%r273, 0;
$L__BB31_54:
	mul.wide.u32 	%rd54, %r273, 4;
	add.s64 	%rd5, %rd2, %rd54;
	ld.local.f32 	%f46, [%rd5];
	setp.le.f32 	%p59, %f46, 0fFF7FFFFF;
	@%p59 bra 	$L__BB31_56;
	sub.f32 	%f209, %f46, %f35;
	fma.rn.f32 	%f210, %f209, 0f3BBB989D, 0f3F000000;
	cvt.sat.f32.f32 	%f211, %f210;
	mov.f32 	%f212, 0f4B400001;
	mov.f32 	%f213, 0f437C0000;
	fma.rm.f32 	%f214, %f211, %f213, %f212;
	add.f32 	%f215, %f214, 0fCB40007F;
	neg.f32 	%f216, %f215;
	fma.rn.f32 	%f217, %f209, 0f3FB8AA3B, %f216;
	fma.rn.f32 	%f218, %f209, 0f32A57060, %f217;
	mov.b32 	%r199, %f214;
	shl.b32 	%r200, %r199, 23;
	mov.b32 	%f219, %r200;
	ex2.approx.ftz.f32 	%f220, %f218;
	mul.f32 	%f221, %f220, %f219;
	add.f32 	%f389, %f389, %f221;
	shl.b32 	%r201, %r3, 2;
	shl.b32 	%r202, %r273, 9;
	or.b32  	%r203, %r202, %r201;
	mov.u32 	%r204, _ZZ30flash_attn_sinks_varlen_kernelI13__nv_bfloat16Li112ELi8ELi32EEvPKT_S3_S3_PS1_PKfPKjS8_fiiiiE6v_smem;
	add.s32 	%r205, %r204, %r203;
	ld.shared.f32 	%f222, [%r205];
	fma.rn.f32 	%f388, %f221, %f222, %f388;
	ld.shared.f32 	%f223, [%r205+128];
	fma.rn.f32 	%f387, %f221, %f223, %f387;
	ld.shared.f32 	%f224, [%r205+256];
	fma.rn.f32 	%f386, %f221, %f224, %f386;
	ld.shared.f32 	%f225, [%r205+384];
	fma.rn.f32 	%f385, %f221, %f225, %f385;
$L__BB31_56:
	ld.local.f32 	%f57, [%rd5+4];
	setp.le.f32 	%p60, %f57, 0fFF7FFFFF;
	@%p60 bra 	$L__BB31_58;
	shl.b32 	%r206, %r273, 9;
	sub.f32 	%f226, %f57, %f35;
	fma.rn.f32 	%f227, %f226, 0f3BBB989D, 0f3F000000;
	cvt.sat.f32.f32 	%f228, %f227;
	mov.f32 	%f229, 0f4B400001;
	mov.f32 	%f230, 0f437C0000;
	fma.rm.f32 	%f231, %f228, %f230, %f229;
	add.f32 	%f232, %f231, 0fCB40007F;
	neg.f32 	%f233, %f232;
	fma.rn.f32 	%f234, %f226, 0f3FB8AA3B, %f233;
	fma.rn.f32 	%f235, %f226, 0f32A57060, %f234;
	mov.b32 	%r207, %f231;
	shl.b32 	%r208, %r207, 23;
	mov.b32 	%f236, %r208;
	ex2.approx.ftz.f32 	%f237, %f235;
	mul.f32 	%f238, %f237, %f236;
	add.f32 	%f389, %f389, %f238;
	shl.b32 	%r209, %r3, 2;
	or.b32  	%r210, %r206, %r209;
	mov.u32 	%r211, _ZZ30flash_attn_sinks_varlen_kernelI13__nv_bfloat16Li112ELi8ELi32EEvPKT_S3_S3_PS1_PKfPKjS8_fiiiiE6v_smem;
	add.s32 	%r212, %r210, %r211;
	ld.shared.f32 	%f239, [%r212+512];
	fma.rn.f32 	%f388, %f238, %f239, %f388;
	ld.shared.f32 	%f240, [%r212+640];
	fma.rn.f32 	%f387, %f238, %f240, %f387;
	ld.shared.f32 	%f241, [%r212+768];
	fma.rn.f32 	%f386, %f238, %f241, %f386;
	ld.shared.f32 	%f242, [%r212+896];
	fma.rn.f32 	%f385, %f238, %f242, %f385;
$L__BB31_58:
	ld.local.f32 	%f68, [%rd5+8];
	setp.le.f32 	%p61, %f68, 0fFF7FFFFF;
	@%p61 bra 	$L__BB31_60;
	shl.b32 	%r213, %r273, 9;
	sub.f32 	%f243, %f68, %f35;
	fma.rn.f32 	%f244, %f243, 0f3BBB989D, 0f3F000000;
	cvt.sat.f32.f32 	%f245, %f244;
	mov.f32 	%f246, 0f4B400001;
	mov.f32 	%f247, 0f437C0000;
	fma.rm.f32 	%f248, %f245, %f247, %f246;
	add.f32 	%f249, %f248, 0fCB40007F;
	neg.f32 	%f250, %f249;
	fma.rn.f32 	%f251, %f243, 0f3FB8AA3B, %f250;
	fma.rn.f32 	%f252, %f243, 0f32A57060, %f251;
	mov.b32 	%r214, %f248;
	shl.b32 	%r215, %r214, 23;
	mov.b32 	%f253, %r215;
	ex2.approx.ftz.f32 	%f254, %f252;
	mul.f32 	%f255, %f254, %f253;
	add.f32 	%f389, %f389, %f255;
	shl.b32 	%r216, %r3, 2;
	or.b32  	%r217, %r213, %r216;
	mov.u32 	%r218, _ZZ30flash_attn_sinks_varlen_kernelI13__nv_bfloat16Li112ELi8ELi32EEvPKT_S3_S3_PS1_PKfPKjS8_fiiiiE6v_smem;
	add.s32 	%r219, %r217, %r218;
	ld.shared.f32 	%f256, [%r219+1024];
	fma.rn.f32 	%f388, %f255, %f256, %f388;
	ld.shared.f32 	%f257, [%r219+1152];
	fma.rn.f32 	%f387, %f255, %f257, %f387;
	ld.shared.f32 	%f258, [%r219+1280];
	fma.rn.f32 	%f386, %f255, %f258, %f386;
	ld.shared.f32 	%f259, [%r219+1408];
	fma.rn.f32 	%f385, %f255, %f259, %f385;
$L__BB31_60:
	ld.local.f32 	%f79, [%rd5+12];
	setp.le.f32 	%p62, %f79, 0fFF7FFFFF;
	@%p62 bra 	$L__BB31_62;
	shl.b32 	%r220, %r273, 9;
	sub.f32 	%f260, %f79, %f35;
	fma.rn.f32 	%f261, %f260, 0f3BBB989D, 0f3F000000;
	cvt.sat.f32.f32 	%f262, %f261;
	mov.f32 	%f263, 0f4B400001;
	mov.f32 	%f264, 0f437C0000;
	fma.rm.f32 	%f265, %f262, %f264, %f263;
	add.f32 	%f266, %f265, 0fCB40007F;
	neg.f32 	%f267, %f266;
	fma.rn.f32 	%f268, %f260, 0f3FB8AA3B, %f267;
	fma.rn.f32 	%f269, %f260, 0f32A57060, %f268;
	mov.b32 	%r221, %f265;
	shl.b32 	%r222, %r221, 23;
	mov.b32 	%f270, %r222;
	ex2.approx.ftz.f32 	%f271, %f269;
	mul.f32 	%f272, %f271, %f270;
	add.f32 	%f389, %f389, %f272;
	shl.b32 	%r223, %r3, 2;
	or.b32  	%r224, %r220, %r223;
	mov.u32 	%r225, _ZZ30flash_attn_sinks_varlen_kernelI13__nv_bfloat16Li112ELi8ELi32EEvPKT_S3_S3_PS1_PKfPKjS8_fiiiiE6v_smem;
	add.s32 	%r226, %r224, %r225;
	ld.shared.f32 	%f273, [%r226+1536];
	fma.rn.f32 	%f388, %f272, %f273, %f388;
	ld.shared.f32 	%f274, [%r226+1664];
	fma.rn.f32 	%f387, %f272, %f274, %f387;
	ld.shared.f32 	%f275, [%r226+1792];
	fma.rn.f32 	%f386, %f272, %f275, %f386;
	ld.shared.f32 	%f276, [%r226+1920];
	fma.rn.f32 	%f385, %f272, %f276, %f385;
$L__BB31_62:
	add.s32 	%r273, %r273, 4;
	setp.ne.s32 	%p63, %r273, %r274;
	@%p63 bra 	$L__BB31_54;
$L__BB31_63:
	setp.eq.s32 	%p64, %r83, 0;
	mov.f32 	%f425, %f35;
	@%p64 bra 	$L__BB31_72;
	mul.wide.u32 	%rd55, %r274, 4;
	add.s64 	%rd6, %rd2, %rd55;
	ld.local.f32 	%f96, [%rd6];
	setp.le.f32 	%p65, %f96, 0fFF7FFFFF;
	@%p65 bra 	$L__BB31_66;
	sub.f32 	%f277, %f96, %f35;
	fma.rn.f32 	%f278, %f277, 0f3BBB989D, 0f3F000000;
	cvt.sat.f32.f32 	%f279, %f278;
	mov.f32 	%f280, 0f4B400001;
	mov.f32 	%f281, 0f437C0000;
	fma.rm.f32 	%f282, %f279, %f281, %f280;
	add.f32 	%f283, %f282, 0fCB40007F;
	neg.f32 	%f284, %f283;
	fma.rn.f32 	%f285, %f277, 0f3FB8AA3B, %f284;
	fma.rn.f32 	%f286, %f277, 0f32A57060, %f285;
	mov.b32 	%r227, %f282;
	shl.b32 	%r228, %r227, 23;
	mov.b32 	%f287, %r228;
	ex2.approx.ftz.f32 	%f288, %f286;
	mul.f32 	%f289, %f288, %f287;
	add.f32 	%f389, %f389, %f289;
	shl.b32 	%r229, %r3, 2;
	shl.b32 	%r230, %r274, 9;
	or.b32  	%r231, %r230, %r229;
	mov.u32 	%r232, _ZZ30flash_attn_sinks_varlen_kernelI13__nv_bfloat16Li112ELi8ELi32EEvPKT_S3_S3_PS1_PKfPKjS8_fiiiiE6v_smem;
	add.s32 	%r233, %r232, %r231;
	ld.shared.f32 	%f290, [%r233];
	fma.rn.f32 	%f388, %f289, %f290, %f388;
	ld.shared.f32 	%f291, [%r233+128];
	fma.rn.f32 	%f387, %f289, %f291, %f387;
	ld.shared.f32 	%f292, [%r233+256];
	fma.rn.f32 	%f386, %f289, %f292, %f386;
	ld.shared.f32 	%f293, [%r233+384];
	fma.rn.f32 	%f385, %f289, %f293, %f385;
$L__BB31_66:
	setp.eq.s32 	%p66, %r83, 1;
	mov.f32 	%f425, %f35;
	@%p66 bra 	$L__BB31_72;
	ld.local.f32 	%f107, [%rd6+4];
	setp.le.f32 	%p67, %f107, 0fFF7FFFFF;
	@%p67 bra 	$L__BB31_69;
	sub.f32 	%f294, %f107, %f35;
	fma.rn.f32 	%f295, %f294, 0f3BBB989D, 0f3F000000;
	cvt.sat.f32.f32 	%f296, %f295;
	mov.f32 	%f297, 0f4B400001;
	mov.f32 	%f298, 0f437C0000;
	fma.rm.f32 	%f299, %f296, %f298, %f297;
	add.f32 	%f300, %f299, 0fCB40007F;
	neg.f32 	%f301, %f300;
	fma.rn.f32 	%f302, %f294, 0f3FB8AA3B, %f301;
	fma.rn.f32 	%f303, %f294, 0f32A57060, %f302;
	mov.b32 	%r234, %f299;
	shl.b32 	%r235, %r234, 23;
	mov.b32 	%f304, %r235;
	ex2.approx.ftz.f32 	%f305, %f303;
	mul.f32 	%f306, %f305, %f304;
	add.f32 	%f389, %f389, %f306;
	shl.b32 	%r236, %r274, 9;
	shl.b32 	%r237, %r3, 2;
	or.b32  	%r238, %r236, %r237;
	mov.u32 	%r239, _ZZ30flash_attn_sinks_varlen_kernelI13__nv_bfloat16Li112ELi8ELi32EEvPKT_S3_S3_PS1_PKfPKjS8_fiiiiE6v_smem;
	add.s32 	%r240, %r238, %r239;
	ld.shared.f32 	%f307, [%r240+512];
	fma.rn.f32 	%f388, %f306, %f307, %f388;
	ld.shared.f32 	%f308, [%r240+640];
	fma.rn.f32 	%f387, %f306, %f308, %f387;
	ld.shared.f32 	%f309, [%r240+768];
	fma.rn.f32 	%f386, %f306, %f309, %f386;
	ld.shared.f32 	%f310, [%r240+896];
	fma.rn.f32 	%f385, %f306, %f310, %f385;
$L__BB31_69:
	setp.eq.s32 	%p68, %r83, 2;
	mov.f32 	%f425, %f35;
	@%p68 bra 	$L__BB31_72;
	ld.local.f32 	%f118, [%rd6+8];
	setp.le.f32 	%p69, %f118, 0fFF7FFFFF;
	mov.f32 	%f425, %f35;
	@%p69 bra 	$L__BB31_72;
	sub.f32 	%f311, %f118, %f35;
	fma.rn.f32 	%f312, %f311, 0f3BBB989D, 0f3F000000;
	cvt.sat.f32.f32 	%f313, %f312;
	mov.f32 	%f314, 0f4B400001;
	mov.f32 	%f315, 0f437C0000;
	fma.rm.f32 	%f316, %f313, %f315, %f314;
	add.f32 	%f317, %f316, 0fCB40007F;
	neg.f32 	%f318, %f317;
	fma.rn.f32 	%f319, %f311, 0f3FB8AA3B, %f318;
	fma.rn.f32 	%f320, %f311, 0f32A57060, %f319;
	mov.b32 	%r241, %f316;
	shl.b32 	%r242, %r241, 23;
	mov.b32 	%f321, %r242;
	ex2.approx.ftz.f32 	%f322, %f320;
	mul.f32 	%f323, %f322, %f321;
	add.f32 	%f389, %f389, %f323;
	shl.b32 	%r243, %r274, 9;
	shl.b32 	%r244, %r3, 2;
	or.b32  	%r245, %r243, %r244;
	mov.u32 	%r246, _ZZ30flash_attn_sinks_varlen_kernelI13__nv_bfloat16Li112ELi8ELi32EEvPKT_S3_S3_PS1_PKfPKjS8_fiiiiE6v_smem;
	add.s32 	%r247, %r245, %r246;
	ld.shared.f32 	%f324, [%r247+1024];
	fma.rn.f32 	%f388, %f323, %f324, %f388;
	ld.shared.f32 	%f325, [%r247+1152];
	fma.rn.f32 	%f387, %f323, %f325, %f387;
	ld.shared.f32 	%f326, [%r247+1280];
	fma.rn.f32 	%f386, %f323, %f326, %f386;
	ld.shared.f32 	%f327, [%r247+1408];
	fma.rn.f32 	%f385, %f323, %f327, %f385;
	mov.f32 	%f425, %f35;
$L__BB31_72:
	bar.sync 	0;
	setp.lt.s32 	%p70, %r254, %r13;
	add.s32 	%r253, %r253, 1;
	@%p70 bra 	$L__BB31_8;
$L__BB31_73:
	setp.ge.s32 	%p71, %r10, %r6;
	@%p71 bra 	$L__BB31_78;
	setp.eq.s64 	%p72, %rd11, 0;
	@%p72 bra 	$L__BB31_76;
	cvta.to.global.u64 	%rd56, %rd11;
	mul.wide.u32 	%rd57, %r4, 4;
	add.s64 	%rd58, %rd56, %rd57;
	ld.global.nc.f32 	%f328, [%rd58];
	max.f32 	%f329, %f425, %f328;
	sub.f32 	%f330, %f425, %f329;
	fma.rn.f32 	%f331, %f330, 0f3BBB989D, 0f3F000000;
	cvt.sat.f32.f32 	%f332, %f331;
	mov.f32 	%f333, 0f4B400001;
	mov.f32 	%f334, 0f437C0000;
	fma.rm.f32 	%f335, %f332, %f334, %f333;
	add.f32 	%f336, %f335, 0fCB40007F;
	neg.f32 	%f337, %f336;
	fma.rn.f32 	%f338, %f330, 0f3FB8AA3B, %f337;
	fma.rn.f32 	%f339, %f330, 0f32A57060, %f338;
	mov.b32 	%r248, %f335;
	shl.b32 	%r249, %r248, 23;
	mov.b32 	%f340, %r249;
	ex2.approx.ftz.f32 	%f341, %f339;
	mul.f32 	%f342, %f341, %f340;
	mul.f32 	%f388, %f342, %f388;
	mul.f32 	%f387, %f342, %f387;
	mul.f32 	%f386, %f342, %f386;
	mul.f32 	%f385, %f342, %f385;
	sub.f32 	%f343, %f328, %f329;
	fma.rn.f32 	%f344, %f343, 0f3BBB989D, 0f3F000000;
	cvt.sat.f32.f32 	%f345, %f344;
	fma.rm.f32 	%f346, %f345, %f334, %f333;
	add.f32 	%f347, %f346, 0fCB40007F;
	neg.f32 	%f348, %f347;
	fma.rn.f32 	%f349, %f343, 0f3FB8AA3B, %f348;
	fma.rn.f32 	%f350, %f343, 0f32A57060, %f349;
	mov.b32 	%r250, %f346;
	shl.b32 	%r251, %r250, 23;
	mov.b32 	%f351, %r251;
	ex2.approx.ftz.f32 	%f352, %f350;
	mul.f32 	%f353, %f352, %f351;
	fma.rn.f32 	%f389, %f389, %f342, %f353;
$L__BB31_76:
	setp.gt.u32 	%p73, %r3, 15;
	setp.gt.f32 	%p74, %f389, 0f00000000;
	rcp.rn.f32 	%f357, %f389;
	selp.f32 	%f146, %f357, 0f00000000, %p74;
	mul.f32 	%f354, %f146, %f388;
	// begin inline asm
	{  cvt.rn.bf16.f32 %rs28, %f354;}

	// end inline asm
	add.s32 	%r252, %r3, %r11;
	cvta.to.global.u64 	%rd59, %rd10;
	mul.wide.s32 	%rd60, %r252, 2;
	add.s64 	%rd7, %rd59, %rd60;
	st.global.u16 	[%rd7], %rs28;
	mul.f32 	%f355, %f146, %f387;
	// begin inline asm
	{  cvt.rn.bf16.f32 %rs29, %f355;}

	// end inline asm
	st.global.u16 	[%rd7+64], %rs29;
	mul.f32 	%f356, %f146, %f386;
	// begin inline asm
	{  cvt.rn.bf16.f32 %rs30, %f356;}

	// end inline asm
	st.global.u16 	[%rd7+128], %rs30;
	@%p73 bra 	$L__BB31_78;
	mul.f32 	%f358, %f146, %f385;
	// begin inline asm
	{  cvt.rn.bf16.f32 %rs31, %f358;}

	// end inline asm
	st.global.u16 	[%rd7+192], %rs31;
$L__BB31_78:
	ret;

}
	// .globl	_Z30flash_attn_sinks_varlen_kernelI13__nv_bfloat16Li128ELi8ELi32EEvPKT_S3_S3_PS1_PKfPKjS8_fiiii
.visible .entry _Z30flash_attn_sinks_varlen_kernelI13__nv_bfloat16Li128ELi8ELi32EEvPKT_S3_S3_PS1_PKfPKjS8_fiiii(
	.param .u64 .ptr .align 1 _Z30flash_attn_sinks_varlen_kernelI13__nv_bfloat16Li128ELi8ELi32EEvPKT_S3_S3_PS1_PKfPKjS8_fiiii_param_0,
	.param .u64 .ptr .align 1 _Z30flash_attn_sinks_varlen_kernelI13__nv_bfloat16Li128ELi8ELi32EEvPKT_S3_S3_PS1_PKfPKjS8_fiiii_param_1,
	.param .u64 .ptr .align 1 _Z30flash_attn_sinks_varlen_kernelI13__nv_bfloat16Li128ELi8ELi32EEvPKT_S3_S3_PS1_PKfPKjS8_fiiii_param_2,
	.param .u64 .ptr .align 1 _Z30flash_attn_sinks_varlen_kernelI13__nv_bfloat16Li128ELi8ELi32EEvPKT_S3_S3_PS1_PKfPKjS8_fiiii_param_3,
	.param .u64 .ptr .align 1 _Z30flash_attn_sinks_varlen_kernelI13__nv_bfloat16Li128ELi8ELi32EEvPKT_S3_S3_PS1_PKfPKjS8_fiiii_param_4,
	.param .u64 .ptr .align 1 _Z30flash_attn_sinks_varlen_kernelI13__nv_bfloat16Li128ELi8ELi32EEvPKT_S3_S3_PS1_PKfPKjS8_fiiii_param_5,
	.param .u64 .ptr .align 1 _Z30flash_attn_sinks_varlen_kernelI13__nv_bfloat16Li128ELi8ELi32EEvPKT_S3_S3_PS1_PKfPKjS8_fiiii_param_6,
	.param .f32 _Z30flash_attn_sinks_varlen_kernelI13__nv_bfloat16Li128ELi8ELi32EEvPKT_S3_S3_PS1_PKfPKjS8_fiiii_param_7,
	.param .u32 _Z30flash_attn_sinks_varlen_kernelI13__nv_bfloat16Li128ELi8ELi32EEvPKT_S3_S3_PS1_PKfPKjS8_fiiii_param_8,
	.param .u32 _Z30flash_attn_sinks_varlen_kernelI13__nv_bfloat16Li128ELi8ELi32EEvPKT_S3_S3_PS1_PKfPKjS8_fiiii_param_9,
	.param .u32 _Z30flash_attn_sinks_varlen_kernelI13__nv_bfloat16Li128ELi8ELi32EEvPKT_S3_S3_PS1_PKfPKjS8_fiiii_param_10,
	.param .u32 _Z30flash_attn_sinks_varlen_kernelI13__nv_bfloat16Li128ELi8ELi32EEvPKT_S3_S3_PS1_PKfPKjS8_fiiii_param_11
)
.maxntid 256
{
	.local .align 16 .b8 	__local_depot32[128];
	.reg .b64 	%SP;
	.reg .b64 	%SPL;
	.reg .pred 	%p<56>;
	.reg .b16 	%rs<33>;
	.reg .b32 	%r<273>;
	.reg .b32 	%f<438>;
	.reg .b64 	%rd<56>;
	// demoted variable
	.shared .align 4 .b8 _ZZ30flash_attn_sinks_varlen_kernelI13__nv_bfloat16Li128ELi8ELi32EEvPKT_S3_S3_PS1_PKfPKjS8_fiiiiE6k_smem[16384];
	// demoted variable
	.shared .align 4 .b8 _ZZ30flash_attn_sinks_varlen_kernelI13__nv_bfloat16Li128ELi8ELi32EEvPKT_S3_S3_PS1_PKfPKjS8_fiiiiE6v_smem[16384];
	mov.u64 	%SPL, __local_depot32;
	ld.param.u64 	%rd10, [_Z30flash_attn_sinks_varlen_kernelI13__nv_bfloat16Li128ELi8ELi32EEvPKT_S3_S3_PS1_PKfPKjS8_fiiii_param_0];
	ld.param.u64 	%rd6, [_Z30flash_attn_sinks_varlen_kernelI13__nv_bfloat16Li128ELi8ELi32EEvPKT_S3_S3_PS1_PKfPKjS8_fiiii_param_1];
	ld.param.u64 	%rd7, [_Z30flash_attn_sinks_varlen_kernelI13__nv_bfloat16Li128ELi8ELi32EEvPKT_S3_S3_PS1_PKfPKjS8_fiiii_param_2];
	ld.param.u64 	%rd8, [_Z30flash_attn_sinks_varlen_kernelI13__nv_bfloat16Li128ELi8ELi32EEvPKT_S3_S3_PS1_PKfPKjS8_fiiii_param_3];
	ld.param.u64 	%rd9, [_Z30flash_attn_sinks_varlen_kernelI13__nv_bfloat16Li128ELi8ELi32EEvPKT_S3_S3_PS1_PKfPKjS8_fiiii_param_4];
	ld.param.u64 	%rd11, [_Z30flash_attn_sinks_varlen_kernelI13__nv_bfloat16Li128ELi8ELi32EEvPKT_S3_S3_PS1_PKfPKjS8_fiiii_param_5];
	ld.param.u64 	%rd12, [_Z30flash_attn_sinks_varlen_kernelI13__nv_bfloat16Li128ELi8ELi32EEvPKT_S3_S3_PS1_PKfPKjS8_fiiii_param_6];
	ld.param.f32 	%f146, [_Z30flash_attn_sinks_varlen_kernelI13__nv_bfloat16Li128ELi8ELi32EEvPKT_S3_S3_PS1_PKfPKjS8_fiiii_param_7];
	ld.param.u32 	%r92, [_Z30flash_attn_sinks_varlen_kernelI13__nv_bfloat16Li128ELi8ELi32EEvPKT_S3_S3_PS1_PKfPKjS8_fiiii_param_8];
	ld.param.u32 	%r93, [_Z30flash_attn_sinks_varlen_kernelI13__nv_bfloat16Li128ELi8ELi32EEvPKT_S3_S3_PS1_PKfPKjS8_fiiii_param_9];
	ld.param.u32 	%r90, [_Z30flash_attn_sinks_varlen_kernelI13__nv_bfloat16Li128ELi8ELi32EEvPKT_S3_S3_PS1_PKfPKjS8_fiiii_param_10];
	ld.param.u32 	%r91, [_Z30flash_attn_sinks_varlen_kernelI13__nv_bfloat16Li128ELi8ELi32EEvPKT_S3_S3_PS1_PKfPKjS8_fiiii_param_11];
	cvta.to.global.u64 	%rd13, %rd10;
	cvta.to.global.u64 	%rd14, %rd12;
	cvta.to.global.u64 	%rd15, %rd11;
	add.u64 	%rd1, %SPL, 0;
	mov.u32 	%r1, %tid.x;
	shr.u32 	%r2, %r1, 5;
	and.b32  	%r3, %r1, 31;
	mov.u32 	%r4, %ctaid.x;
	mov.u32 	%r94, %ctaid.y;
	mov.u32 	%r95, %ctaid.z;
	div.s32 	%r96, %r93, %r90;
	div.s32 	%r5, %r4, %r96;
	mul.wide.u32 	%rd17, %r94, 4;
	add.s64 	%rd18, %rd15, %rd17;
	ld.global.nc.u32 	%r97, [%rd18+4];
	ld.global.nc.u32 	%r98, [%rd18];
	sub.s32 	%r6, %r97, %r98;
	add.s64 	%rd19, %rd14, %rd17;
	ld.global.nc.u32 	%r7, [%rd19];
	ld.global.nc.u32 	%r8, [%rd19+4];
	shl.b32 	%r9, %r95, 3;
	or.b32  	%r10, %r9, %r2;
	setp.ge.s32 	%p1, %r10, %r6;
	mad.lo.s32 	%r99, %r93, %r94, %r4;
	mad.lo.s32 	%r100, %r99, %r92, %r10;
	shl.b32 	%r101, %r100, 7;
	or.b32  	%r11, %r3, %r101;
	mul.wide.s32 	%rd20, %r11, 2;
	add.s64 	%rd2, %rd13, %rd20;
	mov.f32 	%f359, 0f00000000;
	mov.f32 	%f360, %f359;
	@%p1 bra 	$L__BB32_2;
	ld.global.nc.u16 	%rs3, [%rd2];
	// begin inline asm
	{ cvt.f32.bf16 %f148, %rs3;}

	// end inline asm
	mul.f32 	%f359, %f146, %f148;
	ld.global.nc.u16 	%rs4, [%rd2+64];
	// begin inline asm
	{ cvt.f32.bf16 %f149, %rs4;}

	// end inline asm
	mul.f32 	%f360, %f146, %f149;
$L__BB32_2:
	setp.ge.s32 	%p2, %r10, %r6;
	mov.f32 	%f361, 0f00000000;
	@%p2 bra 	$L__BB32_4;
	ld.global.nc.u16 	%rs5, [%rd2+128];
	// begin inline asm
	{ cvt.f32.bf16 %f151, %rs5;}

	// end inline asm
	mul.f32 	%f361, %f146, %f151;
$L__BB32_4:
	setp.ge.s32 	%p3, %r10, %r6;
	mov.f32 	%f362, 0f00000000;
	@%p3 bra 	$L__BB32_6;
	ld.global.nc.u16 	%rs6, [%rd2+192];
	// begin inline asm
	{ cvt.f32.bf16 %f153, %rs6;}

	// end inline asm
	mul.f32 	%f362, %f146, %f153;
$L__BB32_6:
	sub.s32 	%r102, %r8, %r7;
	sub.s32 	%r103, %r102, %r6;
	add.s32 	%r104, %r9, 8;
	min.s32 	%r105, %r104, %r6;
	setp.gt.s32 	%p4, %r91, 0;
	sub.s32 	%r106, %r9, %r91;
	add.s32 	%r107, %r106, %r103;
	max.s32 	%r108, %r107, -1;
	add.s32 	%r109, %r108, 1;
	selp.b32 	%r12, %r109, 0, %p4;
	add.s32 	%r110, %r103, %r105;
	min.s32 	%r13, %r102, %r110;
	add.s32 	%r14, %r107, %r2;
	max.s32 	%r15, %r14, -1;
	setp.ge.s32 	%p5, %r12, %r13;
	mov.f32 	%f425, 0fFF7FFFFF;
	mov.f32 	%f385, 0f00000000;
	mov.f32 	%f386, %f385;
	mov.f32 	%f387, %f385;
	mov.f32 	%f388, %f385;
	mov.f32 	%f389, %f385;
	@%p5 bra 	$L__BB32_73;
	and.b32  	%r16, %r1, 127;
	or.b32  	%r112, %r1, 768;
	shr.u32 	%r17, %r112, 7;
	shl.b32 	%r18, %r90, 10;
	or.b32  	%r113, %r1, 512;
	shr.u32 	%r19, %r113, 7;
	or.b32  	%r114, %r1, 256;
	shr.u32 	%r20, %r114, 7;
	shl.b32 	%r115, %r1, 2;
	mov.u32 	%r116, _ZZ30flash_attn_sinks_varlen_kernelI13__nv_bfloat16Li128ELi8ELi32EEvPKT_S3_S3_PS1_PKfPKjS8_fiiiiE6k_smem;
	add.s32 	%r117, %r115, %r116;
	add.s32 	%r21, %r117, 2048;
	shr.u32 	%r22, %r1, 7;
	add.s32 	%r23, %r7, %r22;
	add.s32 	%r24, %r14, %r91;
	add.s32 	%r25, %r15, 1;
	mov.f32 	%f425, 0fFF7FFFFF;
	mov.b32 	%r251, 0;
	mov.f32 	%f385, 0f00000000;
	cvt.u16.u32 	%rs24, %r12;
	mov.u32 	%r252, %r12;
$L__BB32_8:
	mov.u32 	%r27, %r252;
	shl.b32 	%r119, %r251, 5;
	add.s32 	%r120, %r12, %r119;
	add.s32 	%r121, %r120, 32;
	min.s32 	%r28, %r13, %r121;
	neg.s32 	%r29, %r119;
	sub.s32 	%r122, %r29, %r12;
	add.s32 	%r30, %r28, %r122;
	add.s32 	%r252, %r27, 32;
	min.s32 	%r123, %r252, %r13;
	sub.s32 	%r32, %r123, %r27;
	add.s32 	%r33, %r27, %r7;
	add.s32 	%r124, %r7, %r17;
	add.s32 	%r125, %r124, %r27;
	mad.lo.s32 	%r126, %r90, %r125, %r5;
	shl.b32 	%r127, %r126, 7;
	or.b32  	%r262, %r16, %r127;
	add.s32 	%r128, %r7, %r19;
	add.s32 	%r129, %r128, %r27;
	mad.lo.s32 	%r130, %r90, %r129, %r5;
	shl.b32 	%r131, %r130, 7;
	or.b32  	%r260, %r16, %r131;
	add.s32 	%r132, %r7, %r20;
	add.s32 	%r133, %r132, %r27;
	mad.lo.s32 	%r134, %r90, %r133, %r5;
	shl.b32 	%r135, %r134, 7;
	or.b32  	%r258, %r16, %r135;
	add.s32 	%r136, %r23, %r27;
	mad.lo.s32 	%r137, %r90, %r136, %r5;
	shl.b32 	%r138, %r137, 7;
	or.b32  	%r255, %r16, %r138;
	mov.b32 	%r253, 2048;
	mov.u32 	%r254, %r22;
	mov.u32 	%r256, %r21;
	mov.u32 	%r257, %r20;
	mov.u32 	%r259, %r19;
	mov.u32 	%r261, %r17;
$L__BB32_9:
	.pragma "nounroll";
	setp.ge.s32 	%p6, %r254, %r32;
	mov.f32 	%f369, 0f00000000;
	@%p6 bra 	$L__BB32_11;
	mul.wide.s32 	%rd22, %r255, 2;
	add.s64 	%rd21, %rd6, %rd22;
	// begin inline asm
	ld.global.nc.b16 %rs7, [%rd21];
	// end inline asm
	// begin inline asm
	{ cvt.f32.bf16 %f369, %rs7;}

	// end inline asm
$L__BB32_11:
	st.shared.f32 	[%r256+-2048], %f369;
	setp.ge.s32 	%p7, %r257, %r32;
	mov.f32 	%f370, 0f00000000;
	@%p7 bra 	$L__BB32_13;
	mul.wide.s32 	%rd24, %r258, 2;
	add.s64 	%rd23, %rd6, %rd24;
	// begin inline asm
	ld.global.nc.b16 %rs9, [%rd23];
	// end inline asm
	// begin inline asm
	{ cvt.f32.bf16 %f370, %rs9;}

	// end inline asm
$L__BB32_13:
	st.shared.f32 	[%r256+-1024], %f370;
	setp.ge.s32 	%p8, %r259, %r32;
	mov.f32 	%f371, 0f00000000;
	@%p8 bra 	$L__BB32_15;
	mul.wide.s32 	%rd26, %r260, 2;
	add.s64 	%rd25, %rd6, %rd26;
	// begin inline asm
	ld.global.nc.b16 %rs11, [%rd25];
	// end inline asm
	// begin inline asm
	{ cvt.f32.bf16 %f371, %rs11;}

	// end inline asm
$L__BB32_15:
	st.shared.f32 	[%r256], %f371;
	setp.ge.s32 	%p9, %r261, %r32;
	mov.f32 	%f372, 0f00000000;
	@%p9 bra 	$L__BB32_17;
	mul.wide.s32 	%rd28, %r262, 2;
	add.s64 	%rd27, %rd6, %rd28;
	// begin inline asm
	ld.global.nc.b16 %rs13, [%rd27];
	// end inline asm
	// begin inline asm
	{ cvt.f32.bf16 %f372, %rs13;}

	// end inline asm
$L__BB32_17:
	st.shared.f32 	[%r256+1024], %f372;
	add.s32 	%r262, %r262, %r18;
	add.s32 	%r261, %r261, 8;
	add.s32 	%r260, %r260, %r18;
	add.s32 	%r259, %r259, 8;
	add.s32 	%r258, %r258, %r18;
	add.s32 	%r257, %r257, 8;
	add.s32 	%r256, %r256, 4096;
	add.s32 	%r255, %r255, %r18;
	add.s32 	%r254, %r254, 8;
	add.s32 	%r253, %r253, 4096;
	setp.ne.s32 	%p10, %r253, 18432;
	@%p10 bra 	$L__BB32_9;
	mov.b32 	%r264, 0;
	mov.u32 	%r263, %r1;
$L__BB32_19:
	.pragma "nounroll";
	shr.u32 	%r60, %r263, 7;
	setp.ge.s32 	%p11, %r60, %r32;
	mov.f32 	%f373, 0f00000000;
	@%p11 bra 	$L__BB32_21;
	add.s32 	%r140, %r33, %r60;
	mad.lo.s32 	%r141, %r140, %r90, %r5;
	shl.b32 	%r142, %r141, 7;
	or.b32  	%r143, %r142, %r16;
	mul.wide.s32 	%rd30, %r143, 2;
	add.s64 	%rd29, %rd7, %rd30;
	// begin inline asm
	ld.global.nc.b16 %rs15, [%rd29];
	// end inline asm
	// begin inline asm
	{ cvt.f32.bf16 %f373, %rs15;}

	// end inline asm
$L__BB32_21:
	shl.b32 	%r144, %r263, 2;
	mov.u32 	%r145, _ZZ30flash_attn_sinks_varlen_kernelI13__nv_bfloat16Li128ELi8ELi32EEvPKT_S3_S3_PS1_PKfPKjS8_fiiiiE6v_smem;
	add.s32 	%r61, %r145, %r144;
	st.shared.f32 	[%r61], %f373;
	add.s32 	%r146, %r263, 256;
	shr.u32 	%r62, %r146, 7;
	setp.ge.s32 	%p12, %r62, %r32;
	mov.f32 	%f374, 0f00000000;
	@%p12 bra 	$L__BB32_23;
	add.s32 	%r147, %r33, %r62;
	mad.lo.s32 	%r148, %r147, %r90, %r5;
	shl.b32 	%r149, %r148, 7;
	or.b32  	%r150, %r149, %r16;
	mul.wide.s32 	%rd32, %r150, 2;
	add.s64 	%rd31, %rd7, %rd32;
	// begin inline asm
	ld.global.nc.b16 %rs17, [%rd31];
	// end inline asm
	// begin inline asm
	{ cvt.f32.bf16 %f374, %rs17;}

	// end inline asm
$L__BB32_23:
	st.shared.f32 	[%r61+1024], %f374;
	add.s32 	%r151, %r263, 512;
	shr.u32 	%r63, %r151, 7;
	setp.ge.s32 	%p13, %r63, %r32;
	mov.f32 	%f375, 0f00000000;
	@%p13 bra 	$L__BB32_25;
	add.s32 	%r152, %r33, %r63;
	mad.lo.s32 	%r153, %r152, %r90, %r5;
	shl.b32 	%r154, %r153, 7;
	or.b32  	%r155, %r154, %r16;
	mul.wide.s32 	%rd34, %r155, 2;
	add.s64 	%rd33, %rd7, %rd34;
	// begin inline asm
	ld.global.nc.b16 %rs19, [%rd33];
	// end inline asm
	// begin inline asm
	{ cvt.f32.bf16 %f375, %rs19;}

	// end inline asm
$L__BB32_25:
	st.shared.f32 	[%r61+2048], %f375;
	add.s32 	%r156, %r263, 768;
	shr.u32 	%r64, %r156, 7;
	setp.ge.s32 	%p14, %r64, %r32;
	mov.f32 	%f376, 0f00000000;
	@%p14 bra 	$L__BB32_27;
	add.s32 	%r157, %r33, %r64;
	mad.lo.s32 	%r158, %r157, %r90, %r5;
	shl.b32 	%r159, %r158, 7;
	or.b32  	%r160, %r159, %r16;
	mul.wide.s32 	%rd36, %r160, 2;
	add.s64 	%rd35, %rd7, %rd36;
	// begin inline asm
	ld.global.nc.b16 %rs21, [%rd35];
	// end inline asm
	// begin inline asm
	{ cvt.f32.bf16 %f376, %rs21;}

	// end inline asm
$L__BB32_27:
	st.shared.f32 	[%r61+3072], %f376;
	add.s32 	%r263, %r263, 1024;
	add.s32 	%r264, %r264, 4;
	setp.ne.s32 	%p15, %r264, 16;
	@%p15 bra 	$L__BB32_19;
	setp.ge.s32 	%p16, %r10, %r6;
	bar.sync 	0;
	@%p16 bra 	$L__BB32_72;
	setp.lt.s32 	%p17, %r32, 1;
	mov.f32 	%f379, 0fFF7FFFFF;
	@%p17 bra 	$L__BB32_50;
	mov.f32 	%f379, 0fFF7FFFFF;
	mov.b32 	%r268, 0;
	mov.b16 	%rs32, 0;
$L__BB32_31:
	add.s32 	%r68, %r268, %r27;
	setp.le.s32 	%p18, %r68, %r24;
	@%p18 bra 	$L__BB32_46;
	setp.ge.s32 	%p28, %r268, %r32;
	@%p28 bra 	$L__BB32_50;
	add.s32 	%r178, %r28, %r29;
	add.s32 	%r179, %r12, %r268;
	sub.s32 	%r69, %r178, %r179;
	sub.s32 	%r180, %r12, %r178;
	add.s32 	%r181, %r180, %r268;
	setp.gt.u32 	%p29, %r181, -16;
	@%p29 bra 	$L__BB32_36;
	and.b32  	%r70, %r69, -16;
	mov.b32 	%r267, 0;
$L__BB32_35:
	.pragma "nounroll";
	mul.wide.u32 	%rd41, %r268, 4;
	add.s64 	%rd42, %rd1, %rd41;
	mov.b32 	%r183, -8388609;
	st.local.u32 	[%rd42], %r183;
	st.local.u32 	[%rd42+4], %r183;
	st.local.u32 	[%rd42+8], %r183;
	st.local.u32 	[%rd42+12], %r183;
	st.local.u32 	[%rd42+16], %r183;
	st.local.u32 	[%rd42+20], %r183;
	st.local.u32 	[%rd42+24], %r183;
	st.local.u32 	[%rd42+28], %r183;
	st.local.u32 	[%rd42+32], %r183;
	st.local.u32 	[%rd42+36], %r183;
	st.local.u32 	[%rd42+40], %r183;
	st.local.u32 	[%rd42+44], %r183;
	st.local.u32 	[%rd42+48], %r183;
	st.local.u32 	[%rd42+52], %r183;
	st.local.u32 	[%rd42+56], %r183;
	st.local.u32 	[%rd42+60], %r183;
	add.s32 	%r268, %r268, 16;
	add.s32 	%r267, %r267, 16;
	setp.eq.s32 	%p30, %r267, %r70;
	@%p30 bra 	$L__BB32_36;
	bra.uni 	$L__BB32_35;
$L__BB32_36:
	and.b32  	%r184, %r69, 15;
	setp.eq.s32 	%p31, %r184, 0;
	@%p31 bra 	$L__BB32_50;
	add.s16 	%rs25, %rs32, %rs24;
	cvt.u16.u32 	%rs26, %r28;
	sub.s16 	%rs27, %rs26, %rs25;
	cvt.u32.u16 	%r185, %rs27;
	and.b32  	%r77, %r185, 15;
	add.s32 	%r186, %r77, -1;
	and.b32  	%r78, %r185, 7;
	setp.lt.u32 	%p32, %r186, 7;
	@%p32 bra 	$L__BB32_39;
	mul.wide.u32 	%rd43, %r268, 4;
	add.s64 	%rd44, %rd1, %rd43;
	mov.b32 	%r187, -8388609;
	st.local.u32 	[%rd44], %r187;
	st.local.u32 	[%rd44+4], %r187;
	st.local.u32 	[%rd44+8], %r187;
	st.local.u32 	[%rd44+12], %r187;
	st.local.u32 	[%rd44+16], %r187;
	st.local.u32 	[%rd44+20], %r187;
	st.local.u32 	[%rd44+24], %r187;
	st.local.u32 	[%rd44+28], %r187;
	add.s32 	%r268, %r268, 8;
$L__BB32_39:
	setp.eq.s32 	%p33, %r78, 0;
	@%p33 bra 	$L__BB32_50;
	and.b32  	%r81, %r77, 3;
	setp.lt.u32 	%p34, %r78, 4;
	@%p34 bra 	$L__BB32_42;
	mul.wide.u32 	%rd45, %r268, 4;
	add.s64 	%rd46, %rd1, %rd45;
	mov.b32 	%r188, -8388609;
	st.local.u32 	[%rd46], %r188;
	st.local.u32 	[%rd46+4], %r188;
	st.local.u32 	[%rd46+8], %r188;
	st.local.u32 	[%rd46+12], %r188;
	add.s32 	%r268, %r268, 4;
$L__BB32_42:
	setp.eq.s32 	%p35, %r81, 0;
	@%p35 bra 	$L__BB32_50;
	mul.wide.u32 	%rd47, %r268, 4;
	add.s64 	%rd3, %rd1, %rd47;
	mov.b32 	%r189, -8388609;
	st.local.u32 	[%rd3], %r189;
	setp.eq.s32 	%p36, %r81, 1;
	@%p36 bra 	$L__BB32_50;
	mov.b32 	%r190, -8388609;
	st.local.u32 	[%rd3+4], %r190;
	setp.eq.s32 	%p37, %r81, 2;
	@%p37 bra 	$L__BB32_50;
	mov.b32 	%r191, -8388609;
	st.local.u32 	[%rd3+8], %r191;
	bra.uni 	$L__BB32_50;
$L__BB32_46:
	setp.gt.u32 	%p20, %r25, %r68;
	and.pred  	%p21, %p4, %p20;
	@%p21 bra 	$L__BB32_48;
	shl.b32 	%r162, %r3, 2;
	shl.b32 	%r163, %r268, 9;
	or.b32  	%r164, %r163, %r162;
	mov.u32 	%r165, _ZZ30flash_attn_sinks_varlen_kernelI13__nv_bfloat16Li128ELi8ELi32EEvPKT_S3_S3_PS1_PKfPKjS8_fiiiiE6k_smem;
	add.s32 	%r166, %r165, %r164;
	ld.shared.f32 	%f176, [%r166];
	fma.rn.f32 	%f177, %f359, %f176, 0f00000000;
	ld.shared.f32 	%f178, [%r166+128];
	fma.rn.f32 	%f179, %f360, %f178, %f177;
	ld.shared.f32 	%f180, [%r166+256];
	fma.rn.f32 	%f181, %f361, %f180, %f179;
	ld.shared.f32 	%f182, [%r166+384];
	fma.rn.f32 	%f183, %f362, %f182, %f181;
	mov.b32 	%r167, %f183;
	shfl.sync.bfly.b32	%r168|%p22, %r167, 16, 31, -1;
	mov.b32 	%f184, %r168;
	add.f32 	%f185, %f183, %f184;
	mov.b32 	%r169, %f185;
	shfl.sync.bfly.b32	%r170|%p23, %r169, 8, 31, -1;
	mov.b32 	%f186, %r170;
	add.f32 	%f187, %f185, %f186;
	mov.b32 	%r171, %f187;
	shfl.sync.bfly.b32	%r172|%p24, %r171, 4, 31, -1;
	mov.b32 	%f188, %r172;
	add.f32 	%f189, %f187, %f188;
	mov.b32 	%r173, %f189;
	shfl.sync.bfly.b32	%r174|%p25, %r173, 2, 31, -1;
	mov.b32 	%f190, %r174;
	add.f32 	%f191, %f189, %f190;
	mov.b32 	%r175, %f191;
	shfl.sync.bfly.b32	%r176|%p26, %r175, 1, 31, -1;
	mov.b32 	%f192, %r176;
	add.f32 	%f193, %f191, %f192;
	mul.wide.u32 	%rd37, %r268, 4;
	add.s64 	%rd38, %rd1, %rd37;
	st.local.f32 	[%rd38], %f193;
	max.f32 	%f379, %f379, %f193;
	bra.uni 	$L__BB32_49;
$L__BB32_48:
	mul.wide.u32 	%rd39, %r268, 4;
	add.s64 	%rd40, %rd1, %rd39;
	mov.b32 	%r177, -8388609;
	st.local.u32 	[%rd40], %r177;
$L__BB32_49:
	add.s32 	%r268, %r268, 1;
	setp.lt.s32 	%p27, %r268, %r32;
	add.s16 	%rs32, %rs32, 1;
	@%p27 bra 	$L__BB32_31;
$L__BB32_50:
	setp.leu.f32 	%p38, %f379, 0fFF7FFFFF;
	@%p38 bra 	$L__BB32_72;
	max.f32 	%f35, %f425, %f379;
	sub.f32 	%f194, %f425, %f35;
	fma.rn.f32 	%f195, %f194, 0f3BBB989D, 0f3F000000;
	cvt.sat.f32.f32 	%f196, %f195;
	mov.f32 	%f197, 0f4B400001;
	mov.f32 	%f198, 0f437C0000;
	fma.rm.f32 	%f199, %f196, %f198, %f197;
	add.f32 	%f200, %f199, 0fCB40007F;
	neg.f32 	%f201, %f200;
	fma.rn.f32 	%f202, %f194, 0f3FB8AA3B, %f201;
	fma.rn.f32 	%f203, %f194, 0f32A57060, %f202;
	mov.b32 	%r192, %f199;
	shl.b32 	%r193, %r192, 23;
	mov.b32 	%f204, %r193;
	ex2.approx.ftz.f32 	%f205, %f203;
	mul.f32 	%f206, %f205, %f204;
	mul.f32 	%f388, %f206, %f388;
	mul.f32 	%f387, %f206, %f387;
	mul.f32 	%f386, %f206, %f386;
	mul.f32 	%f385, %f206, %f385;
	mul.f32 	%f389, %f389, %f206;
	mov.f32 	%f425, %f35;
	@%p17 bra 	$L__BB32_72;
	and.b32  	%r84, %r30, 3;
	add.s32 	%r195, %r28, %r29;
	sub.s32 	%r196, %r12, %r195;
	setp.gt.u32 	%p40, %r196, -4;
	mov.b32 	%r272, 0;
	@%p40 bra 	$L__BB32_63;
	and.b32  	%r272, %r30, -4;
	mov.b32 	%r271, 0;
$L__BB32_54:
	mul.wide.u32 	%rd48, %r271, 4;
	add.s64 	%rd4, %rd1, %rd48;
	ld.local.f32 	%f46, [%rd4];
	setp.le.f32 	%p41, %f46, 0fFF7FFFFF;
	@%p41 bra 	$L__BB32_56;
	sub.f32 	%f208, %f46, %f35;
	fma.rn.f32 	%f209, %f208, 0f3BBB989D, 0f3F000000;
	cvt.sat.f32.f32 	%f210, %f209;
	mov.f32 	%f211, 0f4B400001;
	mov.f32 	%f212, 0f437C0000;
	fma.rm.f32 	%f213, %f210, %f212, %f211;
	add.f32 	%f214, %f213, 0fCB40007F;
	neg.f32 	%f215, %f214;
	fma.rn.f32 	%f216, %f208, 0f3FB8AA3B, %f215;
	fma.rn.f32 	%f217, %f208, 0f32A57060, %f216;
	mov.b32 	%r198, %f213;
	shl.b32 	%r199, %r198, 23;
	mov.b32 	%f218, %r199;
	ex2.approx.ftz.f32 	%f219, %f217;
	mul.f32 	%f220, %f219, %f218;
	add.f32 	%f389, %f389, %f220;
	shl.b32 	%r200, %r3, 2;
	shl.b32 	%r201, %r271, 9;
	or.b32  	%r202, %r201, %r200;
	mov.u32 	%r203, _ZZ30flash_attn_sinks_varlen_kernelI13__nv_bfloat16Li128ELi8ELi32EEvPKT_S3_S3_PS1_PKfPKjS8_fiiiiE6v_smem;
	add.s32 	%r204, %r203, %r202;
	ld.shared.f32 	%f221, [%r204];
	fma.rn.f32 	%f388, %f220, %f221, %f388;
	ld.shared.f32 	%f222, [%r204+128];
	fma.rn.f32 	%f387, %f220, %f222, %f387;
	ld.shared.f32 	%f223, [%r204+256];
	fma.rn.f32 	%f386, %f220, %f223, %f386;
	ld.shared.f32 	%f224, [%r204+384];
	fma.rn.f32 	%f385, %f220, %f224, %f385;
$L__BB32_56:
	ld.local.f32 	%f57, [%rd4+4];
	setp.le.f32 	%p42, %f57, 0fFF7FFFFF;
	@%p42 bra 	$L__BB32_58;
	shl.b32 	%r205, %r271, 9;
	sub.f32 	%f225, %f57, %f35;
	fma.rn.f32 	%f226, %f225, 0f3BBB989D, 0f3F000000;
	cvt.sat.f32.f32 	%f227, %f226;
	mov.f32 	%f228, 0f4B400001;
	mov.f32 	%f229, 0f437C0000;
	fma.rm.f32 	%f230, %f227, %f229, %f228;
	add.f32 	%f231, %f230, 0fCB40007F;
	neg.f32 	%f232, %f231;
	fma.rn.f32 	%f233, %f225, 0f3FB8AA3B, %f232;
	fma.rn.f32 	%f234, %f225, 0f32A57060, %f233;
	mov.b32 	%r206, %f230;
	shl.b32 	%r207, %r206, 23;
	mov.b32 	%f235, %r207;
	ex2.approx.ftz.f32 	%f236, %f234;
	mul.f32 	%f237, %f236, %f235;
	add.f32 	%f389, %f389, %f237;
	shl.b32 	%r208, %r3, 2;
	or.b32  	%r209, %r205, %r208;
	mov.u32 	%r210, _ZZ30flash_attn_sinks_varlen_kernelI13__nv_bfloat16Li128ELi8ELi32EEvPKT_S3_S3_PS1_PKfPKjS8_fiiiiE6v_smem;
	add.s32 	%r211, %r209, %r210;
	ld.shared.f32 	%f238, [%r211+512];
	fma.rn.f32 	%f388, %f237, %f238, %f388;
	ld.shared.f32 	%f239, [%r211+640];
	fma.rn.f32 	%f387, %f237, %f239, %f387;
	ld.shared.f32 	%f240, [%r211+768];
	fma.rn.f32 	%f386, %f237, %f240, %f386;
	ld.shared.f32 	%f241, [%r211+896];
	fma.rn.f32 	%f385, %f237, %f241, %f385;
$L__BB32_58:
	ld.local.f32 	%f68, [%rd4+8];
	setp.le.f32 	%p43, %f68, 0fFF7FFFFF;
	@%p43 bra 	$L__BB32_60;
	shl.b32 	%r212, %r271, 9;
	sub.f32 	%f242, %f68, %f35;
	fma.rn.f32 	%f243, %f242, 0f3BBB989D, 0f3F000000;
	cvt.sat.f32.f32 	%f244, %f243;
	mov.f32 	%f245, 0f4B400001;
	mov.f32 	%f246, 0f437C0000;
	fma.rm.f32 	%f247, %f244, %f246, %f245;
	add.f32 	%f248, %f247, 0fCB40007F;
	neg.f32 	%f249, %f248;
	fma.rn.f32 	%f250, %f242, 0f3FB8AA3B, %f249;
	fma.rn.f32 	%f251, %f242, 0f32A57060, %f250;
	mov.b32 	%r213, %f247;
	shl.b32 	%r214, %r213, 23;
	mov.b32 	%f252, %r214;
	ex2.approx.ftz.f32 	%f253, %f251;
	mul.f32 	%f254, %f253, %f252;
	add.f32 	%f389, %f389, %f254;
	shl.b32 	%r215, %r3, 2;
	or.b32  	%r216, %r212, %r215;
	mov.u32 	%r217, _ZZ30flash_attn_sinks_varlen_kernelI13__nv_bfloat16Li128ELi8ELi32EEvPKT_S3_S3_PS1_PKfPKjS8_fiiiiE6v_smem;
	add.s32 	%r218, %r216, %r217;
	ld.shared.f32 	%f255, [%r218+1024];
	fma.rn.f32 	%f388, %f254, %f255, %f388;
	ld.shared.f32 	%f256, [%r218+1152];
	fma.rn.f32 	%f387, %f254, %f256, %f387;
	ld.shared.f32 	%f257, [%r218+1280];
	fma.rn.f32 	%f386, %f254, %f257, %f386;
	ld.shared.f32 	%f258, [%r218+1408];
	fma.rn.f32 	%f385, %f254, %f258, %f385;
$L__BB32_60:
	ld.local.f32 	%f79, [%rd4+12];
	setp.le.f32 	%p44, %f79, 0fFF7FFFFF;
	@%p44 bra 	$L__BB32_62;
	shl.b32 	%r219, %r271, 9;
	sub.f32 	%f259, %f79, %f35;
	fma.rn.f32 	%f260, %f259, 0f3BBB989D, 0f3F000000;
	cvt.sat.f32.f32 	%f261, %f260;
	mov.f32 	%f262, 0f4B400001;
	mov.f32 	%f263, 0f437C0000;
	fma.rm.f32 	%f264, %f261, %f263, %f262;
	add.f32 	%f265, %f264, 0fCB40007F;
	neg.f32 	%f266, %f265;
	fma.rn.f32 	%f267, %f259, 0f3FB8AA3B, %f266;
	fma.rn.f32 	%f268, %f259, 0f32A57060, %f267;
	mov.b32 	%r220, %f264;
	shl.b32 	%r221, %r220, 23;
	mov.b32 	%f269, %r221;
	ex2.approx.ftz.f32 	%f270, %f268;
	mul.f32 	%f271, %f270, %f269;
	add.f32 	%f389, %f389, %f271;
	shl.b32 	%r222, %r3, 2;
	or.b32  	%r223, %r219, %r222;
	mov.u32 	%r224, _ZZ30flash_attn_sinks_varlen_kernelI13__nv_bfloat16Li128ELi8ELi32EEvPKT_S3_S3_PS1_PKfPKjS8_fiiiiE6v_smem;
	add.s32 	%r225, %r223, %r224;
	ld.shared.f32 	%f272, [%r225+1536];
	fma.rn.f32 	%f388, %f271, %f272, %f388;
	ld.shared.f32 	%f273, [%r225+1664];
	fma.rn.f32 	%f387, %f271, %f273, %f387;
	ld.shared.f32 	%f274, [%r225+1792];
	fma.rn.f32 	%f386, %f271, %f274, %f386;
	ld.shared.f32 	%f275, [%r225+1920];
	fma.rn.f32 	%f385, %f271, %f275, %f385;
$L__BB32_62:
	add.s32 	%r271, %r271, 4;
	setp.ne.s32 	%p45, %r271, %r272;
	@%p45 bra 	$L__BB32_54;
$L__BB32_63:
	setp.eq.s32 	%p46, %r84, 0;
	mov.f32 	%f425, %f35;
	@%p46 bra 	$L__BB32_72;
	mul.wide.u32 	%rd49, %r272, 4;
	add.s64 	%rd5, %rd1, %rd49;
	ld.local.f32 	%f96, [%rd5];
	setp.le.f32 	%p47, %f96, 0fFF7FFFFF;
	@%p47 bra 	$L__BB32_66;
	sub.f32 	%f276, %f96, %f35;
	fma.rn.f32 	%f277, %f276, 0f3BBB989D, 0f3F000000;
	cvt.sat.f32.f32 	%f278, %f277;
	mov.f32 	%f279, 0f4B400001;
	mov.f32 	%f280, 0f437C0000;
	fma.rm.f32 	%f281, %f278, %f280, %f279;
	add.f32 	%f282, %f281, 0fCB40007F;
	neg.f32 	%f283, %f282;
	fma.rn.f32 	%f284, %f276, 0f3FB8AA3B, %f283;
	fma.rn.f32 	%f285, %f276, 0f32A57060, %f284;
	mov.b32 	%r226, %f281;
	shl.b32 	%r227, %r226, 23;
	mov.b32 	%f286, %r227;
	ex2.approx.ftz.f32 	%f287, %f285;
	mul.f32 	%f288, %f287, %f286;
	add.f32 	%f389, %f389, %f288;
	shl.b32 	%r228, %r3, 2;
	shl.b32 	%r229, %r272, 9;
	or.b32  	%r230, %r229, %r228;
	mov.u32 	%r231, _ZZ30flash_attn_sinks_varlen_kernelI13__nv_bfloat16Li128ELi8ELi32EEvPKT_S3_S3_PS1_PKfPKjS8_fiiiiE6v_smem;
	add.s32 	%r232, %r231, %r230;
	ld.shared.f32 	%f289, [%r232];
	fma.rn.f32 	%f388, %f288, %f289, %f388;
	ld.shared.f32 	%f290, [%r232+128];
	fma.rn.f32 	%f387, %f288, %f290, %f387;
	ld.shared.f32 	%f291, [%r232+256];
	fma.rn.f32 	%f386, %f288, %f291, %f386;
	ld.shared.f32 	%f292, [%r232+384];
	fma.rn.f32 	%f385, %f288, %f292, %f385;
$L__BB32_66:
	setp.eq.s32 	%p48, %r84, 1;
	mov.f32 	%f425, %f35;
	@%p48 bra 	$L__BB32_72;
	ld.local.f32 	%f107, [%rd5+4];
	setp.le.f32 	%p49, %f107, 0fFF7FFFFF;
	@%p49 bra 	$L__BB32_69;
	sub.f32 	%f293, %f107, %f35;
	fma.rn.f32 	%f294, %f293, 0f3BBB989D, 0f3F000000;
	cvt.sat.f32.f32 	%f295, %f294;
	mov.f32 	%f296, 0f4B400001;
	mov.f32 	%f297, 0f437C0000;
	fma.rm.f32 	%f298, %f295, %f297, %f296;
	add.f32 	%f299, %f298, 0fCB40007F;
	neg.f32 	%f300, %f299;
	fma.rn.f32 	%f301, %f293, 0f3FB8AA3B, %f300;
	fma.rn.f32 	%f302, %f293, 0f32A57060, %f301;
	mov.b32 	%r233, %f298;
	shl.b32 	%r234, %r233, 23;
	mov.b32 	%f303, %r234;
	ex2.approx.ftz.f32 	%f304, %f302;
	mul.f32 	%f305, %f304, %f303;
	add.f32 	%f389, %f389, %f305;
	shl.b32 	%r235, %r272, 9;
	shl.b32 	%r236, %r3, 2;
	or.b32  	%r237, %r235, %r236;
	mov.u32 	%r238, _ZZ30flash_attn_sinks_varlen_kernelI13__nv_bfloat16Li128ELi8ELi32EEvPKT_S3_S3_PS1_PKfPKjS8_fiiiiE6v_smem;
	add.s32 	%r239, %r237, %r238;
	ld.shared.f32 	%f306, [%r239+512];
	fma.rn.f32 	%f388, %f305, %f306, %f388;
	ld.shared.f32 	%f307, [%r239+640];
	fma.rn.f32 	%f387, %f305, %f307, %f387;
	ld.shared.f32 	%f308, [%r239+768];
	fma.rn.f32 	%f386, %f305, %f308, %f386;
	ld.shared.f32 	%f309, [%r239+896];
	fma.rn.f32 	%f385, %f305, %f309, %f385;
$L__BB32_69:
	setp.eq.s32 	%p50, %r84, 2;
	mov.f32 	%f425, %f35;
	@%p50 bra 	$L__BB32_72;
	ld.local.f32 	%f118, [%rd5+8];
	setp.le.f32 	%p51, %f118, 0fFF7FFFFF;
	mov.f32 	%f425, %f35;
	@%p51 bra 	$L__BB32_72;
	sub.f32 	%f310, %f118, %f35;
	fma.rn.f32 	%f311, %f310, 0f3BBB989D, 0f3F000000;
	cvt.sat.f32.f32 	%f312, %f311;
	mov.f32 	%f313, 0f4B400001;
	mov.f32 	%f314, 0f437C0000;
	fma.rm.f32 	%f315, %f312, %f314, %f313;
	add.f32 	%f316, %f315, 0fCB40007F;
	neg.f32 	%f317, %f316;
	fma.rn.f32 	%f318, %f310, 0f3FB8AA3B, %f317;
	fma.rn.f32 	%f319, %f310, 0f32A57060, %f318;
	mov.b32 	%r240, %f315;
	shl.b32 	%r241, %r240, 23;
	mov.b32 	%f320, %r241;
	ex2.approx.ftz.f32 	%f321, %f319;
	mul.f32 	%f322, %f321, %f320;
	add.f32 	%f389, %f389, %f322;
	shl.b32 	%r242, %r272, 9;
	shl.b32 	%r243, %r3, 2;
	or.b32  	%r244, %r242, %r243;
	mov.u32 	%r245, _ZZ30flash_attn_sinks_varlen_kernelI13__nv_bfloat16Li128ELi8ELi32EEvPKT_S3_S3_PS1_PKfPKjS8_fiiiiE6v_smem;
	add.s32 	%r246, %r244, %r245;
	ld.shared.f32 	%f323, [%r246+1024];
	fma.rn.f32 	%f388, %f322, %f323, %f388;
	ld.shared.f32 	%f324, [%r246+1152];
	fma.rn.f32 	%f387, %f322, %f324, %f387;
	ld.shared.f32 	%f325, [%r246+1280];
	fma.rn.f32 	%f386, %f322, %f325, %f386;
	ld.shared.f32 	%f326, [%r246+1408];
	fma.rn.f32 	%f385, %f322, %f326, %f385;
	mov.f32 	%f425, %f35;
$L__BB32_72:
	bar.sync 	0;
	setp.lt.s32 	%p52, %r252, %r13;
	add.s32 	%r251, %r251, 1;
	@%p52 bra 	$L__BB32_8;
$L__BB32_73:
	setp.ge.s32 	%p53, %r10, %r6;
	@%p53 bra 	$L__BB32_77;
	setp.eq.s64 	%p54, %rd9, 0;
	@%p54 bra 	$L__BB32_76;
	cvta.to.global.u64 	%rd50, %rd9;
	mul.wide.u32 	%rd51, %r4, 4;
	add.s64 	%rd52, %rd50, %rd51;
	ld.global.nc.f32 	%f327, [%rd52];
	max.f32 	%f328, %f425, %f327;
	sub.f32 	%f329, %f425, %f328;
	fma.rn.f32 	%f330, %f329, 0f3BBB989D, 0f3F000000;
	cvt.sat.f32.f32 	%f331, %f330;
	mov.f32 	%f332, 0f4B400001;
	mov.f32 	%f333, 0f437C0000;
	fma.rm.f32 	%f334, %f331, %f333, %f332;
	add.f32 	%f335, %f334, 0fCB40007F;
	neg.f32 	%f336, %f335;
	fma.rn.f32 	%f337, %f329, 0f3FB8AA3B, %f336;
	fma.rn.f32 	%f338, %f329, 0f32A57060, %f337;
	mov.b32 	%r247, %f334;
	shl.b32 	%r248, %r247, 23;
	mov.b32 	%f339, %r248;
	ex2.approx.ftz.f32 	%f340, %f338;
	mul.f32 	%f341, %f340, %f339;
	mul.f32 	%f388, %f341, %f388;
	mul.f32 	%f387, %f341, %f387;
	mul.f32 	%f386, %f341, %f386;
	mul.f32 	%f385, %f341, %f385;
	sub.f32 	%f342, %f327, %f328;
	fma.rn.f32 	%f343, %f342, 0f3BBB989D, 0f3F000000;
	cvt.sat.f32.f32 	%f344, %f343;
	fma.rm.f32 	%f345, %f344, %f333, %f332;
	add.f32 	%f346, %f345, 0fCB40007F;
	neg.f32 	%f347, %f346;
	fma.rn.f32 	%f348, %f342, 0f3FB8AA3B, %f347;
	fma.rn.f32 	%f349, %f342, 0f32A57060, %f348;
	mov.b32 	%r249, %f345;
	shl.b32 	%r250, %r249, 23;
	mov.b32 	%f350, %r250;
	ex2.approx.ftz.f32 	%f351, %f349;
	mul.f32 	%f352, %f351, %f350;
	fma.rn.f32 	%f389, %f389, %f341, %f352;
$L__BB32_76:
	setp.gt.f32 	%p55, %f389, 0f00000000;
	rcp.rn.f32 	%f357, %f389;
	selp.f32 	%f358, %f357, 0f00000000, %p55;
	mul.f32 	%f353, %f358, %f388;
	// begin inline asm
	{  cvt.rn.bf16.f32 %rs28, %f353;}

	// end inline asm
	cvta.to.global.u64 	%rd53, %rd8;
	mul.wide.s32 	%rd54, %r11, 2;
	add.s64 	%rd55, %rd53, %rd54;
	st.global.u16 	[%rd55], %rs28;
	mul.f32 	%f354, %f358, %f387;
	// begin inline asm
	{  cvt.rn.bf16.f32 %rs29, %f354;}

	// end inline asm
	st.global.u16 	[%rd55+64], %rs29;
	mul.f32 	%f355, %f358, %f386;
	// begin inline asm
	{  cvt.rn.bf16.f32 %rs30, %f355;}

	// end inline asm
	st.global.u16 	[%rd55+128], %rs30;
	mul.f32 	%f356, %f358, %f385;
	// begin inline asm
	{  cvt.rn.bf16.f32 %rs31, %f356;}

	// end inline asm
	st.global.u16 	[%rd55+192], %rs31;
$L__BB32_77:
	ret;

}
	// .globl	_Z30flash_attn_sinks_varlen_kernelI13__nv_bfloat16Li192ELi8ELi16EEvPKT_S3_S3_PS1_PKfPKjS8_fiiii
.visible .entry _Z30flash_attn_sinks_varlen_kernelI13__nv_bfloat16Li192ELi8ELi16EEvPKT_S3_S3_PS1_PKfPKjS8_fiiii(
	.param .u64 .ptr .align 1 _Z30flash_attn_sinks_varlen_kernelI13__nv_bfloat16Li192ELi8ELi16EEvPKT_S3_S3_PS1_PKfPKjS8_fiiii_param_0,
	.param .u64 .ptr .align 1 _Z30flash_attn_sinks_varlen_kernelI13__nv_bfloat16Li192ELi8ELi16EEvPKT_S3_S3_PS1_PKfPKjS8_fiiii_param_1,
	.param .u64 .ptr .align 1 _Z30flash_attn_sinks_varlen_kernelI13__nv_bfloat16Li192ELi8ELi16EEvPKT_S3_S3_PS1_PKfPKjS8_fiiii_param_2,
	.param .u64 .ptr .align 1 _Z30flash_attn_sinks_varlen_kernelI13__nv_bfloat16Li192ELi8ELi16EEvPKT_S3_S3_PS1_PKfPKjS8_fiiii_param_3,
	.param .u64 .ptr .align 1 _Z30flash_attn_sinks_varlen_kernelI13__nv_bfloat16Li192ELi8ELi16EEvPKT_S3_S3_PS1_PKfPKjS8_fiiii_param_4,
	.param .u64 .ptr .align 1 _Z30flash_attn_sinks_varlen_kernelI13__nv_bfloat16Li192ELi8ELi16EEvPKT_S3_S3_PS1_PKfPKjS8_fiiii_param_5,
	.param .u64 .ptr .align 1 _Z30flash_attn_sinks_varlen_kernelI13__nv_bfloat16Li192ELi8ELi16EEvPKT_S3_S3_PS1_PKfPKjS8_fiiii_param_6,
	.param .f32 _Z30flash_attn_sinks_varlen_kernelI13__nv_bfloat16Li192ELi8ELi16EEvPKT_S3_S3_PS1_PKfPKjS8_fiiii_param_7,
	.param .u32 _Z30flash_attn_sinks_varlen_kernelI13__nv_bfloat16Li192ELi8ELi16EEvPKT_S3_S3_PS1_PKfPKjS8_fiiii_param_8,
	.param .u32 _Z30flash_attn_sinks_varlen_kernelI13__nv_bfloat16Li192ELi8ELi16EEvPKT_S3_S3_PS1_PKfPKjS8_fiiii_param_9,
	.param .u32 _Z30flash_attn_sinks_varlen_kernelI13__nv_bfloat16Li192ELi8ELi16EEvPKT_S3_S3_PS1_PKfPKjS8_fiiii_param_10,
	.param .u32 _Z30flash_attn_sinks_varlen_kernelI13__nv_bfloat16Li192ELi8ELi16EEvPKT_S3_S3_PS1_PKfPKjS8_fiiii_param_11
)
.maxntid 256
{
	.local .align 16 .b8 	__local_depot33[64];
	.reg .b64 	%SP;
	.reg .b64 	%SPL;
	.reg .pred 	%p<53>;
	.reg .b16 	%rs<81>;
	.reg .b32 	%r<246>;
	.reg .b32 	%f<370>;
	.reg .b64 	%rd<56>;
	// demoted variable
	.shared .align 4 .b8 _ZZ30flash_attn_sinks_varlen_kernelI13__nv_bfloat16Li192ELi8ELi16EEvPKT_S3_S3_PS1_PKfPKjS8_fiiiiE6k_smem[12288];
	// demoted variable
	.shared .align 4 .b8 _ZZ30flash_attn_sinks_varlen_kernelI13__nv_bfloat16Li192ELi8ELi16EEvPKT_S3_S3_PS1_PKfPKjS8_fiiiiE6v_smem[12288];
	mov.u64 	%SPL, __local_depot33;
	ld.param.u64 	%rd9, [_Z30flash_attn_sinks_varlen_kernelI13__nv_bfloat16Li192ELi8ELi16EEvPKT_S3_S3_PS1_PKfPKjS8_fiiii_param_0];
	ld.param.u64 	%rd5, [_Z30flash_attn_sinks_varlen_kernelI13__nv_bfloat16Li192ELi8ELi16EEvPKT_S3_S3_PS1_PKfPKjS8_fiiii_param_1];
	ld.param.u64 	%rd6, [_Z30flash_attn_sinks_varlen_kernelI13__nv_bfloat16Li192ELi8ELi16EEvPKT_S3_S3_PS1_PKfPKjS8_fiiii_param_2];
	ld.param.u64 	%rd7, [_Z30flash_attn_sinks_varlen_kernelI13__nv_bfloat16Li192ELi8ELi16EEvPKT_S3_S3_PS1_PKfPKjS8_fiiii_param_3];
	ld.param.u64 	%rd8, [_Z30flash_attn_sinks_varlen_kernelI13__nv_bfloat16Li192ELi8ELi16EEvPKT_S3_S3_PS1_PKfPKjS8_fiiii_param_4];
	ld.param.u64 	%rd10, [_Z30flash_attn_sinks_varlen_kernelI13__nv_bfloat16Li192ELi8ELi16EEvPKT_S3_S3_PS1_PKfPKjS8_fiiii_param_5];
	ld.param.u64 	%rd11, [_Z30flash_attn_sinks_varlen_kernelI13__nv_bfloat16Li192ELi8ELi16EEvPKT_S3_S3_PS1_PKfPKjS8_fiiii_param_6];
	ld.param.f32 	%f132, [_Z30flash_attn_sinks_varlen_kernelI13__nv_bfloat16Li192ELi8ELi16EEvPKT_S3_S3_PS1_PKfPKjS8_fiiii_param_7];
	ld.param.u32 	%r84, [_Z30flash_attn_sinks_varlen_kernelI13__nv_bfloat16Li192ELi8ELi16EEvPKT_S3_S3_PS1_PKfPKjS8_fiiii_param_8];
	ld.param.u32 	%r85, [_Z30flash_attn_sinks_varlen_kernelI13__nv_bfloat16Li192ELi8ELi16EEvPKT_S3_S3_PS1_PKfPKjS8_fiiii_param_9];
	ld.param.u32 	%r82, [_Z30flash_attn_sinks_varlen_kernelI13__nv_bfloat16Li192ELi8ELi16EEvPKT_S3_S3_PS1_PKfPKjS8_fiiii_param_10];
	ld.param.u32 	%r83, [_Z30flash_attn_sinks_varlen_kernelI13__nv_bfloat16Li192ELi8ELi16EEvPKT_S3_S3_PS1_PKfPKjS8_fiiii_param_11];
	cvta.to.global.u64 	%rd12, %rd9;
	cvta.to.global.u64 	%rd13, %rd11;
	cvta.to.global.u64 	%rd14, %rd10;
	add.u64 	%rd1, %SPL, 0;
	mov.u32 	%r1, %tid.x;
	shr.u32 	%r2, %r1, 5;
	and.b32  	%r3, %r1, 31;
	mov.u32 	%r4, %ctaid.x;
	mov.u32 	%r86, %ctaid.y;
	mov.u32 	%r87, %ctaid.z;
	div.s32 	%r88, %r85, %r82;
	div.s32 	%r5, %r4, %r88;
	mul.wide.u32 	%rd16, %r86, 4;
	add.s64 	%rd17, %rd14, %rd16;
	ld.global.nc.u32 	%r89, [%rd17+4];
	ld.global.nc.u32 	%r90, [%rd17];
	sub.s32 	%r6, %r89, %r90;
	add.s64 	%rd18, %rd13, %rd16;
	ld.global.nc.u32 	%r7, [%rd18];
	ld.global.nc.u32 	%r8, [%rd18+4];
	shl.b32 	%r9, %r87, 3;
	or.b32  	%r10, %r9, %r2;
	setp.ge.s32 	%p1, %r10, %r6;
	mad.lo.s32 	%r91, %r85, %r86, %r4;
	mad.lo.s32 	%r92, %r91, %r84, %r10;
	mul.lo.s32 	%r93, %r92, 192;
	or.b32  	%r11, %r93, %r3;
	mul.wide.s32 	%rd19, %r11, 2;
	add.s64 	%rd2, %rd12, %rd19;
	mov.f32 	%f293, 0f00000000;
	mov.f32 	%f294, %f293;
	@%p1 bra 	$L__BB33_2;
	ld.global.nc.u16 	%rs10, [%rd2];
	// begin inline asm
	{ cvt.f32.bf16 %f134, %rs10;}

	// end inline asm
	mul.f32 	%f293, %f132, %f134;
	ld.global.nc.u16 	%rs11, [%rd2+64];
	// begin inline asm
	{ cvt.f32.bf16 %f135, %rs11;}

	// end inline asm
	mul.f32 	%f294, %f132, %f135;
$L__BB33_2:
	setp.ge.s32 	%p2, %r10, %r6;
	mov.f32 	%f295, 0f00000000;
	@%p2 bra 	$L__BB33_4;
	ld.global.nc.u16 	%rs12, [%rd2+128];
	// begin inline asm
	{ cvt.f32.bf16 %f137, %rs12;}

	// end inline asm
	mul.f32 	%f295, %f132, %f137;
$L__BB33_4:
	setp.ge.s32 	%p3, %r10, %r6;
	mov.f32 	%f296, 0f00000000;
	@%p3 bra 	$L__BB33_6;
	ld.global.nc.u16 	%rs13, [%rd2+192];
	// begin inline asm
	{ cvt.f32.bf16 %f139, %rs13;}

	// end inline asm
	mul.f32 	%f296, %f132, %f139;
$L__BB33_6:
	setp.ge.s32 	%p4, %r10, %r6;
	mov.f32 	%f297, 0f00000000;
	@%p4 bra 	$L__BB33_8;
	ld.global.nc.u16 	%rs14, [%rd2+256];
	// begin inline asm
	{ cvt.f32.bf16 %f141, %rs14;}

	// end inline asm
	mul.f32 	%f297, %f132, %f141;
$L__BB33_8:
	setp.ge.s32 	%p5, %r10, %r6;
	mov.f32 	%f298, 0f00000000;
	@%p5 bra 	$L__BB33_10;
	ld.global.nc.u16 	%rs15, [%rd2+320];
	// begin inline asm
	{ cvt.f32.bf16 %f143, %rs15;}

	// end inline asm
	mul.f32 	%f298, %f132, %f143;
$L__BB33_10:
	sub.s32 	%r94, %r8, %r7;
	sub.s32 	%r95, %r94, %r6;
	add.s32 	%r96, %r9, 8;
	min.s32 	%r97, %r96, %r6;
	setp.gt.s32 	%p6, %r83, 0;
	sub.s32 	%r98, %r9, %r83;
	add.s32 	%r99, %r98, %r95;
	max.s32 	%r100, %r99, -1;
	add.s32 	%r101, %r100, 1;
	selp.b32 	%r12, %r101, 0, %p6;
	add.s32 	%r102, %r95, %r97;
	min.s32 	%r13, %r94, %r102;
	add.s32 	%r14, %r99, %r2;
	max.s32 	%r15, %r14, -1;
	setp.ge.s32 	%p7, %r12, %r13;
	mov.f32 	%f353, 0fFF7FFFFF;
	mov.f32 	%f347, 0f00000000;
	mov.f32 	%f348, %f347;
	mov.f32 	%f349, %f347;
	mov.f32 	%f350, %f347;
	mov.f32 	%f351, %f347;
	mov.f32 	%f352, %f347;
	mov.f32 	%f354, %f347;
	@%p7 bra 	$L__BB33_67;
	cvt.u16.u32 	%rs16, %r1;
	or.b16  	%rs1, %rs16, 768;
	mul.lo.s32 	%r16, %r5, 192;
	mul.lo.s32 	%r17, %r82, 192;
	shl.b32 	%r104, %r1, 2;
	mov.u32 	%r105, _ZZ30flash_attn_sinks_varlen_kernelI13__nv_bfloat16Li192ELi8ELi16EEvPKT_S3_S3_PS1_PKfPKjS8_fiiiiE6k_smem;
	add.s32 	%r106, %r104, %r105;
	add.s32 	%r18, %r106, 2048;
	add.s32 	%r19, %r14, %r83;
	add.s32 	%r20, %r15, 1;
	mov.f32 	%f353, 0fFF7FFFFF;
	mov.b32 	%r226, 0;
	mov.f32 	%f347, 0f00000000;
	mov.u32 	%r227, %r12;
$L__BB33_12:
	mov.u32 	%r22, %r227;
	add.s32 	%r232, %r16, 768;
	or.b32  	%r235, %r1, 768;
	add.s32 	%r231, %r16, 512;
	or.b32  	%r230, %r1, 512;
	add.s32 	%r229, %r16, 256;
	or.b32  	%r228, %r1, 256;
	shl.b32 	%r107, %r226, 4;
	add.s32 	%r108, %r12, %r107;
	add.s32 	%r109, %r108, 16;
	min.s32 	%r29, %r13, %r109;
	neg.s32 	%r30, %r107;
	sub.s32 	%r110, %r30, %r12;
	add.s32 	%r31, %r29, %r110;
	add.s32 	%r227, %r22, 16;
	min.s32 	%r111, %r227, %r13;
	sub.s32 	%r33, %r111, %r22;
	add.s32 	%r34, %r22, %r7;
	mov.u32 	%r233, %r18;
	mov.u32 	%r234, %r16;
	mov.u16 	%rs79, %rs1;
	mov.u32 	%r236, %r1;
$L__BB33_13:
	add.s16 	%rs17, %rs79, -768;
	mul.hi.u16 	%rs18, %rs17, -21845;
	shr.u16 	%rs19, %rs18, 7;
	cvt.u32.u16 	%r112, %rs19;
	setp.le.s32 	%p8, %r33, %r112;
	mov.f32 	%f307, 0f00000000;
	@%p8 bra 	$L__BB33_15;
	mul.hi.u32 	%r113, %r236, -1431655765;
	shr.u32 	%r114, %r113, 7;
	mul.lo.s32 	%r115, %r114, 192;
	add.s32 	%r116, %r34, %r114;
	mad.lo.s32 	%r117, %r17, %r116, %r234;
	sub.s32 	%r118, %r117, %r115;
	add.s32 	%r119, %r1, %r118;
	mul.wide.s32 	%rd21, %r119, 2;
	add.s64 	%rd20, %rd5, %rd21;
	// begin inline asm
	ld.global.nc.b16 %rs20, [%rd20];
	// end inline asm
	// begin inline asm
	{ cvt.f32.bf16 %f307, %rs20;}

	// end inline asm
$L__BB33_15:
	st.shared.f32 	[%r233+-2048], %f307;
	add.s16 	%rs22, %rs79, -512;
	mul.hi.u16 	%rs23, %rs22, -21845;
	shr.u16 	%rs24, %rs23, 7;
	cvt.u32.u16 	%r120, %rs24;
	setp.le.s32 	%p9, %r33, %r120;
	mov.f32 	%f308, 0f00000000;
	@%p9 bra 	$L__BB33_17;
	mul.hi.u32 	%r121, %r228, -1431655765;
	shr.u32 	%r122, %r121, 7;
	mul.lo.s32 	%r123, %r122, 192;
	add.s32 	%r124, %r34, %r122;
	mad.lo.s32 	%r125, %r17, %r124, %r229;
	sub.s32 	%r126, %r125, %r123;
	add.s32 	%r127, %r1, %r126;
	mul.wide.s32 	%rd23, %r127, 2;
	add.s64 	%rd22, %rd5, %rd23;
	// begin inline asm
	ld.global.nc.b16 %rs25, [%rd22];
	// end inline asm
	// begin inline asm
	{ cvt.f32.bf16 %f308, %rs25;}

	// end inline asm
$L__BB33_17:
	st.shared.f32 	[%r233+-1024], %f308;
	add.s16 	%rs27, %rs79, -256;
	mul.hi.u16 	%rs28, %rs27, -21845;
	shr.u16 	%rs29, %rs28, 7;
	cvt.u32.u16 	%r128, %rs29;
	setp.le.s32 	%p10, %r33, %r128;
	mov.f32 	%f309, 0f00000000;
	@%p10 bra 	$L__BB33_19;
	mul.hi.u32 	%r129, %r230, -1431655765;
	shr.u32 	%r130, %r129, 7;
	mul.lo.s32 	%r131, %r130, 192;
	add.s32 	%r132, %r34, %r130;
	mad.lo.s32 	%r133, %r17, %r132, %r231;
	sub.s32 	%r134, %r133, %r131;
	add.s32 	%r135, %r1, %r134;
	mul.wide.s32 	%rd25, %r135, 2;
	add.s64 	%rd24, %rd5, %rd25;
	// begin inline asm
	ld.global.nc.b16 %rs30, [%rd24];
	// end inline asm
	// begin inline asm
	{ cvt.f32.bf16 %f309, %rs30;}

	// end inline asm
$L__BB33_19:
	st.shared.f32 	[%r233], %f309;
	mul.hi.u16 	%rs32, %rs79, -21845;
	shr.u16 	%rs33, %rs32, 7;
	cvt.u32.u16 	%r136, %rs33;
	setp.le.s32 	%p11, %r33, %r136;
	mov.f32 	%f310, 0f00000000;
	@%p11 bra 	$L__BB33_21;
	mul.hi.u32 	%r137, %r235, -1431655765;
	shr.u32 	%r138, %r137, 7;
	mul.lo.s32 	%r139, %r138, 192;
	add.s32 	%r140, %r34, %r138;
	mad.lo.s32 	%r141, %r17, %r140, %r232;
	sub.s32 	%r142, %r141, %r139;
	add.s32 	%r143, %r1, %r142;
	mul.wide.s32 	%rd27, %r143, 2;
	add.s64 	%rd26, %rd5, %rd27;
	// begin inline asm
	ld.global.nc.b16 %rs34, [%rd26];
	// end inline asm
	// begin inline asm
	{ cvt.f32.bf16 %f310, %rs34;}

	// end inline asm
$L__BB33_21:
	st.shared.f32 	[%r233+1024], %f310;
	add.s32 	%r236, %r236, 1024;
	add.s32 	%r45, %r235, 1024;
	add.s32 	%r144, %r235, -768;
	add.s16 	%rs79, %rs79, 1024;
	add.s32 	%r234, %r234, 1024;
	add.s32 	%r233, %r233, 4096;
	add.s32 	%r232, %r232, 1024;
	add.s32 	%r231, %r231, 1024;
	add.s32 	%r230, %r230, 1024;
	add.s32 	%r229, %r229, 1024;
	add.s32 	%r228, %r228, 1024;
	setp.lt.u32 	%p12, %r144, 2048;
	mov.u32 	%r235, %r45;
	@%p12 bra 	$L__BB33_13;
	mov.u32 	%r237, %r1;
$L__BB33_23:
	cvt.u16.u32 	%rs4, %r237;
	mul.hi.u16 	%rs36, %rs4, -21845;
	shr.u16 	%rs37, %rs36, 7;
	cvt.u32.u16 	%r54, %rs37;
	setp.le.s32 	%p13, %r33, %r54;
	mov.f32 	%f311, 0f00000000;
	@%p13 bra 	$L__BB33_25;
	mul.hi.u16 	%rs40, %rs4, -21845;
	shr.u16 	%rs41, %rs40, 7;
	mul.lo.s16 	%rs42, %rs41, 192;
	sub.s16 	%rs43, %rs4, %rs42;
	cvt.u32.u16 	%r145, %rs43;
	add.s32 	%r146, %r34, %r54;
	mad.lo.s32 	%r147, %r146, %r82, %r5;
	mad.lo.s32 	%r148, %r147, 192, %r145;
	mul.wide.s32 	%rd29, %r148, 2;
	add.s64 	%rd28, %rd6, %rd29;
	// begin inline asm
	ld.global.nc.b16 %rs38, [%rd28];
	// end inline asm
	// begin inline asm
	{ cvt.f32.bf16 %f311, %rs38;}

	// end inline asm
$L__BB33_25:
	shl.b32 	%r149, %r237, 2;
	mov.u32 	%r150, _ZZ30flash_attn_sinks_varlen_kernelI13__nv_bfloat16Li192ELi8ELi16EEvPKT_S3_S3_PS1_PKfPKjS8_fiiiiE6v_smem;
	add.s32 	%r55, %r150, %r149;
	st.shared.f32 	[%r55], %f311;
	add.s16 	%rs5, %rs4, 256;
	mul.hi.u16 	%rs44, %rs5, -21845;
	shr.u16 	%rs45, %rs44, 7;
	cvt.u32.u16 	%r56, %rs45;
	setp.le.s32 	%p14, %r33, %r56;
	mov.f32 	%f312, 0f00000000;
	@%p14 bra 	$L__BB33_27;
	mul.hi.u16 	%rs48, %rs5, -21845;
	shr.u16 	%rs49, %rs48, 7;
	mul.lo.s16 	%rs50, %rs49, 192;
	sub.s16 	%rs51, %rs5, %rs50;
	cvt.u32.u16 	%r151, %rs51;
	add.s32 	%r152, %r34, %r56;
	mad.lo.s32 	%r153, %r152, %r82, %r5;
	mad.lo.s32 	%r154, %r153, 192, %r151;
	mul.wide.s32 	%rd31, %r154, 2;
	add.s64 	%rd30, %rd6, %rd31;
	// begin inline asm
	ld.global.nc.b16 %rs46, [%rd30];
	// end inline asm
	// begin inline asm
	{ cvt.f32.bf16 %f312, %rs46;}

	// end inline asm
$L__BB33_27:
	st.shared.f32 	[%r55+1024], %f312;
	add.s16 	%rs6, %rs4, 512;
	mul.hi.u16 	%rs52, %rs6, -21845;
	shr.u16 	%rs53, %rs52, 7;
	cvt.u32.u16 	%r57, %rs53;
	setp.le.s32 	%p15, %r33, %r57;
	mov.f32 	%f313, 0f00000000;
	@%p15 bra 	$L__BB33_29;
	mul.hi.u16 	%rs56, %rs6, -21845;
	shr.u16 	%rs57, %rs56, 7;
	mul.lo.s16 	%rs58, %rs57, 192;
	sub.s16 	%rs59, %rs6, %rs58;
	cvt.u32.u16 	%r155, %rs59;
	add.s32 	%r156, %r34, %r57;
	mad.lo.s32 	%r157, %r156, %r82, %r5;
	mad.lo.s32 	%r158, %r157, 192, %r155;
	mul.wide.s32 	%rd33, %r158, 2;
	add.s64 	%rd32, %rd6, %rd33;
	// begin inline asm
	ld.global.nc.b16 %rs54, [%rd32];
	// end inline asm
	// begin inline asm
	{ cvt.f32.bf16 %f313, %rs54;}

	// end inline asm
$L__BB33_29:
	st.shared.f32 	[%r55+2048], %f313;
	add.s16 	%rs7, %rs4, 768;
	mul.hi.u16 	%rs60, %rs7, -21845;
	shr.u16 	%rs61, %rs60, 7;
	cvt.u32.u16 	%r58, %rs61;
	setp.le.s32 	%p16, %r33, %r58;
	mov.f32 	%f314, 0f00000000;
	@%p16 bra 	$L__BB33_31;
	mul.hi.u16 	%rs64, %rs7, -21845;
	shr.u16 	%rs65, %rs64, 7;
	mul.lo.s16 	%rs66, %rs65, 192;
	sub.s16 	%rs67, %rs7, %rs66;
	cvt.u32.u16 	%r159, %rs67;
	add.s32 	%r160, %r34, %r58;
	mad.lo.s32 	%r161, %r160, %r82, %r5;
	mad.lo.s32 	%r162, %r161, 192, %r159;
	mul.wide.s32 	%rd35, %r162, 2;
	add.s64 	%rd34, %rd6, %rd35;
	// begin inline asm
	ld.global.nc.b16 %rs62, [%rd34];
	// end inline asm
	// begin inline asm
	{ cvt.f32.bf16 %f314, %rs62;}

	// end inline asm
$L__BB33_31:
	st.shared.f32 	[%r55+3072], %f314;
	add.s32 	%r59, %r237, 1024;
	setp.lt.u32 	%p17, %r237, 2048;
	mov.u32 	%r237, %r59;
	@%p17 bra 	$L__BB33_23;
	setp.ge.s32 	%p18, %r10, %r6;
	bar.sync 	0;
	@%p18 bra 	$L__BB33_66;
	setp.lt.s32 	%p19, %r33, 1;
	mov.f32 	%f317, 0fFF7FFFFF;
	@%p19 bra 	$L__BB33_54;
	mov.f32 	%f317, 0fFF7FFFFF;
	mov.b32 	%r241, 0;
	mov.b16 	%rs80, 0;
$L__BB33_35:
	add.s32 	%r61, %r241, %r22;
	setp.le.s32 	%p20, %r61, %r19;
	@%p20 bra 	$L__BB33_50;
	setp.ge.s32 	%p30, %r241, %r33;
	@%p30 bra 	$L__BB33_54;
	add.s32 	%r180, %r29, %r30;
	add.s32 	%r181, %r12, %r241;
	sub.s32 	%r62, %r180, %r181;
	sub.s32 	%r182, %r12, %r180;
	add.s32 	%r183, %r182, %r241;
	setp.gt.u32 	%p31, %r183, -16;
	@%p31 bra 	$L__BB33_40;
	and.b32  	%r63, %r62, -16;
	mov.b32 	%r240, 0;
$L__BB33_39:
	.pragma "nounroll";
	mul.wide.u32 	%rd40, %r241, 4;
	add.s64 	%rd41, %rd1, %rd40;
	mov.b32 	%r185, -8388609;
	st.local.u32 	[%rd41], %r185;
	st.local.u32 	[%rd41+4], %r185;
	st.local.u32 	[%rd41+8], %r185;
	st.local.u32 	[%rd41+12], %r185;
	st.local.u32 	[%rd41+16], %r185;
	st.local.u32 	[%rd41+20], %r185;
	st.local.u32 	[%rd41+24], %r185;
	st.local.u32 	[%rd41+28], %r185;
	st.local.u32 	[%rd41+32], %r185;
	st.local.u32 	[%rd41+36], %r185;
	st.local.u32 	[%rd41+40], %r185;
	st.local.u32 	[%rd41+44], %r185;
	st.local.u32 	[%rd41+48], %r185;
	st.local.u32 	[%rd41+52], %r185;
	st.local.u32 	[%rd41+56], %r185;
	st.local.u32 	[%rd41+60], %r185;
	add.s32 	%r241, %r241, 16;
	add.s32 	%r240, %r240, 16;
	setp.eq.s32 	%p32, %r240, %r63;
	@%p32 bra 	$L__BB33_40;
	bra.uni 	$L__BB33_39;
$L__BB33_40:
	and.b32  	%r186, %r62, 15;
	setp.eq.s32 	%p33, %r186, 0;
	@%p33 bra 	$L__BB33_54;
	cvt.u16.u32 	%rs69, %r12;
	add.s16 	%rs70, %rs80, %rs69;
	cvt.u16.u32 	%rs71, %r29;
	sub.s16 	%rs72, %rs71, %rs70;
	cvt.u32.u16 	%r187, %rs72;
	and.b32  	%r70, %r187, 15;
	add.s32 	%r188, %r70, -1;
	and.b32  	%r71, %r187, 7;
	setp.lt.u32 	%p34, %r188, 7;
	@%p34 bra 	$L__BB33_43;
	mul.wide.u32 	%rd42, %r241, 4;
	add.s64 	%rd43, %rd1, %rd42;
	mov.b32 	%r189, -8388609;
	st.local.u32 	[%rd43], %r189;
	st.local.u32 	[%rd43+4], %r189;
	st.local.u32 	[%rd43+8], %r189;
	st.local.u32 	[%rd43+12], %r189;
	st.local.u32 	[%rd43+16], %r189;
	st.local.u32 	[%rd43+20], %r189;
	st.local.u32 	[%rd43+24], %r189;
	st.local.u32 	[%rd43+28], %r189;
	add.s32 	%r241, %r241, 8;
$L__BB33_43:
	setp.eq.s32 	%p35, %r71, 0;
	@%p35 bra 	$L__BB33_54;
	and.b32  	%r74, %r70, 3;
	setp.lt.u32 	%p36, %r71, 4;
	@%p36 bra 	$L__BB33_46;
	mul.wide.u32 	%rd44, %r241, 4;
	add.s64 	%rd45, %rd1, %rd44;
	mov.b32 	%r190, -8388609;
	st.local.u32 	[%rd45], %r190;
	st.local.u32 	[%rd45+4], %r190;
	st.local.u32 	[%rd45+8], %r190;
	st.local.u32 	[%rd45+12], %r190;
	add.s32 	%r241, %r241, 4;
$L__BB33_46:
	setp.eq.s32 	%p37, %r74, 0;
	@%p37 bra 	$L__BB33_54;
	mul.wide.u32 	%rd46, %r241, 4;
	add.s64 	%rd3, %rd1, %rd46;
	mov.b32 	%r191, -8388609;
	st.local.u32 	[%rd3], %r191;
	setp.eq.s32 	%p38, %r74, 1;
	@%p38 bra 	$L__BB33_54;
	mov.b32 	%r192, -8388609;
	st.local.u32 	[%rd3+4], %r192;
	setp.eq.s32 	%p39, %r74, 2;
	@%p39 bra 	$L__BB33_54;
	mov.b32 	%r193, -8388609;
	st.local.u32 	[%rd3+8], %r193;
	bra.uni 	$L__BB33_54;
$L__BB33_50:
	setp.gt.s32 	%p21, %r83, 0;
	setp.gt.u32 	%p22, %r20, %r61;
	and.pred  	%p23, %p21, %p22;
	@%p23 bra 	$L__BB33_52;
	mul.lo.s32 	%r164, %r241, 192;
	or.b32  	%r165, %r164, %r3;
	shl.b32 	%r166, %r165, 2;
	mov.u32 	%r167, _ZZ30flash_attn_sinks_varlen_kernelI13__nv_bfloat16Li192ELi8ELi16EEvPKT_S3_S3_PS1_PKfPKjS8_fiiiiE6k_smem;
	add.s32 	%r168, %r167, %r166;
	ld.shared.f32 	%f166, [%r168];
	fma.rn.f32 	%f167, %f293, %f166, 0f00000000;
	ld.shared.f32 	%f168, [%r168+128];
	fma.rn.f32 	%f169, %f294, %f168, %f167;
	ld.shared.f32 	%f170, [%r168+256];
	fma.rn.f32 	%f171, %f295, %f170, %f169;
	ld.shared.f32 	%f172, [%r168+384];
	fma.rn.f32 	%f173, %f296, %f172, %f171;
	ld.shared.f32 	%f174, [%r168+512];
	fma.rn.f32 	%f175, %f297, %f174, %f173;
	ld.shared.f32 	%f176, [%r168+640];
	fma.rn.f32 	%f177, %f298, %f176, %f175;
	mov.b32 	%r169, %f177;
	shfl.sync.bfly.b32	%r170|%p24, %r169, 16, 31, -1;
	mov.b32 	%f178, %r170;
	add.f32 	%f179, %f177, %f178;
	mov.b32 	%r171, %f179;
	shfl.sync.bfly.b32	%r172|%p25, %r171, 8, 31, -1;
	mov.b32 	%f180, %r172;
	add.f32 	%f181, %f179, %f180;
	mov.b32 	%r173, %f181;
	shfl.sync.bfly.b32	%r174|%p26, %r173, 4, 31, -1;
	mov.b32 	%f182, %r174;
	add.f32 	%f183, %f181, %f182;
	mov.b32 	%r175, %f183;
	shfl.sync.bfly.b32	%r176|%p27, %r175, 2, 31, -1;
	mov.b32 	%f184, %r176;
	add.f32 	%f185, %f183, %f184;
	mov.b32 	%r177, %f185;
	shfl.sync.bfly.b32	%r178|%p28, %r177, 1, 31, -1;
	mov.b32 	%f186, %r178;
	add.f32 	%f187, %f185, %f186;
	mul.wide.u32 	%rd36, %r241, 4;
	add.s64 	%rd37, %rd1, %rd36;
	st.local.f32 	[%rd37], %f187;
	max.f32 	%f317, %f317, %f187;
	bra.uni 	$L__BB33_53;
$L__BB33_52:
	mul.wide.u32 	%rd38, %r241, 4;
	add.s64 	%rd39, %rd1, %rd38;
	mov.b32 	%r179, -8388609;
	st.local.u32 	[%rd39], %r179;
$L__BB33_53:
	add.s32 	%r241, %r241, 1;
	setp.lt.s32 	%p29, %r241, %r33;
	add.s16 	%rs80, %rs80, 1;
	@%p29 bra 	$L__BB33_35;
$L__BB33_54:
	setp.leu.f32 	%p40, %f317, 0fFF7FFFFF;
	@%p40 bra 	$L__BB33_66;
	max.f32 	%f41, %f353, %f317;
	sub.f32 	%f188, %f353, %f41;
	fma.rn.f32 	%f189, %f188, 0f3BBB989D, 0f3F000000;
	cvt.sat.f32.f32 	%f190, %f189;
	mov.f32 	%f191, 0f4B400001;
	mov.f32 	%f192, 0f437C0000;
	fma.rm.f32 	%f193, %f190, %f192, %f191;
	add.f32 	%f194, %f193, 0fCB40007F;
	neg.f32 	%f195, %f194;
	fma.rn.f32 	%f196, %f188, 0f3FB8AA3B, %f195;
	fma.rn.f32 	%f197, %f188, 0f32A57060, %f196;
	mov.b32 	%r194, %f193;
	shl.b32 	%r195, %r194, 23;
	mov.b32 	%f198, %r195;
	ex2.approx.ftz.f32 	%f199, %f197;
	mul.f32 	%f200, %f199, %f198;
	mul.f32 	%f352, %f200, %f352;
	mul.f32 	%f351, %f200, %f351;
	mul.f32 	%f350, %f200, %f350;
	mul.f32 	%f349, %f200, %f349;
	mul.f32 	%f348, %f200, %f348;
	mul.f32 	%f347, %f200, %f347;
	mul.f32 	%f354, %f354, %f200;
	mov.f32 	%f353, %f41;
	@%p19 bra 	$L__BB33_66;
	sub.s32 	%r197, %r12, %r30;
	add.s32 	%r198, %r197, 1;
	setp.eq.s32 	%p42, %r29, %r198;
	mov.b32 	%r245, 0;
	@%p42 bra 	$L__BB33_63;
	and.b32  	%r245, %r31, -2;
	mov.b32 	%r244, 0;
$L__BB33_58:
	mul.wide.u32 	%rd47, %r244, 4;
	add.s64 	%rd4, %rd1, %rd47;
	ld.local.f32 	%f56, [%rd4];
	setp.le.f32 	%p43, %f56, 0fFF7FFFFF;
	@%p43 bra 	$L__BB33_60;
	sub.f32 	%f202, %f56, %f41;
	fma.rn.f32 	%f203, %f202, 0f3BBB989D, 0f3F000000;
	cvt.sat.f32.f32 	%f204, %f203;
	mov.f32 	%f205, 0f4B400001;
	mov.f32 	%f206, 0f437C0000;
	fma.rm.f32 	%f207, %f204, %f206, %f205;
	add.f32 	%f208, %f207, 0fCB40007F;
	neg.f32 	%f209, %f208;
	fma.rn.f32 	%f210, %f202, 0f3FB8AA3B, %f209;
	fma.rn.f32 	%f211, %f202, 0f32A57060, %f210;
	mov.b32 	%r200, %f207;
	shl.b32 	%r201, %r200, 23;
	mov.b32 	%f212, %r201;
	ex2.approx.ftz.f32 	%f213, %f211;
	mul.f32 	%f214, %f213, %f212;
	add.f32 	%f354, %f354, %f214;
	mul.lo.s32 	%r202, %r244, 192;
	or.b32  	%r203, %r202, %r3;
	shl.b32 	%r204, %r203, 2;
	mov.u32 	%r205, _ZZ30flash_attn_sinks_varlen_kernelI13__nv_bfloat16Li192ELi8ELi16EEvPKT_S3_S3_PS1_PKfPKjS8_fiiiiE6v_smem;
	add.s32 	%r206, %r205, %r204;
	ld.shared.f32 	%f215, [%r206];
	fma.rn.f32 	%f352, %f214, %f215, %f352;
	ld.shared.f32 	%f216, [%r206+128];
	fma.rn.f32 	%f351, %f214, %f216, %f351;
	ld.shared.f32 	%f217, [%r206+256];
	fma.rn.f32 	%f350, %f214, %f217, %f350;
	ld.shared.f32 	%f218, [%r206+384];
	fma.rn.f32 	%f349, %f214, %f218, %f349;
	ld.shared.f32 	%f219, [%r206+512];
	fma.rn.f32 	%f348, %f214, %f219, %f348;
	ld.shared.f32 	%f220, [%r206+640];
	fma.rn.f32 	%f347, %f214, %f220, %f347;
$L__BB33_60:
	ld.local.f32 	%f71, [%rd4+4];
	setp.le.f32 	%p44, %f71, 0fFF7FFFFF;
	@%p44 bra 	$L__BB33_62;
	sub.f32 	%f221, %f71, %f41;
	fma.rn.f32 	%f222, %f221, 0f3BBB989D, 0f3F000000;
	cvt.sat.f32.f32 	%f223, %f222;
	mov.f32 	%f224, 0f4B400001;
	mov.f32 	%f225, 0f437C0000;
	fma.rm.f32 	%f226, %f223, %f225, %f224;
	add.f32 	%f227, %f226, 0fCB40007F;
	neg.f32 	%f228, %f227;
	fma.rn.f32 	%f229, %f221, 0f3FB8AA3B, %f228;
	fma.rn.f32 	%f230, %f221, 0f32A57060, %f229;
	mov.b32 	%r207, %f226;
	shl.b32 	%r208, %r207, 23;
	mov.b32 	%f231, %r208;
	ex2.approx.ftz.f32 	%f232, %f230;
	mul.f32 	%f233, %f232, %f231;
	add.f32 	%f354, %f354, %f233;
	mul.lo.s32 	%r209, %r244, 192;
	or.b32  	%r210, %r209, %r3;
	shl.b32 	%r211, %r210, 2;
	mov.u32 	%r212, _ZZ30flash_attn_sinks_varlen_kernelI13__nv_bfloat16Li192ELi8ELi16EEvPKT_S3_S3_PS1_PKfPKjS8_fiiiiE6v_smem;
	add.s32 	%r213, %r211, %r212;
	ld.shared.f32 	%f234, [%r213+768];
	fma.rn.f32 	%f352, %f233, %f234, %f352;
	ld.shared.f32 	%f235, [%r213+896];
	fma.rn.f32 	%f351, %f233, %f235, %f351;
	ld.shared.f32 	%f236, [%r213+1024];
	fma.rn.f32 	%f350, %f233, %f236, %f350;
	ld.shared.f32 	%f237, [%r213+1152];
	fma.rn.f32 	%f349, %f233, %f237, %f349;
	ld.shared.f32 	%f238, [%r213+1280];
	fma.rn.f32 	%f348, %f233, %f238, %f348;
	ld.shared.f32 	%f239, [%r213+1408];
	fma.rn.f32 	%f347, %f233, %f239, %f347;
$L__BB33_62:
	add.s32 	%r244, %r244, 2;
	setp.ne.s32 	%p45, %r244, %r245;
	@%p45 bra 	$L__BB33_58;
$L__BB33_63:
	and.b32  	%r214, %r31, 1;
	setp.eq.b32 	%p46, %r214, 1;
	not.pred 	%p47, %p46;
	mov.f32 	%f353, %f41;
	@%p47 bra 	$L__BB33_66;
	mul.wide.u32 	%rd48, %r245, 4;
	add.s64 	%rd49, %rd1, %rd48;
	ld.local.f32 	%f94, [%rd49];
	setp.le.f32 	%p48, %f94, 0fFF7FFFFF;
	mov.f32 	%f353, %f41;
	@%p48 bra 	$L__BB33_66;
	sub.f32 	%f240, %f94, %f41;
	fma.rn.f32 	%f241, %f240, 0f3BBB989D, 0f3F000000;
	cvt.sat.f32.f32 	%f242, %f241;
	mov.f32 	%f243, 0f4B400001;
	mov.f32 	%f244, 0f437C0000;
	fma.rm.f32 	%f245, %f242, %f244, %f243;
	add.f32 	%f246, %f245, 0fCB40007F;
	neg.f32 	%f247, %f246;
	fma.rn.f32 	%f248, %f240, 0f3FB8AA3B, %f247;
	fma.rn.f32 	%f249, %f240, 0f32A57060, %f248;
	mov.b32 	%r215, %f245;
	shl.b32 	%r216, %r215, 23;
	mov.b32 	%f250, %r216;
	ex2.approx.ftz.f32 	%f251, %f249;
	mul.f32 	%f252, %f251, %f250;
	add.f32 	%f354, %f354, %f252;
	mul.lo.s32 	%r217, %r245, 192;
	or.b32  	%r218, %r217, %r3;
	shl.b32 	%r219, %r218, 2;
	mov.u32 	%r220, _ZZ30flash_attn_sinks_varlen_kernelI13__nv_bfloat16Li192ELi8ELi16EEvPKT_S3_S3_PS1_PKfPKjS8_fiiiiE6v_smem;
	add.s32 	%r221, %r220, %r219;
	ld.shared.f32 	%f253, [%r221];
	fma.rn.f32 	%f352, %f252, %f253, %f352;
	ld.shared.f32 	%f254, [%r221+128];
	fma.rn.f32 	%f351, %f252, %f254, %f351;
	ld.shared.f32 	%f255, [%r221+256];
	fma.rn.f32 	%f350, %f252, %f255, %f350;
	ld.shared.f32 	%f256, [%r221+384];
	fma.rn.f32 	%f349, %f252, %f256, %f349;
	ld.shared.f32 	%f257, [%r221+512];
	fma.rn.f32 	%f348, %f252, %f257, %f348;
	ld.shared.f32 	%f258, [%r221+640];
	fma.rn.f32 	%f347, %f252, %f258, %f347;
	mov.f32 	%f353, %f41;
$L__BB33_66:
	bar.sync 	0;
	setp.lt.s32 	%p49, %r227, %r13;
	add.s32 	%r226, %r226, 1;
	@%p49 bra 	$L__BB33_12;
$L__BB33_67:
	setp.ge.s32 	%p50, %r10, %r6;
	@%p50 bra 	$L__BB33_71;
	setp.eq.s64 	%p51, %rd8, 0;
	@%p51 bra 	$L__BB33_70;
	cvta.to.global.u64 	%rd50, %rd8;
	mul.wide.u32 	%rd51, %r4, 4;
	add.s64 	%rd52, %rd50, %rd51;
	ld.global.nc.f32 	%f259, [%rd52];
	max.f32 	%f260, %f353, %f259;
	sub.f32 	%f261, %f353, %f260;
	fma.rn.f32 	%f262, %f261, 0f3BBB989D, 0f3F000000;
	cvt.sat.f32.f32 	%f263, %f262;
	mov.f32 	%f264, 0f4B400001;
	mov.f32 	%f265, 0f437C0000;
	fma.rm.f32 	%f266, %f263, %f265, %f264;
	add.f32 	%f267, %f266, 0fCB40007F;
	neg.f32 	%f268, %f267;
	fma.rn.f32 	%f269, %f261, 0f3FB8AA3B, %f268;
	fma.rn.f32 	%f270, %f261, 0f32A57060, %f269;
	mov.b32 	%r222, %f266;
	shl.b32 	%r223, %r222, 23;
	mov.b32 	%f271, %r223;
	ex2.approx.ftz.f32 	%f272, %f270;
	mul.f32 	%f273, %f272, %f271;
	mul.f32 	%f352, %f273, %f352;
	mul.f32 	%f351, %f273, %f351;
	mul.f32 	%f350, %f273, %f350;
	mul.f32 	%f349, %f273, %f349;
	mul.f32 	%f348, %f273, %f348;
	mul.f32 	%f347, %f273, %f347;
	sub.f32 	%f274, %f259, %f260;
	fma.rn.f32 	%f275, %f274, 0f3BBB989D, 0f3F000000;
	cvt.sat.f32.f32 	%f276, %f275;
	fma.rm.f32 	%f277, %f276, %f265, %f264;
	add.f32 	%f278, %f277, 0fCB40007F;
	neg.f32 	%f279, %f278;
	fma.rn.f32 	%f280, %f274, 0f3FB8AA3B, %f279;
	fma.rn.f32 	%f281, %f274, 0f32A57060, %f280;
	mov.b32 	%r224, %f277;
	shl.b32 	%r225, %r224, 23;
	mov.b32 	%f282, %r225;
	ex2.approx.ftz.f32 	%f283, %f281;
	mul.f32 	%f284, %f283, %f282;
	fma.rn.f32 	%f354, %f354, %f273, %f284;
$L__BB33_70:
	setp.gt.f32 	%p52, %f354, 0f00000000;
	rcp.rn.f32 	%f291, %f354;
	selp.f32 	%f292, %f291, 0f00000000, %p52;
	mul.f32 	%f285, %f292, %f352;
	// begin inline asm
	{  cvt.rn.bf16.f32 %rs73, %f285;}

	// end inline asm
	cvta.to.global.u64 	%rd53, %rd7;
	mul.wide.s32 	%rd54, %r11, 2;
	add.s64 	%rd55, %rd53, %rd54;
	st.global.u16 	[%rd55], %rs73;
	mul.f32 	%f286, %f292, %f351;
	// begin inline asm
	{  cvt.rn.bf16.f32 %rs74, %f286;}

	// end inline asm
	st.global.u16 	[%rd55+64], %rs74;
	mul.f32 	%f287, %f292, %f350;
	// begin inline asm
	{  cvt.rn.bf16.f32 %rs75, %f287;}

	// end inline asm
	st.global.u16 	[%rd55+128], %rs75;
	mul.f32 	%f288, %f292, %f349;
	// begin inline asm
	{  cvt.rn.bf16.f32 %rs76, %f288;}

	// end inline asm
	st.global.u16 	[%rd55+192], %rs76;
	mul.f32 	%f289, %f292, %f348;
	// begin inline asm
	{  cvt.rn.bf16.f32 %rs77, %f289;}

	// end inline asm
	st.global.u16 	[%rd55+256], %rs77;
	mul.f32 	%f290, %f292, %f347;
	// begin inline asm
	{  cvt.rn.bf16.f32 %rs78, %f290;}

	// end inline asm
	st.global.u16 	[%rd55+320], %rs78;
$L__BB33_71:
	ret;

}
	// .globl	_Z30flash_attn_sinks_varlen_kernelI13__nv_bfloat16Li256ELi8ELi16EEvPKT_S3_S3_PS1_PKfPKjS8_fiiii
.visible .entry _Z30flash_attn_sinks_varlen_kernelI13__nv_bfloat16Li256ELi8ELi16EEvPKT_S3_S3_PS1_PKfPKjS8_fiiii(
	.param .u64 .ptr .align 1 _Z30flash_attn_sinks_varlen_kernelI13__nv_bfloat16Li256ELi8ELi16EEvPKT_S3_S3_PS1_PKfPKjS8_fiiii_param_0,
	.param .u64 .ptr .align 1 _Z30flash_attn_sinks_varlen_kernelI13__nv_bfloat16Li256ELi8ELi16EEvPKT_S3_S3_PS1_PKfPKjS8_fiiii_param_1,
	.param .u64 .ptr .align 1 _Z30flash_attn_sinks_varlen_kernelI13__nv_bfloat16Li256ELi8ELi16EEvPKT_S3_S3_PS1_PKfPKjS8_fiiii_param_2,
	.param .u64 .ptr .align 1 _Z30flash_attn_sinks_varlen_kernelI13__nv_bfloat16Li256ELi8ELi16EEvPKT_S3_S3_PS1_PKfPKjS8_fiiii_param_3,
	.param .u64 .ptr .align 1 _Z30flash_attn_sinks_varlen_kernelI13__nv_bfloat16Li256ELi8ELi16EEvPKT_S3_S3_PS1_PKfPKjS8_fiiii_param_4,
	.param .u64 .ptr .align 1 _Z30flash_attn_sinks_varlen_kernelI13__nv_bfloat16Li256ELi8ELi16EEvPKT_S3_S3_PS1_PKfPKjS8_fiiii_param_5,
	.param .u64 .ptr .align 1 _Z30flash_attn_sinks_varlen_kernelI13__nv_bfloat16Li256ELi8ELi16EEvPKT_S3_S3_PS1_PKfPKjS8_fiiii_param_6,
	.param .f32 _Z30flash_attn_sinks_varlen_kernelI13__nv_bfloat16Li256ELi8ELi16EEvPKT_S3_S3_PS1_PKfPKjS8_fiiii_param_7,
	.param .u32 _Z30flash_attn_sinks_varlen_kernelI13__nv_bfloat16Li256ELi8ELi16EEvPKT_S3_S3_PS1_PKfPKjS8_fiiii_param_8,
	.param .u32 _Z30flash_attn_sinks_varlen_kernelI13__nv_bfloat16Li256ELi8ELi16EEvPKT_S3_S3_PS1_PKfPKjS8_fiiii_param_9,
	.param .u32 _Z30flash_attn_sinks_varlen_kernelI13__nv_bfloat16Li256ELi8ELi16EEvPKT_S3_S3_PS1_PKfPKjS8_fiiii_param_10,
	.param .u32 _Z30flash_attn_sinks_varlen_kernelI13__nv_bfloat16Li256ELi8ELi16EEvPKT_S3_S3_PS1_PKfPKjS8_fiiii_param_11
)
.maxntid 256
{
	.local .align 16 .b8 	__local_depot34[64];
	.reg .b64 	%SP;
	.reg .b64 	%SPL;
	.reg .pred 	%p<55>;
	.reg .b16 	%rs<41>;
	.reg .b32 	%r<239>;
	.reg .b32 	%f<434>;
	.reg .b64 	%rd<59>;
	// demoted variable
	.shared .align 4 .b8 _ZZ30flash_attn_sinks_varlen_kernelI13__nv_bfloat16Li256ELi8ELi16EEvPKT_S3_S3_PS1_PKfPKjS8_fiiiiE6k_smem[16384];
	// demoted variable
	.shared .align 4 .b8 _ZZ30flash_attn_sinks_varlen_kernelI13__nv_bfloat16Li256ELi8ELi16EEvPKT_S3_S3_PS1_PKfPKjS8_fiiiiE6v_smem[16384];
	mov.u64 	%SPL, __local_depot34;
	ld.param.u64 	%rd9, [_Z30flash_attn_sinks_varlen_kernelI13__nv_bfloat16Li256ELi8ELi16EEvPKT_S3_S3_PS1_PKfPKjS8_fiiii_param_0];
	ld.param.u64 	%rd5, [_Z30flash_attn_sinks_varlen_kernelI13__nv_bfloat16Li256ELi8ELi16EEvPKT_S3_S3_PS1_PKfPKjS8_fiiii_param_1];
	ld.param.u64 	%rd6, [_Z30flash_attn_sinks_varlen_kernelI13__nv_bfloat16Li256ELi8ELi16EEvPKT_S3_S3_PS1_PKfPKjS8_fiiii_param_2];
	ld.param.u64 	%rd10, [_Z30flash_attn_sinks_varlen_kernelI13__nv_bfloat16Li256ELi8ELi16EEvPKT_S3_S3_PS1_PKfPKjS8_fiiii_param_5];
	ld.param.u64 	%rd11, [_Z30flash_attn_sinks_varlen_kernelI13__nv_bfloat16Li256ELi8ELi16EEvPKT_S3_S3_PS1_PKfPKjS8_fiiii_param_6];
	ld.param.f32 	%f162, [_Z30flash_attn_sinks_varlen_kernelI13__nv_bfloat16Li256ELi8ELi16EEvPKT_S3_S3_PS1_PKfPKjS8_fiiii_param_7];
	ld.param.u32 	%r88, [_Z30flash_attn_sinks_varlen_kernelI13__nv_bfloat16Li256ELi8ELi16EEvPKT_S3_S3_PS1_PKfPKjS8_fiiii_param_8];
	ld.param.u32 	%r89, [_Z30flash_attn_sinks_varlen_kernelI13__nv_bfloat16Li256ELi8ELi16EEvPKT_S3_S3_PS1_PKfPKjS8_fiiii_param_9];
	ld.param.u32 	%r86, [_Z30flash_attn_sinks_varlen_kernelI13__nv_bfloat16Li256ELi8ELi16EEvPKT_S3_S3_PS1_PKfPKjS8_fiiii_param_10];
	ld.param.u32 	%r87, [_Z30flash_attn_sinks_varlen_kernelI13__nv_bfloat16Li256ELi8ELi16EEvPKT_S3_S3_PS1_PKfPKjS8_fiiii_param_11];
	cvta.to.global.u64 	%rd12, %rd9;
	cvta.to.global.u64 	%rd13, %rd11;
	cvta.to.global.u64 	%rd14, %rd10;
	add.u64 	%rd1, %SPL, 0;
	mov.u32 	%r1, %tid.x;
	shr.u32 	%r2, %r1, 5;
	and.b32  	%r3, %r1, 31;
	mov.u32 	%r4, %ctaid.x;
	mov.u32 	%r90, %ctaid.y;
	mov.u32 	%r91, %ctaid.z;
	div.s32 	%r92, %r89, %r86;
	div.s32 	%r5, %r4, %r92;
	mul.wide.u32 	%rd16, %r90, 4;
	add.s64 	%rd17, %rd14, %rd16;
	ld.global.nc.u32 	%r93, [%rd17+4];
	ld.global.nc.u32 	%r94, [%rd17];
	sub.s32 	%r6, %r93, %r94;
	add.s64 	%rd18, %rd13, %rd16;
	ld.global.nc.u32 	%r7, [%rd18];
	ld.global.nc.u32 	%r8, [%rd18+4];
	shl.b32 	%r9, %r91, 3;
	or.b32  	%r10, %r9, %r2;
	setp.ge.s32 	%p1, %r10, %r6;
	mad.lo.s32 	%r95, %r89, %r90, %r4;
	mad.lo.s32 	%r96, %r95, %r88, %r10;
	shl.b32 	%r97, %r96, 8;
	or.b32  	%r11, %r3, %r97;
	mul.wide.s32 	%rd19, %r11, 2;
	add.s64 	%rd2, %rd12, %rd19;
	mov.f32 	%f339, 0f00000000;
	mov.f32 	%f340, %f339;
	@%p1 bra 	$L__BB34_2;
	ld.global.nc.u16 	%rs3, [%rd2];
	// begin inline asm
	{ cvt.f32.bf16 %f164, %rs3;}

	// end inline asm
	mul.f32 	%f339, %f162, %f164;
	ld.global.nc.u16 	%rs4, [%rd2+64];
	// begin inline asm
	{ cvt.f32.bf16 %f165, %rs4;}

	// end inline asm
	mul.f32 	%f340, %f162, %f165;
$L__BB34_2:
	setp.ge.s32 	%p2, %r10, %r6;
	mov.f32 	%f341, 0f00000000;
	@%p2 bra 	$L__BB34_4;
	ld.global.nc.u16 	%rs5, [%rd2+128];
	// begin inline asm
	{ cvt.f32.bf16 %f167, %rs5;}

	// end inline asm
	mul.f32 	%f341, %f162, %f167;
$L__BB34_4:
	setp.ge.s32 	%p3, %r10, %r6;
	mov.f32 	%f342, 0f00000000;
	@%p3 bra 	$L__BB34_6;
	ld.global.nc.u16 	%rs6, [%rd2+192];
	// begin inline asm
	{ cvt.f32.bf16 %f169, %rs6;}

	// end inline asm
	mul.f32 	%f342, %f162, %f169;
$L__BB34_6:
	setp.ge.s32 	%p4, %r10, %r6;
	mov.f32 	%f343, 0f00000000;
	@%p4 bra 	$L__BB34_8;
	ld.global.nc.u16 	%rs7, [%rd2+256];
	// begin inline asm
	{ cvt.f32.bf16 %f171, %rs7;}

	// end inline asm
	mul.f32 	%f343, %f162, %f171;
$L__BB34_8:
	setp.ge.s32 	%p5, %r10, %r6;
	mov.f32 	%f344, 0f00000000;
	@%p5 bra 	$L__BB34_10;
	ld.global.nc.u16 	%rs8, [%rd2+320];
	// begin inline asm
	{ cvt.f32.bf16 %f173, %rs8;}

	// end inline asm
	mul.f32 	%f344, %f162, %f173;
$L__BB34_10:
	setp.ge.s32 	%p6, %r10, %r6;
	mov.f32 	%f345, 0f00000000;
	@%p6 bra 	$L__BB34_12;
	ld.global.nc.u16 	%rs9, [%rd2+384];
	// begin inline asm
	{ cvt.f32.bf16 %f175, %rs9;}

	// end inline asm
	mul.f32 	%f345, %f162, %f175;
$L__BB34_12:
	setp.ge.s32 	%p7, %r10, %r6;
	mov.f32 	%f346, 0f00000000;
	@%p7 bra 	$L__BB34_14;
	ld.global.nc.u16 	%rs10, [%rd2+448];
	// begin inline asm
	{ cvt.f32.bf16 %f177, %rs10;}

	// end inline asm
	mul.f32 	%f346, %f162, %f177;
$L__BB34_14:
	sub.s32 	%r98, %r8, %r7;
	sub.s32 	%r99, %r98, %r6;
	add.s32 	%r100, %r9, 8;
	min.s32 	%r101, %r100, %r6;
	setp.gt.s32 	%p8, %r87, 0;
	sub.s32 	%r102, %r9, %r87;
	add.s32 	%r103, %r102, %r99;
	max.s32 	%r104, %r103, -1;
	add.s32 	%r105, %r104, 1;
	selp.b32 	%r12, %r105, 0, %p8;
	add.s32 	%r106, %r99, %r101;
	min.s32 	%r13, %r98, %r106;
	add.s32 	%r14, %r103, %r2;
	max.s32 	%r15, %r14, -1;
	setp.ge.s32 	%p9, %r12, %r13;
	mov.f32 	%f413, 0fFF7FFFFF;
	mov.f32 	%f405, 0f00000000;
	mov.f32 	%f406, %f405;
	mov.f32 	%f407, %f405;
	mov.f32 	%f408, %f405;
	mov.f32 	%f409, %f405;
	mov.f32 	%f410, %f405;
	mov.f32 	%f411, %f405;
	mov.f32 	%f412, %f405;
	mov.f32 	%f414, %f405;
	@%p9 bra 	$L__BB34_71;
	mov.b32 	%r16, 3;
	shl.b32 	%r17, %r86, 10;
	mov.b32 	%r18, 2;
	mov.b32 	%r19, 1;
	mov.b32 	%r20, 0;
	add.s32 	%r21, %r14, %r87;
	add.s32 	%r22, %r15, 1;
	mov.f32 	%f413, 0fFF7FFFFF;
	mov.f32 	%f405, 0f00000000;
	cvt.u16.u32 	%rs28, %r12;
	mov.u32 	%r217, %r20;
	mov.u32 	%r218, %r12;
$L__BB34_16:
	mov.u32 	%r24, %r218;
	shl.b32 	%r109, %r1, 2;
	mov.u32 	%r110, _ZZ30flash_attn_sinks_varlen_kernelI13__nv_bfloat16Li256ELi8ELi16EEvPKT_S3_S3_PS1_PKfPKjS8_fiiiiE6k_smem;
	add.s32 	%r111, %r109, %r110;
	add.s32 	%r222, %r111, 2048;
	shl.b32 	%r112, %r217, 4;
	add.s32 	%r113, %r12, %r112;
	add.s32 	%r114, %r113, 16;
	min.s32 	%r26, %r13, %r114;
	neg.s32 	%r27, %r112;
	add.s32 	%r218, %r24, 16;
	min.s32 	%r115, %r218, %r13;
	sub.s32 	%r29, %r115, %r24;
	add.s32 	%r30, %r24, %r7;
	add.s32 	%r116, %r7, %r16;
	add.s32 	%r117, %r116, %r24;
	mad.lo.s32 	%r118, %r86, %r117, %r5;
	shl.b32 	%r119, %r118, 8;
	or.b32  	%r228, %r1, %r119;
	add.s32 	%r120, %r7, %r18;
	add.s32 	%r121, %r120, %r24;
	mad.lo.s32 	%r122, %r86, %r121, %r5;
	shl.b32 	%r123, %r122, 8;
	or.b32  	%r226, %r1, %r123;
	add.s32 	%r124, %r7, %r19;
	add.s32 	%r125, %r124, %r24;
	mad.lo.s32 	%r126, %r86, %r125, %r5;
	shl.b32 	%r127, %r126, 8;
	or.b32  	%r224, %r1, %r127;
	mad.lo.s32 	%r128, %r86, %r30, %r5;
	shl.b32 	%r129, %r128, 8;
	or.b32  	%r221, %r1, %r129;
	mov.b32 	%r219, 2048;
	mov.u32 	%r220, %r20;
	mov.u32 	%r223, %r19;
	mov.u32 	%r225, %r18;
	mov.u32 	%r227, %r16;
$L__BB34_17:
	.pragma "nounroll";
	setp.ge.s32 	%p10, %r220, %r29;
	mov.f32 	%f357, 0f00000000;
	@%p10 bra 	$L__BB34_19;
	mul.wide.s32 	%rd21, %r221, 2;
	add.s64 	%rd20, %rd5, %rd21;
	// begin inline asm
	ld.global.nc.b16 %rs11, [%rd20];
	// end inline asm
	// begin inline asm
	{ cvt.f32.bf16 %f357, %rs11;}

	// end inline asm
$L__BB34_19:
	st.shared.f32 	[%r222+-2048], %f357;
	setp.ge.s32 	%p11, %r223, %r29;
	mov.f32 	%f358, 0f00000000;
	@%p11 bra 	$L__BB34_21;
	mul.wide.s32 	%rd23, %r224, 2;
	add.s64 	%rd22, %rd5, %rd23;
	// begin inline asm
	ld.global.nc.b16 %rs13, [%rd22];
	// end inline asm
	// begin inline asm
	{ cvt.f32.bf16 %f358, %rs13;}

	// end inline asm
$L__BB34_21:
	st.shared.f32 	[%r222+-1024], %f358;
	setp.ge.s32 	%p12, %r225, %r29;
	mov.f32 	%f359, 0f00000000;
	@%p12 bra 	$L__BB34_23;
	mul.wide.s32 	%rd25, %r226, 2;
	add.s64 	%rd24, %rd5, %rd25;
	// begin inline asm
	ld.global.nc.b16 %rs15, [%rd24];
	// end inline asm
	// begin inline asm
	{ cvt.f32.bf16 %f359, %rs15;}

	// end inline asm
$L__BB34_23:
	st.shared.f32 	[%r222], %f359;
	setp.ge.s32 	%p13, %r227, %r29;
	mov.f32 	%f360, 0f00000000;
	@%p13 bra 	$L__BB34_25;
	mul.wide.s32 	%rd27, %r228, 2;
	add.s64 	%rd26, %rd5, %rd27;
	// begin inline asm
	ld.global.nc.b16 %rs17, [%rd26];
	// end inline asm
	// begin inline asm
	{ cvt.f32.bf16 %f360, %rs17;}

	// end inline asm
$L__BB34_25:
	st.shared.f32 	[%r222+1024], %f360;
	add.s32 	%r228, %r228, %r17;
	add.s32 	%r227, %r227, 4;
	add.s32 	%r226, %r226, %r17;
	add.s32 	%r225, %r225, 4;
	add.s32 	%r224, %r224, %r17;
	add.s32 	%r223, %r223, 4;
	add.s32 	%r222, %r222, 4096;
	add.s32 	%r221, %r221, %r17;
	add.s32 	%r220, %r220, 4;
	add.s32 	%r219, %r219, 4096;
	setp.ne.s32 	%p14, %r219, 18432;
	@%p14 bra 	$L__BB34_17;
	mov.b32 	%r230, 0;
	mov.u32 	%r229, %r1;
$L__BB34_27:
	.pragma "nounroll";
	shr.u32 	%r57, %r229, 8;
	setp.ge.s32 	%p15, %r57, %r29;
	mov.f32 	%f361, 0f00000000;
	@%p15 bra 	$L__BB34_29;
	add.s32 	%r131, %r30, %r57;
	mad.lo.s32 	%r132, %r131, %r86, %r5;
	shl.b32 	%r133, %r132, 8;
	or.b32  	%r134, %r133, %r1;
	mul.wide.s32 	%rd29, %r134, 2;
	add.s64 	%rd28, %rd6, %rd29;
	// begin inline asm
	ld.global.nc.b16 %rs19, [%rd28];
	// end inline asm
	// begin inline asm
	{ cvt.f32.bf16 %f361, %rs19;}

	// end inline asm
$L__BB34_29:
	shl.b32 	%r135, %r229, 2;
	mov.u32 	%r136, _ZZ30flash_attn_sinks_varlen_kernelI13__nv_bfloat16Li256ELi8ELi16EEvPKT_S3_S3_PS1_PKfPKjS8_fiiiiE6v_smem;
	add.s32 	%r58, %r136, %r135;
	st.shared.f32 	[%r58], %f361;
	add.s32 	%r137, %r229, 256;
	shr.u32 	%r59, %r137, 8;
	setp.ge.s32 	%p16, %r59, %r29;
	mov.f32 	%f362, 0f00000000;
	@%p16 bra 	$L__BB34_31;
	add.s32 	%r138, %r30, %r59;
	mad.lo.s32 	%r139, %r138, %r86, %r5;
	shl.b32 	%r140, %r139, 8;
	or.b32  	%r141, %r140, %r1;
	mul.wide.s32 	%rd31, %r141, 2;
	add.s64 	%rd30, %rd6, %rd31;
	// begin inline asm
	ld.global.nc.b16 %rs21, [%rd30];
	// end inline asm
	// begin inline asm
	{ cvt.f32.bf16 %f362, %rs21;}

	// end inline asm
$L__BB34_31:
	st.shared.f32 	[%r58+1024], %f362;
	add.s32 	%r142, %r229, 512;
	shr.u32 	%r60, %r142, 8;
	setp.ge.s32 	%p17, %r60, %r29;
	mov.f32 	%f363, 0f00000000;
	@%p17 bra 	$L__BB34_33;
	add.s32 	%r143, %r30, %r60;
	mad.lo.s32 	%r144, %r143, %r86, %r5;
	shl.b32 	%r145, %r144, 8;
	or.b32  	%r146, %r145, %r1;
	mul.wide.s32 	%rd33, %r146, 2;
	add.s64 	%rd32, %rd6, %rd33;
	// begin inline asm
	ld.global.nc.b16 %rs23, [%rd32];
	// end inline asm
	// begin inline asm
	{ cvt.f32.bf16 %f363, %rs23;}

	// end inline asm
$L__BB34_33:
	st.shared.f32 	[%r58+2048], %f363;
	add.s32 	%r147, %r229, 768;
	shr.u32 	%r61, %r147, 8;
	setp.ge.s32 	%p18, %r61, %r29;
	mov.f32 	%f364, 0f00000000;
	@%p18 bra 	$L__BB34_35;
	add.s32 	%r148, %r30, %r61;
	mad.lo.s32 	%r149, %r148, %r86, %r5;
	shl.b32 	%r150, %r149, 8;
	or.b32  	%r151, %r150, %r1;
	mul.wide.s32 	%rd35, %r151, 2;
	add.s64 	%rd34, %rd6, %rd35;
	// begin inline asm
	ld.global.nc.b16 %rs25, [%rd34];
	// end inline asm
	// begin inline asm
	{ cvt.f32.bf16 %f364, %rs25;}

	// end inline asm
$L__BB34_35:
	st.shared.f32 	[%r58+3072], %f364;
	add.s32 	%r229, %r229, 1024;
	add.s32 	%r230, %r230, 4;
	setp.ne.s32 	%p19, %r230, 16;
	@%p19 bra 	$L__BB34_27;
	setp.ge.s32 	%p20, %r10, %r6;
	bar.sync 	0;
	@%p20 bra 	$L__BB34_70;
	setp.lt.s32 	%p21, %r29, 1;
	mov.f32 	%f367, 0fFF7FFFFF;
	@%p21 bra 	$L__BB34_58;
	mov.f32 	%f367, 0fFF7FFFFF;
	mov.b32 	%r234, 0;
	mov.b16 	%rs40, 0;
$L__BB34_39:
	add.s32 	%r65, %r234, %r24;
	setp.le.s32 	%p22, %r65, %r21;
	@%p22 bra 	$L__BB34_54;
	setp.ge.s32 	%p32, %r234, %r29;
	@%p32 bra 	$L__BB34_58;
	add.s32 	%r169, %r26, %r27;
	add.s32 	%r170, %r12, %r234;
	sub.s32 	%r66, %r169, %r170;
	sub.s32 	%r171, %r12, %r169;
	add.s32 	%r172, %r171, %r234;
	setp.gt.u32 	%p33, %r172, -16;
	@%p33 bra 	$L__BB34_44;
	mov.b32 	%r233, 0;
$L__BB34_43:
	.pragma "nounroll";
	mul.wide.u32 	%rd40, %r234, 4;
	add.s64 	%rd41, %rd1, %rd40;
	mov.b32 	%r174, -8388609;
	st.local.u32 	[%rd41], %r174;
	st.local.u32 	[%rd41+4], %r174;
	st.local.u32 	[%rd41+8], %r174;
	st.local.u32 	[%rd41+12], %r174;
	st.local.u32 	[%rd41+16], %r174;
	st.local.u32 	[%rd41+20], %r174;
	st.local.u32 	[%rd41+24], %r174;
	st.local.u32 	[%rd41+28], %r174;
	st.local.u32 	[%rd41+32], %r174;
	st.local.u32 	[%rd41+36], %r174;
	st.local.u32 	[%rd41+40], %r174;
	st.local.u32 	[%rd41+44], %r174;
	st.local.u32 	[%rd41+48], %r174;
	st.local.u32 	[%rd41+52], %r174;
	st.local.u32 	[%rd41+56], %r174;
	st.local.u32 	[%rd41+60], %r174;
	add.s32 	%r234, %r234, 16;
	add.s32 	%r233, %r233, 16;
	and.b32  	%r175, %r66, -16;
	setp.eq.s32 	%p34, %r233, %r175;
	@%p34 bra 	$L__BB34_44;
	bra.uni 	$L__BB34_43;
$L__BB34_44:
	and.b32  	%r176, %r66, 15;
	setp.eq.s32 	%p35, %r176, 0;
	@%p35 bra 	$L__BB34_58;
	add.s16 	%rs29, %rs40, %rs28;
	cvt.u16.u32 	%rs30, %r26;
	sub.s16 	%rs31, %rs30, %rs29;
	cvt.u32.u16 	%r177, %rs31;
	and.b32  	%r73, %r177, 15;
	add.s32 	%r178, %r73, -1;
	setp.lt.u32 	%p36, %r178, 7;
	@%p36 bra 	$L__BB34_47;
	mul.wide.u32 	%rd42, %r234, 4;
	add.s64 	%rd43, %rd1, %rd42;
	mov.b32 	%r179, -8388609;
	st.local.u32 	[%rd43], %r179;
	st.local.u32 	[%rd43+4], %r179;
	st.local.u32 	[%rd43+8], %r179;
	st.local.u32 	[%rd43+12], %r179;
	st.local.u32 	[%rd43+16], %r179;
	st.local.u32 	[%rd43+20], %r179;
	st.local.u32 	[%rd43+24], %r179;
	st.local.u32 	[%rd43+28], %r179;
	add.s32 	%r234, %r234, 8;
$L__BB34_47:
	and.b32  	%r76, %r73, 7;
	setp.eq.s32 	%p37, %r76, 0;
	@%p37 bra 	$L__BB34_58;
	and.b32  	%r77, %r73, 3;
	setp.lt.u32 	%p38, %r76, 4;
	@%p38 bra 	$L__BB34_50;
	mul.wide.u32 	%rd44, %r234, 4;
	add.s64 	%rd45, %rd1, %rd44;
	mov.b32 	%r180, -8388609;
	st.local.u32 	[%rd45], %r180;
	st.local.u32 	[%rd45+4], %r180;
	st.local.u32 	[%rd45+8], %r180;
	st.local.u32 	[%rd45+12], %r180;
	add.s32 	%r234, %r234, 4;
$L__BB34_50:
	setp.eq.s32 	%p39, %r77, 0;
	@%p39 bra 	$L__BB34_58;
	mul.wide.u32 	%rd46, %r234, 4;
	add.s64 	%rd3, %rd1, %rd46;
	mov.b32 	%r181, -8388609;
	st.local.u32 	[%rd3], %r181;
	setp.eq.s32 	%p40, %r77, 1;
	@%p40 bra 	$L__BB34_58;
	mov.b32 	%r182, -8388609;
	st.local.u32 	[%rd3+4], %r182;
	setp.eq.s32 	%p41, %r77, 2;
	@%p41 bra 	$L__BB34_58;
	mov.b32 	%r183, -8388609;
	st.local.u32 	[%rd3+8], %r183;
	bra.uni 	$L__BB34_58;
$L__BB34_54:
	setp.gt.s32 	%p23, %r87, 0;
	setp.gt.u32 	%p24, %r22, %r65;
	and.pred  	%p25, %p23, %p24;
	@%p25 bra 	$L__BB34_56;
	shl.b32 	%r153, %r3, 2;
	shl.b32 	%r154, %r234, 10;
	or.b32  	%r155, %r154, %r153;
	mov.u32 	%r156, _ZZ30flash_attn_sinks_varlen_kernelI13__nv_bfloat16Li256ELi8ELi16EEvPKT_S3_S3_PS1_PKfPKjS8_fiiiiE6k_smem;
	add.s32 	%r157, %r156, %r155;
	ld.shared.f32 	%f200, [%r157];
	fma.rn.f32 	%f201, %f339, %f200, 0f00000000;
	ld.shared.f32 	%f202, [%r157+128];
	fma.rn.f32 	%f203, %f340, %f202, %f201;
	ld.shared.f32 	%f204, [%r157+256];
	fma.rn.f32 	%f205, %f341, %f204, %f203;
	ld.shared.f32 	%f206, [%r157+384];
	fma.rn.f32 	%f207, %f342, %f206, %f205;
	ld.shared.f32 	%f208, [%r157+512];
	fma.rn.f32 	%f209, %f343, %f208, %f207;
	ld.shared.f32 	%f210, [%r157+640];
	fma.rn.f32 	%f211, %f344, %f210, %f209;
	ld.shared.f32 	%f212, [%r157+768];
	fma.rn.f32 	%f213, %f345, %f212, %f211;
	ld.shared.f32 	%f214, [%r157+896];
	fma.rn.f32 	%f215, %f346, %f214, %f213;
	mov.b32 	%r158, %f215;
	shfl.sync.bfly.b32	%r159|%p26, %r158, 16, 31, -1;
	mov.b32 	%f216, %r159;
	add.f32 	%f217, %f215, %f216;
	mov.b32 	%r160, %f217;
	shfl.sync.bfly.b32	%r161|%p27, %r160, 8, 31, -1;
	mov.b32 	%f218, %r161;
	add.f32 	%f219, %f217, %f218;
	mov.b32 	%r162, %f219;
	shfl.sync.bfly.b32	%r163|%p28, %r162, 4, 31, -1;
	mov.b32 	%f220, %r163;
	add.f32 	%f221, %f219, %f220;
	mov.b32 	%r164, %f221;
	shfl.sync.bfly.b32	%r165|%p29, %r164, 2, 31, -1;
	mov.b32 	%f222, %r165;
	add.f32 	%f223, %f221, %f222;
	mov.b32 	%r166, %f223;
	shfl.sync.bfly.b32	%r167|%p30, %r166, 1, 31, -1;
	mov.b32 	%f224, %r167;
	add.f32 	%f225, %f223, %f224;
	mul.wide.u32 	%rd36, %r234, 4;
	add.s64 	%rd37, %rd1, %rd36;
	st.local.f32 	[%rd37], %f225;
	max.f32 	%f367, %f367, %f225;
	bra.uni 	$L__BB34_57;
$L__BB34_56:
	mul.wide.u32 	%rd38, %r234, 4;
	add.s64 	%rd39, %rd1, %rd38;
	mov.b32 	%r168, -8388609;
	st.local.u32 	[%rd39], %r168;
$L__BB34_57:
	add.s32 	%r234, %r234, 1;
	setp.lt.s32 	%p31, %r234, %r29;
	add.s16 	%rs40, %rs40, 1;
	@%p31 bra 	$L__BB34_39;
$L__BB34_58:
	setp.leu.f32 	%p42, %f367, 0fFF7FFFFF;
	@%p42 bra 	$L__BB34_70;
	max.f32 	%f47, %f413, %f367;
	sub.f32 	%f226, %f413, %f47;
	fma.rn.f32 	%f227, %f226, 0f3BBB989D, 0f3F000000;
	cvt.sat.f32.f32 	%f228, %f227;
	mov.f32 	%f229, 0f4B400001;
	mov.f32 	%f230, 0f437C0000;
	fma.rm.f32 	%f231, %f228, %f230, %f229;
	add.f32 	%f232, %f231, 0fCB40007F;
	neg.f32 	%f233, %f232;
	fma.rn.f32 	%f234, %f226, 0f3FB8AA3B, %f233;
	fma.rn.f32 	%f235, %f226, 0f32A57060, %f234;
	mov.b32 	%r184, %f231;
	shl.b32 	%r185, %r184, 23;
	mov.b32 	%f236, %r185;
	ex2.approx.ftz.f32 	%f237, %f235;
	mul.f32 	%f238, %f237, %f236;
	mul.f32 	%f412, %f238, %f412;
	mul.f32 	%f411, %f238, %f411;
	mul.f32 	%f410, %f238, %f410;
	mul.f32 	%f409, %f238, %f409;
	mul.f32 	%f408, %f238, %f408;
	mul.f32 	%f407, %f238, %f407;
	mul.f32 	%f406, %f238, %f406;
	mul.f32 	%f405, %f238, %f405;
	mul.f32 	%f414, %f414, %f238;
	mov.f32 	%f413, %f47;
	@%p21 bra 	$L__BB34_70;
	sub.s32 	%r187, %r27, %r12;
	add.s32 	%r80, %r26, %r187;
	sub.s32 	%r188, %r12, %r27;
	add.s32 	%r189, %r188, 1;
	setp.eq.s32 	%p44, %r26, %r189;
	mov.b32 	%r238, 0;
	@%p44 bra 	$L__BB34_67;
	mov.b32 	%r237, 0;
$L__BB34_62:
	mul.wide.u32 	%rd47, %r237, 4;
	add.s64 	%rd4, %rd1, %rd47;
	ld.local.f32 	%f66, [%rd4];
	setp.le.f32 	%p45, %f66, 0fFF7FFFFF;
	@%p45 bra 	$L__BB34_64;
	sub.f32 	%f240, %f66, %f47;
	fma.rn.f32 	%f241, %f240, 0f3BBB989D, 0f3F000000;
	cvt.sat.f32.f32 	%f242, %f241;
	mov.f32 	%f243, 0f4B400001;
	mov.f32 	%f244, 0f437C0000;
	fma.rm.f32 	%f245, %f242, %f244, %f243;
	add.f32 	%f246, %f245, 0fCB40007F;
	neg.f32 	%f247, %f246;
	fma.rn.f32 	%f248, %f240, 0f3FB8AA3B, %f247;
	fma.rn.f32 	%f249, %f240, 0f32A57060, %f248;
	mov.b32 	%r191, %f245;
	shl.b32 	%r192, %r191, 23;
	mov.b32 	%f250, %r192;
	ex2.approx.ftz.f32 	%f251, %f249;
	mul.f32 	%f252, %f251, %f250;
	add.f32 	%f414, %f414, %f252;
	shl.b32 	%r193, %r3, 2;
	shl.b32 	%r194, %r237, 10;
	or.b32  	%r195, %r194, %r193;
	mov.u32 	%r196, _ZZ30flash_attn_sinks_varlen_kernelI13__nv_bfloat16Li256ELi8ELi16EEvPKT_S3_S3_PS1_PKfPKjS8_fiiiiE6v_smem;
	add.s32 	%r197, %r196, %r195;
	ld.shared.f32 	%f253, [%r197];
	fma.rn.f32 	%f412, %f252, %f253, %f412;
	ld.shared.f32 	%f254, [%r197+128];
	fma.rn.f32 	%f411, %f252, %f254, %f411;
	ld.shared.f32 	%f255, [%r197+256];
	fma.rn.f32 	%f410, %f252, %f255, %f410;
	ld.shared.f32 	%f256, [%r197+384];
	fma.rn.f32 	%f409, %f252, %f256, %f409;
	ld.shared.f32 	%f257, [%r197+512];
	fma.rn.f32 	%f408, %f252, %f257, %f408;
	ld.shared.f32 	%f258, [%r197+640];
	fma.rn.f32 	%f407, %f252, %f258, %f407;
	ld.shared.f32 	%f259, [%r197+768];
	fma.rn.f32 	%f406, %f252, %f259, %f406;
	ld.shared.f32 	%f260, [%r197+896];
	fma.rn.f32 	%f405, %f252, %f260, %f405;
$L__BB34_64:
	ld.local.f32 	%f85, [%rd4+4];
	setp.le.f32 	%p46, %f85, 0fFF7FFFFF;
	@%p46 bra 	$L__BB34_66;
	shl.b32 	%r198, %r237, 10;
	sub.f32 	%f261, %f85, %f47;
	fma.rn.f32 	%f262, %f261, 0f3BBB989D, 0f3F000000;
	cvt.sat.f32.f32 	%f263, %f262;
	mov.f32 	%f264, 0f4B400001;
	mov.f32 	%f265, 0f437C0000;
	fma.rm.f32 	%f266, %f263, %f265, %f264;
	add.f32 	%f267, %f266, 0fCB40007F;
	neg.f32 	%f268, %f267;
	fma.rn.f32 	%f269, %f261, 0f3FB8AA3B, %f268;
	fma.rn.f32 	%f270, %f261, 0f32A57060, %f269;
	mov.b32 	%r199, %f266;
	shl.b32 	%r200, %r199, 23;
	mov.b32 	%f271, %r200;
	ex2.approx.ftz.f32 	%f272, %f270;
	mul.f32 	%f273, %f272, %f271;
	add.f32 	%f414, %f414, %f273;
	shl.b32 	%r201, %r3, 2;
	or.b32  	%r202, %r198, %r201;
	mov.u32 	%r203, _ZZ30flash_attn_sinks_varlen_kernelI13__nv_bfloat16Li256ELi8ELi16EEvPKT_S3_S3_PS1_PKfPKjS8_fiiiiE6v_smem;
	add.s32 	%r204, %r202, %r203;
	ld.shared.f32 	%f274, [%r204+1024];
	fma.rn.f32 	%f412, %f273, %f274, %f412;
	ld.shared.f32 	%f275, [%r204+1152];
	fma.rn.f32 	%f411, %f273, %f275, %f411;
	ld.shared.f32 	%f276, [%r204+1280];
	fma.rn.f32 	%f410, %f273, %f276, %f410;
	ld.shared.f32 	%f277, [%r204+1408];
	fma.rn.f32 	%f409, %f273, %f277, %f409;
	ld.shared.f32 	%f278, [%r204+1536];
	fma.rn.f32 	%f408, %f273, %f278, %f408;
	ld.shared.f32 	%f279, [%r204+1664];
	fma.rn.f32 	%f407, %f273, %f279, %f407;
	ld.shared.f32 	%f280, [%r204+1792];
	fma.rn.f32 	%f406, %f273, %f280, %f406;
	ld.shared.f32 	%f281, [%r204+1920];
	fma.rn.f32 	%f405, %f273, %f281, %f405;
$L__BB34_66:
	add.s32 	%r237, %r237, 2;
	and.b32  	%r238, %r80, -2;
	setp.ne.s32 	%p47, %r237, %r238;
	@%p47 bra 	$L__BB34_62;
$L__BB34_67:
	and.b32  	%r205, %r80, 1;
	setp.eq.b32 	%p48, %r205, 1;
	not.pred 	%p49, %p48;
	mov.f32 	%f413, %f47;
	@%p49 bra 	$L__BB34_70;
	mul.wide.u32 	%rd48, %r238, 4;
	add.s64 	%rd49, %rd1, %rd48;
	ld.local.f32 	%f114, [%rd49];
	setp.le.f32 	%p50, %f114, 0fFF7FFFFF;
	mov.f32 	%f413, %f47;
	@%p50 bra 	$L__BB34_70;
	sub.f32 	%f282, %f114, %f47;
	fma.rn.f32 	%f283, %f282, 0f3BBB989D, 0f3F000000;
	cvt.sat.f32.f32 	%f284, %f283;
	mov.f32 	%f285, 0f4B400001;
	mov.f32 	%f286, 0f437C0000;
	fma.rm.f32 	%f287, %f284, %f286, %f285;
	add.f32 	%f288, %f287, 0fCB40007F;
	neg.f32 	%f289, %f288;
	fma.rn.f32 	%f290, %f282, 0f3FB8AA3B, %f289;
	fma.rn.f32 	%f291, %f282, 0f32A57060, %f290;
	mov.b32 	%r206, %f287;
	shl.b32 	%r207, %r206, 23;
	mov.b32 	%f292, %r207;
	ex2.approx.ftz.f32 	%f293, %f291;
	mul.f32 	%f294, %f293, %f292;
	add.f32 	%f414, %f414, %f294;
	shl.b32 	%r208, %r3, 2;
	shl.b32 	%r209, %r238, 10;
	or.b32  	%r210, %r209, %r208;
	mov.u32 	%r211, _ZZ30flash_attn_sinks_varlen_kernelI13__nv_bfloat16Li256ELi8ELi16EEvPKT_S3_S3_PS1_PKfPKjS8_fiiiiE6v_smem;
	add.s32 	%r212, %r211, %r210;
	ld.shared.f32 	%f295, [%r212];
	fma.rn.f32 	%f412, %f294, %f295, %f412;
	ld.shared.f32 	%f296, [%r212+128];
	fma.rn.f32 	%f411, %f294, %f296, %f411;
	ld.shared.f32 	%f297, [%r212+256];
	fma.rn.f32 	%f410, %f294, %f297, %f410;
	ld.shared.f32 	%f298, [%r212+384];
	fma.rn.f32 	%f409, %f294, %f298, %f409;
	ld.shared.f32 	%f299, [%r212+512];
	fma.rn.f32 	%f408, %f294, %f299, %f408;
	ld.shared.f32 	%f300, [%r212+640];
	fma.rn.f32 	%f407, %f294, %f300, %f407;
	ld.shared.f32 	%f301, [%r212+768];
	fma.rn.f32 	%f406, %f294, %f301, %f406;
	ld.shared.f32 	%f302, [%r212+896];
	fma.rn.f32 	%f405, %f294, %f302, %f405;
	mov.f32 	%f413, %f47;
$L__BB34_70:
	bar.sync 	0;
	setp.lt.s32 	%p51, %r218, %r13;
	add.s32 	%r217, %r217, 1;
	@%p51 bra 	$L__BB34_16;
$L__BB34_71:
	setp.ge.s32 	%p52, %r10, %r6;
	@%p52 bra 	$L__BB34_75;
	ld.param.u64 	%rd57, [_Z30flash_attn_sinks_varlen_kernelI13__nv_bfloat16Li256ELi8ELi16EEvPKT_S3_S3_PS1_PKfPKjS8_fiiii_param_4];
	setp.eq.s64 	%p53, %rd57, 0;
	@%p53 bra 	$L__BB34_74;
	ld.param.u64 	%rd58, [_Z30flash_attn_sinks_varlen_kernelI13__nv_bfloat16Li256ELi8ELi16EEvPKT_S3_S3_PS1_PKfPKjS8_fiiii_param_4];
	cvta.to.global.u64 	%rd50, %rd58;
	mul.wide.u32 	%rd51, %r4, 4;
	add.s64 	%rd52, %rd50, %rd51;
	ld.global.nc.f32 	%f303, [%rd52];
	max.f32 	%f304, %f413, %f303;
	sub.f32 	%f305, %f413, %f304;
	fma.rn.f32 	%f306, %f305, 0f3BBB989D, 0f3F000000;
	cvt.sat.f32.f32 	%f307, %f306;
	mov.f32 	%f308, 0f4B400001;
	mov.f32 	%f309, 0f437C0000;
	fma.rm.f32 	%f310, %f307, %f309, %f308;
	add.f32 	%f311, %f310, 0fCB40007F;
	neg.f32 	%f312, %f311;
	fma.rn.f32 	%f313, %f305, 0f3FB8AA3B, %f312;
	fma.rn.f32 	%f314, %f305, 0f32A57060, %f313;
	mov.b32 	%r213, %f310;
	shl.b32 	%r214, %r213, 23;
	mov.b32 	%f315, %r214;
	ex2.approx.ftz.f32 	%f316, %f314;
	mul.f32 	%f317, %f316, %f315;
	mul.f32 	%f412, %f317, %f412;
	mul.f32 	%f411, %f317, %f411;
	mul.f32 	%f410, %f317, %f410;
	mul.f32 	%f409, %f317, %f409;
	mul.f32 	%f408, %f317, %f408;
	mul.f32 	%f407, %f317, %f407;
	mul.f32 	%f406, %f317, %f406;
	mul.f32 	%f405, %f317, %f405;
	sub.f32 	%f318, %f303, %f304;
	fma.rn.f32 	%f319, %f318, 0f3BBB989D, 0f3F000000;
	cvt.sat.f32.f32 	%f320, %f319;
	fma.rm.f32 	%f321, %f320, %f309, %f308;
	add.f32 	%f322, %f321, 0fCB40007F;
	neg.f32 	%f323, %f322;
	fma.rn.f32 	%f324, %f318, 0f3FB8AA3B, %f323;
	fma.rn.f32 	%f325, %f318, 0f32A57060, %f324;
	mov.b32 	%r215, %f321;
	shl.b32 	%r216, %r215, 23;
	mov.b32 	%f326, %r216;
	ex2.approx.ftz.f32 	%f327, %f325;
	mul.f32 	%f328, %f327, %f326;
	fma.rn.f32 	%f414, %f414, %f317, %f328;
$L__BB34_74:
	ld.param.u64 	%rd56, [_Z30flash_attn_sinks_varlen_kernelI13__nv_bfloat16Li256ELi8ELi16EEvPKT_S3_S3_PS1_PKfPKjS8_fiiii_param_3];
	setp.gt.f32 	%p54, %f414, 0f00000000;
	rcp.rn.f32 	%f337, %f414;
	selp.f32 	%f338, %f337, 0f00000000, %p54;
	mul.f32 	%f329, %f338, %f412;
	// begin inline asm
	{  cvt.rn.bf16.f32 %rs32, %f329;}

	// end inline asm
	cvta.to.global.u64 	%rd53, %rd56;
	mul.wide.s32 	%rd54, %r11, 2;
	add.s64 	%rd55, %rd53, %rd54;
	st.global.u16 	[%rd55], %rs32;
	mul.f32 	%f330, %f338, %f411;
	// begin inline asm
	{  cvt.rn.bf16.f32 %rs33, %f330;}

	// end inline asm
	st.global.u16 	[%rd55+64], %rs33;
	mul.f32 	%f331, %f338, %f410;
	// begin inline asm
	{  cvt.rn.bf16.f32 %rs34, %f331;}

	// end inline asm
	st.global.u16 	[%rd55+128], %rs34;
	mul.f32 	%f332, %f338, %f409;
	// begin inline asm
	{  cvt.rn.bf16.f32 %rs35, %f332;}

	// end inline asm
	st.global.u16 	[%rd55+192], %rs35;
	mul.f32 	%f333, %f338, %f408;
	// begin inline asm
	{  cvt.rn.bf16.f32 %rs36, %f333;}

	// end inline asm
	st.global.u16 	[%rd55+256], %rs36;
	mul.f32 	%f334, %f338, %f407;
	// begin inline asm
	{  cvt.rn.bf16.f32 %rs37, %f334;}

	// end inline asm
	st.global.u16 	[%rd55+320], %rs37;
	mul.f32 	%f335, %f338, %f406;
	// begin inline asm
	{  cvt.rn.bf16.f32 %rs38, %f335;}

	// end inline asm
	st.global.u16 	[%rd55+384], %rs38;
	mul.f32 	%f336, %f338, %f405;
	// begin inline asm
	{  cvt.rn.bf16.f32 %rs39, %f336;}

	// end inline asm
	st.global.u16 	[%rd55+448], %rs39;
$L__BB34_75:
	ret;

}
	// .globl	_Z30flash_attn_sinks_varlen_kernelIfLi64ELi8ELi64EEvPKT_S2_S2_PS0_PKfPKjS7_fiiii
.visible .entry _Z30flash_attn_sinks_varlen_kernelIfLi64ELi8ELi64EEvPKT_S2_S2_PS0_PKfPKjS7_fiiii(
	.param .u64 .ptr .align 1 _Z30flash_attn_sinks_varlen_kernelIfLi64ELi8ELi64EEvPKT_S2_S2_PS0_PKfPKjS7_fiiii_param_0,
	.param .u64 .ptr .align 1 _Z30flash_attn_sinks_varlen_kernelIfLi64ELi8ELi64EEvPKT_S2_S2_PS0_PKfPKjS7_fiiii_param_1,
	.param .u64 .ptr .align 1 _Z30flash_attn_sinks_varlen_kernelIfLi64ELi8ELi64EEvPKT_S2_S2_PS0_PKfPKjS7_fiiii_param_2,
	.param .u64 .ptr .align 1 _Z30flash_attn_sinks_varlen_kernelIfLi64ELi8ELi64EEvPKT_S2_S2_PS0_PKfPKjS7_fiiii_param_3,
	.param .u64 .ptr .align 1 _Z30flash_attn_sinks_varlen_kernelIfLi64ELi8ELi64EEvPKT_S2_S2_PS0_PKfPKjS7_fiiii_param_4,
	.param .u64 .ptr .align 1 _Z30flash_attn_sinks_varlen_kernelIfLi64ELi8ELi64EEvPKT_S2_S2_PS0_PKfPKjS7_fiiii_param_5,
	.param .u64 .ptr .align 1 _Z30flash_attn_sinks_varlen_kernelIfLi64ELi8ELi64EEvPKT_S2_S2_PS0_PKfPKjS7_fiiii_param_6,
	.param .f32 _Z30flash_attn_sinks_varlen_kernelIfLi64ELi8ELi64EEvPKT_S2_S2_PS0_PKfPKjS7_fiiii_param_7,
	.param .u32 _Z30flash_attn_sinks_varlen_kernelIfLi64ELi8ELi64EEvPKT_S2_S2_PS0_PKfPKjS7_fiiii_param_8,
	.param .u32 _Z30flash_attn_sinks_varlen_kernelIfLi64ELi8ELi64EEvPKT_S2_S2_PS0_PKfPKjS7_fiiii_param_9,
	.param .u32 _Z30flash_attn_sinks_varlen_kernelIfLi64ELi8ELi64EEvPKT_S2_S2_PS0_PKfPKjS7_fiiii_param_10,
	.param .u32 _Z30flash_attn_sinks_varlen_kernelIfLi64ELi8ELi64EEvPKT_S2_S2_PS0_PKfPKjS7_fiiii_param_11
)
.maxntid 256
{
	.local .align 16 .b8 	__local_depot35[256];
	.reg .b64 	%SP;
	.reg .b64 	%SPL;
	.reg .pred 	%p<54>;
	.reg .b16 	%rs<9>;
	.reg .b32 	%r<270>;
	.reg .b32 	%f<342>;
	.reg .b64 	%rd<59>;
	// demoted variable
	.shared .align 4 .b8 _ZZ30flash_attn_sinks_varlen_kernelIfLi64ELi8ELi64EEvPKT_S2_S2_PS0_PKfPKjS7_fiiiiE6k_smem[16384];
	// demoted variable
	.shared .align 4 .b8 _ZZ30flash_attn_sinks_varlen_kernelIfLi64ELi8ELi64EEvPKT_S2_S2_PS0_PKfPKjS7_fiiiiE6v_smem[16384];
	mov.u64 	%SPL, __local_depot35;
	ld.param.u64 	%rd5, [_Z30flash_attn_sinks_varlen_kernelIfLi64ELi8ELi64EEvPKT_S2_S2_PS0_PKfPKjS7_fiiii_param_0];
	ld.param.u64 	%rd6, [_Z30flash_attn_sinks_varlen_kernelIfLi64ELi8ELi64EEvPKT_S2_S2_PS0_PKfPKjS7_fiiii_param_1];
	ld.param.u64 	%rd7, [_Z30flash_attn_sinks_varlen_kernelIfLi64ELi8ELi64EEvPKT_S2_S2_PS0_PKfPKjS7_fiiii_param_2];
	ld.param.u64 	%rd10, [_Z30flash_attn_sinks_varlen_kernelIfLi64ELi8ELi64EEvPKT_S2_S2_PS0_PKfPKjS7_fiiii_param_5];
	ld.param.u64 	%rd11, [_Z30flash_attn_sinks_varlen_kernelIfLi64ELi8ELi64EEvPKT_S2_S2_PS0_PKfPKjS7_fiiii_param_6];
	ld.param.f32 	%f100, [_Z30flash_attn_sinks_varlen_kernelIfLi64ELi8ELi64EEvPKT_S2_S2_PS0_PKfPKjS7_fiiii_param_7];
	ld.param.u32 	%r86, [_Z30flash_attn_sinks_varlen_kernelIfLi64ELi8ELi64EEvPKT_S2_S2_PS0_PKfPKjS7_fiiii_param_8];
	ld.param.u32 	%r87, [_Z30flash_attn_sinks_varlen_kernelIfLi64ELi8ELi64EEvPKT_S2_S2_PS0_PKfPKjS7_fiiii_param_9];
	ld.param.u32 	%r84, [_Z30flash_attn_sinks_varlen_kernelIfLi64ELi8ELi64EEvPKT_S2_S2_PS0_PKfPKjS7_fiiii_param_10];
	ld.param.u32 	%r85, [_Z30flash_attn_sinks_varlen_kernelIfLi64ELi8ELi64EEvPKT_S2_S2_PS0_PKfPKjS7_fiiii_param_11];
	cvta.to.global.u64 	%rd12, %rd11;
	cvta.to.global.u64 	%rd13, %rd10;
	add.u64 	%rd1, %SPL, 0;
	mov.u32 	%r1, %tid.x;
	shr.u32 	%r2, %r1, 5;
	and.b32  	%r3, %r1, 31;
	mov.u32 	%r88, %ctaid.x;
	mov.u32 	%r89, %ctaid.y;
	mov.u32 	%r90, %ctaid.z;
	div.s32 	%r91, %r87, %r84;
	div.s32 	%r4, %r88, %r91;
	mul.wide.u32 	%rd15, %r89, 4;
	add.s64 	%rd16, %rd13, %rd15;
	ld.global.nc.u32 	%r92, [%rd16+4];
	ld.global.nc.u32 	%r93, [%rd16];
	sub.s32 	%r5, %r92, %r93;
	add.s64 	%rd17, %rd12, %rd15;
	ld.global.nc.u32 	%r6, [%rd17];
	ld.global.nc.u32 	%r7, [%rd17+4];
	shl.b32 	%r8, %r90, 3;
	or.b32  	%r9, %r8, %r2;
	setp.ge.s32 	%p1, %r9, %r5;
	mad.lo.s32 	%r94, %r87, %r89, %r88;
	mad.lo.s32 	%r95, %r94, %r86, %r9;
	shl.b32 	%r96, %r95, 6;
	or.b32  	%r10, %r3, %r96;
	mov.f32 	%f289, 0f00000000;
	mov.f32 	%f290, %f289;
	@%p1 bra 	$L__BB35_2;
	cvta.to.global.u64 	%rd18, %rd5;
	mul.wide.s32 	%rd19, %r10, 4;
	add.s64 	%rd20, %rd18, %rd19;
	ld.global.nc.f32 	%f102, [%rd20];
	mul.f32 	%f289, %f100, %f102;
	ld.global.nc.f32 	%f103, [%rd20+128];
	mul.f32 	%f290, %f100, %f103;
$L__BB35_2:
	sub.s32 	%r97, %r7, %r6;
	sub.s32 	%r98, %r97, %r5;
	add.s32 	%r99, %r8, 8;
	min.s32 	%r100, %r99, %r5;
	setp.gt.s32 	%p2, %r85, 0;
	sub.s32 	%r101, %r8, %r85;
	add.s32 	%r102, %r101, %r98;
	max.s32 	%r103, %r102, -1;
	add.s32 	%r104, %r103, 1;
	selp.b32 	%r11, %r104, 0, %p2;
	add.s32 	%r105, %r98, %r100;
	min.s32 	%r12, %r97, %r105;
	add.s32 	%r13, %r102, %r2;
	max.s32 	%r14, %r13, -1;
	setp.ge.s32 	%p3, %r11, %r12;
	mov.f32 	%f333, 0fFF7FFFFF;
	mov.f32 	%f309, 0f00000000;
	mov.f32 	%f310, %f309;
	mov.f32 	%f311, %f309;
	@%p3 bra 	$L__BB35_69;
	and.b32  	%r15, %r1, 63;
	shl.b32 	%r16, %r84, 10;
	add.s32 	%r17, %r13, %r85;
	add.s32 	%r18, %r14, 1;
	mov.f32 	%f333, 0fFF7FFFFF;
	mov.b32 	%r249, 0;
	mov.f32 	%f309, 0f00000000;
	cvt.u16.u32 	%rs4, %r11;
	mov.u32 	%r250, %r11;
$L__BB35_4:
	mov.u32 	%r20, %r250;
	shl.b32 	%r107, %r1, 2;
	mov.u32 	%r108, _ZZ30flash_attn_sinks_varlen_kernelIfLi64ELi8ELi64EEvPKT_S2_S2_PS0_PKfPKjS7_fiiiiE6k_smem;
	add.s32 	%r109, %r107, %r108;
	add.s32 	%r253, %r109, 2048;
	shl.b32 	%r110, %r249, 6;
	add.s32 	%r111, %r11, %r110;
	add.s32 	%r112, %r111, 64;
	min.s32 	%r22, %r12, %r112;
	neg.s32 	%r23, %r110;
	add.s32 	%r250, %r20, 64;
	min.s32 	%r113, %r250, %r12;
	sub.s32 	%r25, %r113, %r20;
	add.s32 	%r26, %r20, %r6;
	or.b32  	%r114, %r1, 768;
	shr.u32 	%r258, %r114, 6;
	add.s32 	%r115, %r6, %r258;
	add.s32 	%r116, %r115, %r20;
	mad.lo.s32 	%r117, %r84, %r116, %r4;
	shl.b32 	%r118, %r117, 6;
	or.b32  	%r259, %r15, %r118;
	or.b32  	%r119, %r1, 512;
	shr.u32 	%r256, %r119, 6;
	add.s32 	%r120, %r6, %r256;
	add.s32 	%r121, %r120, %r20;
	mad.lo.s32 	%r122, %r84, %r121, %r4;
	shl.b32 	%r123, %r122, 6;
	or.b32  	%r257, %r15, %r123;
	or.b32  	%r124, %r1, 256;
	shr.u32 	%r254, %r124, 6;
	add.s32 	%r125, %r6, %r254;
	add.s32 	%r126, %r125, %r20;
	mad.lo.s32 	%r127, %r84, %r126, %r4;
	shl.b32 	%r128, %r127, 6;
	or.b32  	%r255, %r15, %r128;
	shr.u32 	%r251, %r1, 6;
	add.s32 	%r129, %r6, %r251;
	add.s32 	%r130, %r129, %r20;
	mad.lo.s32 	%r131, %r84, %r130, %r4;
	shl.b32 	%r132, %r131, 6;
	or.b32  	%r252, %r15, %r132;
	mov.u32 	%r260, %r1;
$L__BB35_5:
	setp.ge.s32 	%p4, %r251, %r25;
	mov.f32 	%f295, 0f00000000;
	@%p4 bra 	$L__BB35_7;
	mul.wide.s32 	%rd22, %r252, 4;
	add.s64 	%rd21, %rd6, %rd22;
	// begin inline asm
	ld.global.nc.f32 %f295, [%rd21];
	// end inline asm
$L__BB35_7:
	st.shared.f32 	[%r253+-2048], %f295;
	setp.ge.s32 	%p5, %r254, %r25;
	mov.f32 	%f296, 0f00000000;
	@%p5 bra 	$L__BB35_9;
	mul.wide.s32 	%rd24, %r255, 4;
	add.s64 	%rd23, %rd6, %rd24;
	// begin inline asm
	ld.global.nc.f32 %f296, [%rd23];
	// end inline asm
$L__BB35_9:
	st.shared.f32 	[%r253+-1024], %f296;
	setp.ge.s32 	%p6, %r256, %r25;
	mov.f32 	%f297, 0f00000000;
	@%p6 bra 	$L__BB35_11;
	mul.wide.s32 	%rd26, %r257, 4;
	add.s64 	%rd25, %rd6, %rd26;
	// begin inline asm
	ld.global.nc.f32 %f297, [%rd25];
	// end inline asm
$L__BB35_11:
	st.shared.f32 	[%r253], %f297;
	setp.ge.s32 	%p7, %r258, %r25;
	mov.f32 	%f298, 0f00000000;
	@%p7 bra 	$L__BB35_13;
	mul.wide.s32 	%rd28, %r259, 4;
	add.s64 	%rd27, %rd6, %rd28;
	// begin inline asm
	ld.global.nc.f32 %f298, [%rd27];
	// end inline asm
$L__BB35_13:
	st.shared.f32 	[%r253+1024], %f298;
	add.s32 	%r45, %r260, 1024;
	add.s32 	%r259, %r259, %r16;
	add.s32 	%r258, %r258, 16;
	add.s32 	%r257, %r257, %r16;
	add.s32 	%r256, %r256, 16;
	add.s32 	%r255, %r255, %r16;
	add.s32 	%r254, %r254, 16;
	add.s32 	%r253, %r253, 4096;
	add.s32 	%r252, %r252, %r16;
	add.s32 	%r251, %r251, 16;
	setp.lt.u32 	%p8, %r260, 3072;
	mov.u32 	%r260, %r45;
	@%p8 bra 	$L__BB35_5;
	mov.u32 	%r261, %r1;
$L__BB35_15:
	shr.u32 	%r56, %r261, 6;
	setp.ge.s32 	%p9, %r56, %r25;
	mov.f32 	%f299, 0f00000000;
	@%p9 bra 	$L__BB35_17;
	add.s32 	%r133, %r26, %r56;
	mad.lo.s32 	%r134, %r133, %r84, %r4;
	shl.b32 	%r135, %r134, 6;
	or.b32  	%r136, %r135, %r15;
	mul.wide.s32 	%rd30, %r136, 4;
	add.s64 	%rd29, %rd7, %rd30;
	// begin inline asm
	ld.global.nc.f32 %f299, [%rd29];
	// end inline asm
$L__BB35_17:
	shl.b32 	%r137, %r261, 2;
	mov.u32 	%r138, _ZZ30flash_attn_sinks_varlen_kernelIfLi64ELi8ELi64EEvPKT_S2_S2_PS0_PKfPKjS7_fiiiiE6v_smem;
	add.s32 	%r57, %r138, %r137;
	st.shared.f32 	[%r57], %f299;
	add.s32 	%r139, %r261, 256;
	shr.u32 	%r58, %r139, 6;
	setp.ge.s32 	%p10, %r58, %r25;
	mov.f32 	%f300, 0f00000000;
	@%p10 bra 	$L__BB35_19;
	add.s32 	%r140, %r26, %r58;
	mad.lo.s32 	%r141, %r140, %r84, %r4;
	shl.b32 	%r142, %r141, 6;
	or.b32  	%r143, %r142, %r15;
	mul.wide.s32 	%rd32, %r143, 4;
	add.s64 	%rd31, %rd7, %rd32;
	// begin inline asm
	ld.global.nc.f32 %f300, [%rd31];
	// end inline asm
$L__BB35_19:
	st.shared.f32 	[%r57+1024], %f300;
	add.s32 	%r144, %r261, 512;
	shr.u32 	%r59, %r144, 6;
	setp.ge.s32 	%p11, %r59, %r25;
	mov.f32 	%f301, 0f00000000;
	@%p11 bra 	$L__BB35_21;
	add.s32 	%r145, %r26, %r59;
	mad.lo.s32 	%r146, %r145, %r84, %r4;
	shl.b32 	%r147, %r146, 6;
	or.b32  	%r148, %r147, %r15;
	mul.wide.s32 	%rd34, %r148, 4;
	add.s64 	%rd33, %rd7, %rd34;
	// begin inline asm
	ld.global.nc.f32 %f301, [%rd33];
	// end inline asm
$L__BB35_21:
	st.shared.f32 	[%r57+2048], %f301;
	add.s32 	%r149, %r261, 768;
	shr.u32 	%r60, %r149, 6;
	setp.ge.s32 	%p12, %r60, %r25;
	mov.f32 	%f302, 0f00000000;
	@%p12 bra 	$L__BB35_23;
	add.s32 	%r150, %r26, %r60;
	mad.lo.s32 	%r151, %r150, %r84, %r4;
	shl.b32 	%r152, %r151, 6;
	or.b32  	%r153, %r152, %r15;
	mul.wide.s32 	%rd36, %r153, 4;
	add.s64 	%rd35, %rd7, %rd36;
	// begin inline asm
	ld.global.nc.f32 %f302, [%rd35];
	// end inline asm
$L__BB35_23:
	st.shared.f32 	[%r57+3072], %f302;
	add.s32 	%r61, %r261, 1024;
	setp.lt.u32 	%p13, %r261, 3072;
	mov.u32 	%r261, %r61;
	@%p13 bra 	$L__BB35_15;
	setp.ge.s32 	%p14, %r9, %r5;
	bar.sync 	0;
	@%p14 bra 	$L__BB35_68;
	setp.lt.s32 	%p15, %r25, 1;
	mov.f32 	%f305, 0fFF7FFFFF;
	@%p15 bra 	$L__BB35_46;
	mov.f32 	%f305, 0fFF7FFFFF;
	mov.b32 	%r265, 0;
	mov.b16 	%rs8, 0;
$L__BB35_27:
	add.s32 	%r63, %r265, %r20;
	setp.le.s32 	%p16, %r63, %r17;
	@%p16 bra 	$L__BB35_42;
	setp.ge.s32 	%p26, %r265, %r25;
	@%p26 bra 	$L__BB35_46;
	add.s32 	%r171, %r22, %r23;
	add.s32 	%r172, %r11, %r265;
	sub.s32 	%r64, %r171, %r172;
	sub.s32 	%r173, %r11, %r171;
	add.s32 	%r174, %r173, %r265;
	setp.gt.u32 	%p27, %r174, -16;
	@%p27 bra 	$L__BB35_32;
	mov.b32 	%r264, 0;
$L__BB35_31:
	.pragma "nounroll";
	mul.wide.u32 	%rd41, %r265, 4;
	add.s64 	%rd42, %rd1, %rd41;
	mov.b32 	%r176, -8388609;
	st.local.u32 	[%rd42], %r176;
	st.local.u32 	[%rd42+4], %r176;
	st.local.u32 	[%rd42+8], %r176;
	st.local.u32 	[%rd42+12], %r176;
	st.local.u32 	[%rd42+16], %r176;
	st.local.u32 	[%rd42+20], %r176;
	st.local.u32 	[%rd42+24], %r176;
	st.local.u32 	[%rd42+28], %r176;
	st.local.u32 	[%rd42+32], %r176;
	st.local.u32 	[%rd42+36], %r176;
	st.local.u32 	[%rd42+40], %r176;
	st.local.u32 	[%rd42+44], %r176;
	st.local.u32 	[%rd42+48], %r176;
	st.local.u32 	[%rd42+52], %r176;
	st.local.u32 	[%rd42+56], %r176;
	st.local.u32 	[%rd42+60], %r176;
	add.s32 	%r265, %r265, 16;
	add.s32 	%r264, %r264, 16;
	and.b32  	%r177, %r64, -16;
	setp.eq.s32 	%p28, %r264, %r177;
	@%p28 bra 	$L__BB35_32;
	bra.uni 	$L__BB35_31;
$L__BB35_32:
	and.b32  	%r178, %r64, 15;
	setp.eq.s32 	%p29, %r178, 0;
	@%p29 bra 	$L__BB35_46;
	add.s16 	%rs5, %rs8, %rs4;
	cvt.u16.u32 	%rs6, %r22;
	sub.s16 	%rs7, %rs6, %rs5;
	cvt.u32.u16 	%r179, %rs7;
	and.b32  	%r71, %r179, 15;
	add.s32 	%r180, %r71, -1;
	setp.lt.u32 	%p30, %r180, 7;
	@%p30 bra 	$L__BB35_35;
	mul.wide.u32 	%rd43, %r265, 4;
	add.s64 	%rd44, %rd1, %rd43;
	mov.b32 	%r181, -8388609;
	st.local.u32 	[%rd44], %r181;
	st.local.u32 	[%rd44+4], %r181;
	st.local.u32 	[%rd44+8], %r181;
	st.local.u32 	[%rd44+12], %r181;
	st.local.u32 	[%rd44+16], %r181;
	st.local.u32 	[%rd44+20], %r181;
	st.local.u32 	[%rd44+24], %r181;
	st.local.u32 	[%rd44+28], %r181;
	add.s32 	%r265, %r265, 8;
$L__BB35_35:
	and.b32  	%r182, %r71, 7;
	setp.eq.s32 	%p31, %r182, 0;
	@%p31 bra 	$L__BB35_46;
	and.b32  	%r74, %r71, 3;
	setp.lt.u32 	%p32, %r182, 4;
	@%p32 bra 	$L__BB35_38;
	mul.wide.u32 	%rd45, %r265, 4;
	add.s64 	%rd46, %rd1, %rd45;
	mov.b32 	%r184, -8388609;
	st.local.u32 	[%rd46], %r184;
	st.local.u32 	[%rd46+4], %r184;
	st.local.u32 	[%rd46+8], %r184;
	st.local.u32 	[%rd46+12], %r184;
	add.s32 	%r265, %r265, 4;
$L__BB35_38:
	setp.eq.s32 	%p33, %r74, 0;
	@%p33 bra 	$L__BB35_46;
	mul.wide.u32 	%rd47, %r265, 4;
	add.s64 	%rd2, %rd1, %rd47;
	mov.b32 	%r185, -8388609;
	st.local.u32 	[%rd2], %r185;
	setp.eq.s32 	%p34, %r74, 1;
	@%p34 bra 	$L__BB35_46;
	mov.b32 	%r186, -8388609;
	st.local.u32 	[%rd2+4], %r186;
	setp.eq.s32 	%p35, %r74, 2;
	@%p35 bra 	$L__BB35_46;
	mov.b32 	%r187, -8388609;
	st.local.u32 	[%rd2+8], %r187;
	bra.uni 	$L__BB35_46;
$L__BB35_42:
	setp.gt.s32 	%p17, %r85, 0;
	setp.gt.u32 	%p18, %r18, %r63;
	and.pred  	%p19, %p17, %p18;
	@%p19 bra 	$L__BB35_44;
	shl.b32 	%r155, %r3, 2;
	shl.b32 	%r156, %r265, 8;
	or.b32  	%r157, %r156, %r155;
	mov.u32 	%r158, _ZZ30flash_attn_sinks_varlen_kernelIfLi64ELi8ELi64EEvPKT_S2_S2_PS0_PKfPKjS7_fiiiiE6k_smem;
	add.s32 	%r159, %r158, %r157;
	ld.shared.f32 	%f126, [%r159];
	fma.rn.f32 	%f127, %f289, %f126, 0f00000000;
	ld.shared.f32 	%f128, [%r159+128];
	fma.rn.f32 	%f129, %f290, %f128, %f127;
	mov.b32 	%r160, %f129;
	shfl.sync.bfly.b32	%r161|%p20, %r160, 16, 31, -1;
	mov.b32 	%f130, %r161;
	add.f32 	%f131, %f129, %f130;
	mov.b32 	%r162, %f131;
	shfl.sync.bfly.b32	%r163|%p21, %r162, 8, 31, -1;
	mov.b32 	%f132, %r163;
	add.f32 	%f133, %f131, %f132;
	mov.b32 	%r164, %f133;
	shfl.sync.bfly.b32	%r165|%p22, %r164, 4, 31, -1;
	mov.b32 	%f134, %r165;
	add.f32 	%f135, %f133, %f134;
	mov.b32 	%r166, %f135;
	shfl.sync.bfly.b32	%r167|%p23, %r166, 2, 31, -1;
	mov.b32 	%f136, %r167;
	add.f32 	%f137, %f135, %f136;
	mov.b32 	%r168, %f137;
	shfl.sync.bfly.b32	%r169|%p24, %r168, 1, 31, -1;
	mov.b32 	%f138, %r169;
	add.f32 	%f139, %f137, %f138;
	mul.wide.u32 	%rd37, %r265, 4;
	add.s64 	%rd38, %rd1, %rd37;
	st.local.f32 	[%rd38], %f139;
	max.f32 	%f305, %f305, %f139;
	bra.uni 	$L__BB35_45;
$L__BB35_44:
	mul.wide.u32 	%rd39, %r265, 4;
	add.s64 	%rd40, %rd1, %rd39;
	mov.b32 	%r170, -8388609;
	st.local.u32 	[%rd40], %r170;
$L__BB35_45:
	add.s32 	%r265, %r265, 1;
	setp.lt.s32 	%p25, %r265, %r25;
	add.s16 	%rs8, %rs8, 1;
	@%p25 bra 	$L__BB35_27;
$L__BB35_46:
	setp.leu.f32 	%p36, %f305, 0fFF7FFFFF;
	@%p36 bra 	$L__BB35_68;
	max.f32 	%f29, %f333, %f305;
	sub.f32 	%f140, %f333, %f29;
	fma.rn.f32 	%f141, %f140, 0f3BBB989D, 0f3F000000;
	cvt.sat.f32.f32 	%f142, %f141;
	mov.f32 	%f143, 0f4B400001;
	mov.f32 	%f144, 0f437C0000;
	fma.rm.f32 	%f145, %f142, %f144, %f143;
	add.f32 	%f146, %f145, 0fCB40007F;
	neg.f32 	%f147, %f146;
	fma.rn.f32 	%f148, %f140, 0f3FB8AA3B, %f147;
	fma.rn.f32 	%f149, %f140, 0f32A57060, %f148;
	mov.b32 	%r188, %f145;
	shl.b32 	%r189, %r188, 23;
	mov.b32 	%f150, %r189;
	ex2.approx.ftz.f32 	%f151, %f149;
	mul.f32 	%f152, %f151, %f150;
	mul.f32 	%f310, %f152, %f310;
	mul.f32 	%f309, %f152, %f309;
	mul.f32 	%f311, %f311, %f152;
	mov.f32 	%f333, %f29;
	@%p15 bra 	$L__BB35_68;
	sub.s32 	%r191, %r23, %r11;
	add.s32 	%r77, %r22, %r191;
	and.b32  	%r78, %r77, 3;
	add.s32 	%r192, %r22, %r23;
	sub.s32 	%r193, %r11, %r192;
	setp.gt.u32 	%p38, %r193, -4;
	mov.b32 	%r269, 0;
	@%p38 bra 	$L__BB35_59;
	and.b32  	%r269, %r77, -4;
	mov.b32 	%r268, 0;
$L__BB35_50:
	mul.wide.u32 	%rd48, %r268, 4;
	add.s64 	%rd3, %rd1, %rd48;
	ld.local.f32 	%f36, [%rd3];
	setp.le.f32 	%p39, %f36, 0fFF7FFFFF;
	@%p39 bra 	$L__BB35_52;
	sub.f32 	%f154, %f36, %f29;
	fma.rn.f32 	%f155, %f154, 0f3BBB989D, 0f3F000000;
	cvt.sat.f32.f32 	%f156, %f155;
	mov.f32 	%f157, 0f4B400001;
	mov.f32 	%f158, 0f437C0000;
	fma.rm.f32 	%f159, %f156, %f158, %f157;
	add.f32 	%f160, %f159, 0fCB40007F;
	neg.f32 	%f161, %f160;
	fma.rn.f32 	%f162, %f154, 0f3FB8AA3B, %f161;
	fma.rn.f32 	%f163, %f154, 0f32A57060, %f162;
	mov.b32 	%r195, %f159;
	shl.b32 	%r196, %r195, 23;
	mov.b32 	%f164, %r196;
	ex2.approx.ftz.f32 	%f165, %f163;
	mul.f32 	%f166, %f165, %f164;
	add.f32 	%f311, %f311, %f166;
	shl.b32 	%r197, %r3, 2;
	shl.b32 	%r198, %r268, 8;
	or.b32  	%r199, %r198, %r197;
	mov.u32 	%r200, _ZZ30flash_attn_sinks_varlen_kernelIfLi64ELi8ELi64EEvPKT_S2_S2_PS0_PKfPKjS7_fiiiiE6v_smem;
	add.s32 	%r201, %r200, %r199;
	ld.shared.f32 	%f167, [%r201];
	fma.rn.f32 	%f310, %f166, %f167, %f310;
	ld.shared.f32 	%f168, [%r201+128];
	fma.rn.f32 	%f309, %f166, %f168, %f309;
$L__BB35_52:
	ld.local.f32 	%f43, [%rd3+4];
	setp.le.f32 	%p40, %f43, 0fFF7FFFFF;
	@%p40 bra 	$L__BB35_54;
	shl.b32 	%r202, %r268, 8;
	sub.f32 	%f169, %f43, %f29;
	fma.rn.f32 	%f170, %f169, 0f3BBB989D, 0f3F000000;
	cvt.sat.f32.f32 	%f171, %f170;
	mov.f32 	%f172, 0f4B400001;
	mov.f32 	%f173, 0f437C0000;
	fma.rm.f32 	%f174, %f171, %f173, %f172;
	add.f32 	%f175, %f174, 0fCB40007F;
	neg.f32 	%f176, %f175;
	fma.rn.f32 	%f177, %f169, 0f3FB8AA3B, %f176;
	fma.rn.f32 	%f178, %f169, 0f32A57060, %f177;
	mov.b32 	%r203, %f174;
	shl.b32 	%r204, %r203, 23;
	mov.b32 	%f179, %r204;
	ex2.approx.ftz.f32 	%f180, %f178;
	mul.f32 	%f181, %f180, %f179;
	add.f32 	%f311, %f311, %f181;
	shl.b32 	%r205, %r3, 2;
	or.b32  	%r206, %r202, %r205;
	mov.u32 	%r207, _ZZ30flash_attn_sinks_varlen_kernelIfLi64ELi8ELi64EEvPKT_S2_S2_PS0_PKfPKjS7_fiiiiE6v_smem;
	add.s32 	%r208, %r206, %r207;
	ld.shared.f32 	%f182, [%r208+256];
	fma.rn.f32 	%f310, %f181, %f182, %f310;
	ld.shared.f32 	%f183, [%r208+384];
	fma.rn.f32 	%f309, %f181, %f183, %f309;
$L__BB35_54:
	ld.local.f32 	%f50, [%rd3+8];
	setp.le.f32 	%p41, %f50, 0fFF7FFFFF;
	@%p41 bra 	$L__BB35_56;
	shl.b32 	%r209, %r268, 8;
	sub.f32 	%f184, %f50, %f29;
	fma.rn.f32 	%f185, %f184, 0f3BBB989D, 0f3F000000;
	cvt.sat.f32.f32 	%f186, %f185;
	mov.f32 	%f187, 0f4B400001;
	mov.f32 	%f188, 0f437C0000;
	fma.rm.f32 	%f189, %f186, %f188, %f187;
	add.f32 	%f190, %f189, 0fCB40007F;
	neg.f32 	%f191, %f190;
	fma.rn.f32 	%f192, %f184, 0f3FB8AA3B, %f191;
	fma.rn.f32 	%f193, %f184, 0f32A57060, %f192;
	mov.b32 	%r210, %f189;
	shl.b32 	%r211, %r210, 23;
	mov.b32 	%f194, %r211;
	ex2.approx.ftz.f32 	%f195, %f193;
	mul.f32 	%f196, %f195, %f194;
	add.f32 	%f311, %f311, %f196;
	shl.b32 	%r212, %r3, 2;
	or.b32  	%r213, %r209, %r212;
	mov.u32 	%r214, _ZZ30flash_attn_sinks_varlen_kernelIfLi64ELi8ELi64EEvPKT_S2_S2_PS0_PKfPKjS7_fiiiiE6v_smem;
	add.s32 	%r215, %r213, %r214;
	ld.shared.f32 	%f197, [%r215+512];
	fma.rn.f32 	%f310, %f196, %f197, %f310;
	ld.shared.f32 	%f198, [%r215+640];
	fma.rn.f32 	%f309, %f196, %f198, %f309;
$L__BB35_56:
	ld.local.f32 	%f57, [%rd3+12];
	setp.le.f32 	%p42, %f57, 0fFF7FFFFF;
	@%p42 bra 	$L__BB35_58;
	shl.b32 	%r216, %r268, 8;
	sub.f32 	%f199, %f57, %f29;
	fma.rn.f32 	%f200, %f199, 0f3BBB989D, 0f3F000000;
	cvt.sat.f32.f32 	%f201, %f200;
	mov.f32 	%f202, 0f4B400001;
	mov.f32 	%f203, 0f437C0000;
	fma.rm.f32 	%f204, %f201, %f203, %f202;
	add.f32 	%f205, %f204, 0fCB40007F;
	neg.f32 	%f206, %f205;
	fma.rn.f32 	%f207, %f199, 0f3FB8AA3B, %f206;
	fma.rn.f32 	%f208, %f199, 0f32A57060, %f207;
	mov.b32 	%r217, %f204;
	shl.b32 	%r218, %r217, 23;
	mov.b32 	%f209, %r218;
	ex2.approx.ftz.f32 	%f210, %f208;
	mul.f32 	%f211, %f210, %f209;
	add.f32 	%f311, %f311, %f211;
	shl.b32 	%r219, %r3, 2;
	or.b32  	%r220, %r216, %r219;
	mov.u32 	%r221, _ZZ30flash_attn_sinks_varlen_kernelIfLi64ELi8ELi64EEvPKT_S2_S2_PS0_PKfPKjS7_fiiiiE6v_smem;
	add.s32 	%r222, %r220, %r221;
	ld.shared.f32 	%f212, [%r222+768];
	fma.rn.f32 	%f310, %f211, %f212, %f310;
	ld.shared.f32 	%f213, [%r222+896];
	fma.rn.f32 	%f309, %f211, %f213, %f309;
$L__BB35_58:
	add.s32 	%r268, %r268, 4;
	setp.ne.s32 	%p43, %r268, %r269;
	@%p43 bra 	$L__BB35_50;
$L__BB35_59:
	setp.eq.s32 	%p44, %r78, 0;
	mov.f32 	%f333, %f29;
	@%p44 bra 	$L__BB35_68;
	mul.wide.u32 	%rd49, %r269, 4;
	add.s64 	%rd4, %rd1, %rd49;
	ld.local.f32 	%f68, [%rd4];
	setp.le.f32 	%p45, %f68, 0fFF7FFFFF;
	@%p45 bra 	$L__BB35_62;
	sub.f32 	%f214, %f68, %f29;
	fma.rn.f32 	%f215, %f214, 0f3BBB989D, 0f3F000000;
	cvt.sat.f32.f32 	%f216, %f215;
	mov.f32 	%f217, 0f4B400001;
	mov.f32 	%f218, 0f437C0000;
	fma.rm.f32 	%f219, %f216, %f218, %f217;
	add.f32 	%f220, %f219, 0fCB40007F;
	neg.f32 	%f221, %f220;
	fma.rn.f32 	%f222, %f214, 0f3FB8AA3B, %f221;
	fma.rn.f32 	%f223, %f214, 0f32A57060, %f222;
	mov.b32 	%r223, %f219;
	shl.b32 	%r224, %r223, 23;
	mov.b32 	%f224, %r224;
	ex2.approx.ftz.f32 	%f225, %f223;
	mul.f32 	%f226, %f225, %f224;
	add.f32 	%f311, %f311, %f226;
	shl.b32 	%r225, %r3, 2;
	shl.b32 	%r226, %r269, 8;
	or.b32  	%r227, %r226, %r225;
	mov.u32 	%r228, _ZZ30flash_attn_sinks_varlen_kernelIfLi64ELi8ELi64EEvPKT_S2_S2_PS0_PKfPKjS7_fiiiiE6v_smem;
	add.s32 	%r229, %r228, %r227;
	ld.shared.f32 	%f227, [%r229];
	fma.rn.f32 	%f310, %f226, %f227, %f310;
	ld.shared.f32 	%f228, [%r229+128];
	fma.rn.f32 	%f309, %f226, %f228, %f309;
$L__BB35_62:
	setp.eq.s32 	%p46, %r78, 1;
	mov.f32 	%f333, %f29;
	@%p46 bra 	$L__BB35_68;
	ld.local.f32 	%f75, [%rd4+4];
	setp.le.f32 	%p47, %f75, 0fFF7FFFFF;
	@%p47 bra 	$L__BB35_65;
	sub.f32 	%f229, %f75, %f29;
	fma.rn.f32 	%f230, %f229, 0f3BBB989D, 0f3F000000;
	cvt.sat.f32.f32 	%f231, %f230;
	mov.f32 	%f232, 0f4B400001;
	mov.f32 	%f233, 0f437C0000;
	fma.rm.f32 	%f234, %f231, %f233, %f232;
	add.f32 	%f235, %f234, 0fCB40007F;
	neg.f32 	%f236, %f235;
	fma.rn.f32 	%f237, %f229, 0f3FB8AA3B, %f236;
	fma.rn.f32 	%f238, %f229, 0f32A57060, %f237;
	mov.b32 	%r230, %f234;
	shl.b32 	%r231, %r230, 23;
	mov.b32 	%f239, %r231;
	ex2.approx.ftz.f32 	%f240, %f238;
	mul.f32 	%f241, %f240, %f239;
	add.f32 	%f311, %f311, %f241;
	shl.b32 	%r232, %r269, 8;
	shl.b32 	%r233, %r3, 2;
	or.b32  	%r234, %r232, %r233;
	mov.u32 	%r235, _ZZ30flash_attn_sinks_varlen_kernelIfLi64ELi8ELi64EEvPKT_S2_S2_PS0_PKfPKjS7_fiiiiE6v_smem;
	add.s32 	%r236, %r234, %r235;
	ld.shared.f32 	%f242, [%r236+256];
	fma.rn.f32 	%f310, %f241, %f242, %f310;
	ld.shared.f32 	%f243, [%r236+384];
	fma.rn.f32 	%f309, %f241, %f243, %f309;
$L__BB35_65:
	setp.eq.s32 	%p48, %r78, 2;
	mov.f32 	%f333, %f29;
	@%p48 bra 	$L__BB35_68;
	ld.local.f32 	%f82, [%rd4+8];
	setp.le.f32 	%p49, %f82, 0fFF7FFFFF;
	mov.f32 	%f333, %f29;
	@%p49 bra 	$L__BB35_68;
	sub.f32 	%f244, %f82, %f29;
	fma.rn.f32 	%f245, %f244, 0f3BBB989D, 0f3F000000;
	cvt.sat.f32.f32 	%f246, %f245;
	mov.f32 	%f247, 0f4B400001;
	mov.f32 	%f248, 0f437C0000;
	fma.rm.f32 	%f249, %f246, %f248, %f247;
	add.f32 	%f250, %f249, 0fCB40007F;
	neg.f32 	%f251, %f250;
	fma.rn.f32 	%f252, %f244, 0f3FB8AA3B, %f251;
	fma.rn.f32 	%f253, %f244, 0f32A57060, %f252;
	mov.b32 	%r237, %f249;
	shl.b32 	%r238, %r237, 23;
	mov.b32 	%f254, %r238;
	ex2.approx.ftz.f32 	%f255, %f253;
	mul.f32 	%f256, %f255, %f254;
	add.f32 	%f311, %f311, %f256;
	shl.b32 	%r239, %r269, 8;
	shl.b32 	%r240, %r3, 2;
	or.b32  	%r241, %r239, %r240;
	mov.u32 	%r242, _ZZ30flash_attn_sinks_varlen_kernelIfLi64ELi8ELi64EEvPKT_S2_S2_PS0_PKfPKjS7_fiiiiE6v_smem;
	add.s32 	%r243, %r241, %r242;
	ld.shared.f32 	%f257, [%r243+512];
	fma.rn.f32 	%f310, %f256, %f257, %f310;
	ld.shared.f32 	%f258, [%r243+640];
	fma.rn.f32 	%f309, %f256, %f258, %f309;
	mov.f32 	%f333, %f29;
$L__BB35_68:
	bar.sync 	0;
	setp.lt.s32 	%p50, %r250, %r12;
	add.s32 	%r249, %r249, 1;
	@%p50 bra 	$L__BB35_4;
$L__BB35_69:
	setp.ge.s32 	%p51, %r9, %r5;
	@%p51 bra 	$L__BB35_73;
	ld.param.u64 	%rd57, [_Z30flash_attn_sinks_varlen_kernelIfLi64ELi8ELi64EEvPKT_S2_S2_PS0_PKfPKjS7_fiiii_param_4];
	setp.eq.s64 	%p52, %rd57, 0;
	@%p52 bra 	$L__BB35_72;
	ld.param.u64 	%rd58, [_Z30flash_attn_sinks_varlen_kernelIfLi64ELi8ELi64EEvPKT_S2_S2_PS0_PKfPKjS7_fiiii_param_4];
	mov.u32 	%r244, %ctaid.x;
	cvta.to.global.u64 	%rd50, %rd58;
	mul.wide.u32 	%rd51, %r244, 4;
	add.s64 	%rd52, %rd50, %rd51;
	ld.global.nc.f32 	%f259, [%rd52];
	max.f32 	%f260, %f333, %f259;
	sub.f32 	%f261, %f333, %f260;
	fma.rn.f32 	%f262, %f261, 0f3BBB989D, 0f3F000000;
	cvt.sat.f32.f32 	%f263, %f262;
	mov.f32 	%f264, 0f4B400001;
	mov.f32 	%f265, 0f437C0000;
	fma.rm.f32 	%f266, %f263, %f265, %f264;
	add.f32 	%f267, %f266, 0fCB40007F;
	neg.f32 	%f268, %f267;
	fma.rn.f32 	%f269, %f261, 0f3FB8AA3B, %f268;
	fma.rn.f32 	%f270, %f261, 0f32A57060, %f269;
	mov.b32 	%r245, %f266;
	shl.b32 	%r246, %r245, 23;
	mov.b32 	%f271, %r246;
	ex2.approx.ftz.f32 	%f272, %f270;
	mul.f32 	%f273, %f272, %f271;
	mul.f32 	%f310, %f273, %f310;
	mul.f32 	%f309, %f273, %f309;
	sub.f32 	%f274, %f259, %f260;
	fma.rn.f32 	%f275, %f274, 0f3BBB989D, 0f3F000000;
	cvt.sat.f32.f32 	%f276, %f275;
	fma.rm.f32 	%f277, %f276, %f265, %f264;
	add.f32 	%f278, %f277, 0fCB40007F;
	neg.f32 	%f279, %f278;
	fma.rn.f32 	%f280, %f274, 0f3FB8AA3B, %f279;
	fma.rn.f32 	%f281, %f274, 0f32A57060, %f280;
	mov.b32 	%r247, %f277;
	shl.b32 	%r248, %r247, 23;
	mov.b32 	%f282, %r248;
	ex2.approx.ftz.f32 	%f283, %f281;
	mul.f32 	%f284, %f283, %f282;
	fma.rn.f32 	%f311, %f311, %f273, %f284;
$L__BB35_72:
	ld.param.u64 	%rd56, [_Z30flash_attn_sinks_varlen_kernelIfLi64ELi8ELi64EEvPKT_S2_S2_PS0_PKfPKjS7_fiiii_param_3];
	setp.gt.f32 	%p53, %f311, 0f00000000;
	rcp.rn.f32 	%f285, %f311;
	selp.f32 	%f286, %f285, 0f00000000, %p53;
	mul.f32 	%f287, %f286, %f310;
	cvta.to.global.u64 	%rd53, %rd56;
	mul.wide.s32 	%rd54, %r10, 4;
	add.s64 	%rd55, %rd53, %rd54;
	st.global.f32 	[%rd55], %f287;
	mul.f32 	%f288, %f286, %f309;
	st.global.f32 	[%rd55+128], %f288;
$L__BB35_73:
	ret;

}
	// .globl	_Z30flash_attn_sinks_varlen_kernelIfLi80ELi8ELi32EEvPKT_S2_S2_PS0_PKfPKjS7_fiiii
.visible .entry _Z30flash_attn_sinks_varlen_kernelIfLi80ELi8ELi32EEvPKT_S2_S2_PS0_PKfPKjS7_fiiii(
	.param .u64 .ptr .align 1 _Z30flash_attn_sinks_varlen_kernelIfLi80ELi8ELi32EEvPKT_S2_S2_PS0_PKfPKjS7_fiiii_param_0,
	.param .u64 .ptr .align 1 _Z30flash_attn_sinks_varlen_kernelIfLi80ELi8ELi32EEvPKT_S2_S2_PS0_PKfPKjS7_fiiii_param_1,
	.param .u64 .ptr .align 1 _Z30flash_attn_sinks_varlen_kernelIfLi80ELi8ELi32EEvPKT_S2_S2_PS0_PKfPKjS7_fiiii_param_2,
	.param .u64 .ptr .align 1 _Z30flash_attn_sinks_varlen_kernelIfLi80ELi8ELi32EEvPKT_S2_S2_PS0_PKfPKjS7_fiiii_param_3,
	.param .u64 .ptr .align 1 _Z30flash_attn_sinks_varlen_kernelIfLi80ELi8ELi32EEvPKT_S2_S2_PS0_PKfPKjS7_fiiii_param_4,
	.param .u64 .ptr .align 1 _Z30flash_attn_sinks_varlen_kernelIfLi80ELi8ELi32EEvPKT_S2_S2_PS0_PKfPKjS7_fiiii_param_5,
	.param .u64 .ptr .align 1 _Z30flash_attn_sinks_varlen_kernelIfLi80ELi8ELi32EEvPKT_S2_S2_PS0_PKfPKjS7_fiiii_param_6,
	.param .f32 _Z30flash_attn_sinks_varlen_kernelIfLi80ELi8ELi32EEvPKT_S2_S2_PS0_PKfPKjS7_fiiii_param_7,
	.param .u32 _Z30flash_attn_sinks_varlen_kernelIfLi80ELi8ELi32EEvPKT_S2_S2_PS0_PKfPKjS7_fiiii_param_8,
	.param .u32 _Z30flash_attn_sinks_varlen_kernelIfLi80ELi8ELi32EEvPKT_S2_S2_PS0_PKfPKjS7_fiiii_param_9,
	.param .u32 _Z30flash_attn_sinks_varlen_kernelIfLi80ELi8ELi32EEvPKT_S2_S2_PS0_PKfPKjS7_fiiii_param_10,
	.param .u32 _Z30flash_attn_sinks_varlen_kernelIfLi80ELi8ELi32EEvPKT_S2_S2_PS0_PKfPKjS7_fiiii_param_11
)
.maxntid 256
{
	.local .align 16 .b8 	__local_depot36[128];
	.reg .b64 	%SP;
	.reg .b64 	%SPL;
	.reg .pred 	%p<74>;
	.reg .b16 	%rs<66>;
	.reg .b32 	%r<276>;
	.reg .b32 	%f<390>;
	.reg .b64 	%rd<61>;
	// demoted variable
	.shared .align 4 .b8 _ZZ30flash_attn_sinks_varlen_kernelIfLi80ELi8ELi32EEvPKT_S2_S2_PS0_PKfPKjS7_fiiiiE6k_smem[12288];
	// demoted variable
	.shared .align 4 .b8 _ZZ30flash_attn_sinks_varlen_kernelIfLi80ELi8ELi32EEvPKT_S2_S2_PS0_PKfPKjS7_fiiiiE6v_smem[12288];
	mov.u64 	%SPL, __local_depot36;
	ld.param.u64 	%rd11, [_Z30flash_attn_sinks_varlen_kernelIfLi80ELi8ELi32EEvPKT_S2_S2_PS0_PKfPKjS7_fiiii_param_0];
	ld.param.u64 	%rd7, [_Z30flash_attn_sinks_varlen_kernelIfLi80ELi8ELi32EEvPKT_S2_S2_PS0_PKfPKjS7_fiiii_param_1];
	ld.param.u64 	%rd8, [_Z30flash_attn_sinks_varlen_kernelIfLi80ELi8ELi32EEvPKT_S2_S2_PS0_PKfPKjS7_fiiii_param_2];
	ld.param.u64 	%rd9, [_Z30flash_attn_sinks_varlen_kernelIfLi80ELi8ELi32EEvPKT_S2_S2_PS0_PKfPKjS7_fiiii_param_3];
	ld.param.u64 	%rd10, [_Z30flash_attn_sinks_varlen_kernelIfLi80ELi8ELi32EEvPKT_S2_S2_PS0_PKfPKjS7_fiiii_param_4];
	ld.param.u64 	%rd12, [_Z30flash_attn_sinks_varlen_kernelIfLi80ELi8ELi32EEvPKT_S2_S2_PS0_PKfPKjS7_fiiii_param_5];
	ld.param.u64 	%rd13, [_Z30flash_attn_sinks_varlen_kernelIfLi80ELi8ELi32EEvPKT_S2_S2_PS0_PKfPKjS7_fiiii_param_6];
	ld.param.f32 	%f124, [_Z30flash_attn_sinks_varlen_kernelIfLi80ELi8ELi32EEvPKT_S2_S2_PS0_PKfPKjS7_fiiii_param_7];
	ld.param.u32 	%r85, [_Z30flash_attn_sinks_varlen_kernelIfLi80ELi8ELi32EEvPKT_S2_S2_PS0_PKfPKjS7_fiiii_param_8];
	ld.param.u32 	%r86, [_Z30flash_attn_sinks_varlen_kernelIfLi80ELi8ELi32EEvPKT_S2_S2_PS0_PKfPKjS7_fiiii_param_9];
	ld.param.u32 	%r83, [_Z30flash_attn_sinks_varlen_kernelIfLi80ELi8ELi32EEvPKT_S2_S2_PS0_PKfPKjS7_fiiii_param_10];
	ld.param.u32 	%r84, [_Z30flash_attn_sinks_varlen_kernelIfLi80ELi8ELi32EEvPKT_S2_S2_PS0_PKfPKjS7_fiiii_param_11];
	cvta.to.global.u64 	%rd1, %rd11;
	cvta.to.global.u64 	%rd14, %rd13;
	cvta.to.global.u64 	%rd15, %rd12;
	add.u64 	%rd2, %SPL, 0;
	mov.u32 	%r1, %tid.x;
	shr.u32 	%r2, %r1, 5;
	and.b32  	%r3, %r1, 31;
	mov.u32 	%r4, %ctaid.x;
	mov.u32 	%r87, %ctaid.y;
	mov.u32 	%r88, %ctaid.z;
	div.s32 	%r89, %r86, %r83;
	div.s32 	%r5, %r4, %r89;
	mul.wide.u32 	%rd17, %r87, 4;
	add.s64 	%rd18, %rd15, %rd17;
	ld.global.nc.u32 	%r90, [%rd18+4];
	ld.global.nc.u32 	%r91, [%rd18];
	sub.s32 	%r6, %r90, %r91;
	add.s64 	%rd19, %rd14, %rd17;
	ld.global.nc.u32 	%r7, [%rd19];
	ld.global.nc.u32 	%r8, [%rd19+4];
	shl.b32 	%r9, %r88, 3;
	or.b32  	%r10, %r9, %r2;
	setp.ge.s32 	%p1, %r10, %r6;
	mad.lo.s32 	%r92, %r86, %r87, %r4;
	mad.lo.s32 	%r93, %r92, %r85, %r10;
	mul.lo.s32 	%r11, %r93, 80;
	mov.f32 	%f324, 0f00000000;
	mov.f32 	%f325, %f324;
	@%p1 bra 	$L__BB36_2;
	add.s32 	%r94, %r3, %r11;
	mul.wide.s32 	%rd20, %r94, 4;
	add.s64 	%rd21, %rd1, %rd20;
	ld.global.nc.f32 	%f126, [%rd21];
	mul.f32 	%f324, %f124, %f126;
	ld.global.nc.f32 	%f127, [%rd21+128];
	mul.f32 	%f325, %f124, %f127;
$L__BB36_2:
	setp.ge.s32 	%p2, %r10, %r6;
	setp.gt.u32 	%p3, %r3, 15;
	mov.f32 	%f326, 0f00000000;
	or.pred  	%p4, %p2, %p3;
	@%p4 bra 	$L__BB36_4;
	cvt.s64.s32 	%rd22, %r11;
	cvt.u64.u32 	%rd23, %r3;
	add.s64 	%rd24, %rd23, %rd22;
	shl.b64 	%rd25, %rd24, 2;
	add.s64 	%rd26, %rd1, %rd25;
	ld.global.nc.f32 	%f129, [%rd26+256];
	mul.f32 	%f326, %f124, %f129;
$L__BB36_4:
	sub.s32 	%r96, %r8, %r7;
	sub.s32 	%r97, %r96, %r6;
	add.s32 	%r98, %r9, 8;
	min.s32 	%r99, %r98, %r6;
	setp.gt.s32 	%p5, %r84, 0;
	sub.s32 	%r100, %r9, %r84;
	add.s32 	%r101, %r100, %r97;
	max.s32 	%r102, %r101, -1;
	add.s32 	%r103, %r102, 1;
	selp.b32 	%r12, %r103, 0, %p5;
	add.s32 	%r104, %r97, %r99;
	min.s32 	%r13, %r96, %r104;
	add.s32 	%r14, %r101, %r2;
	max.s32 	%r15, %r14, -1;
	setp.ge.s32 	%p6, %r12, %r13;
	mov.f32 	%f379, 0fFF7FFFFF;
	mov.f32 	%f347, 0f00000000;
	mov.f32 	%f348, %f347;
	mov.f32 	%f349, %f347;
	mov.f32 	%f350, %f347;
	@%p6 bra 	$L__BB36_71;
	cvt.u16.u32 	%rs1, %r12;
	cvt.u16.u32 	%rs2, %r1;
	mul.lo.s32 	%r16, %r5, 80;
	mul.lo.s32 	%r17, %r83, 80;
	shl.b32 	%r106, %r1, 2;
	mov.u32 	%r107, _ZZ30flash_attn_sinks_varlen_kernelIfLi80ELi8ELi32EEvPKT_S2_S2_PS0_PKfPKjS7_fiiiiE6k_smem;
	add.s32 	%r108, %r106, %r107;
	add.s32 	%r18, %r108, 2048;
	or.b16  	%rs3, %rs2, 512;
	add.s32 	%r19, %r16, 256;
	add.s32 	%r20, %r14, %r84;
	add.s32 	%r21, %r15, 1;
	mov.f32 	%f379, 0fFF7FFFFF;
	mov.b32 	%r256, 0;
	mov.f32 	%f347, 0f00000000;
	or.b16  	%rs4, %rs2, 256;
	mov.u32 	%r257, %r12;
$L__BB36_6:
	mov.u32 	%r23, %r257;
	or.b32  	%r258, %r1, 256;
	add.s32 	%r261, %r16, 512;
	add.s32 	%r262, %r16, 768;
	or.b32  	%r260, %r1, 512;
	or.b32  	%r265, %r1, 768;
	or.b16  	%rs64, %rs2, 768;
	shl.b32 	%r109, %r256, 5;
	add.s32 	%r110, %r12, %r109;
	add.s32 	%r111, %r110, 32;
	min.s32 	%r29, %r13, %r111;
	neg.s32 	%r30, %r109;
	sub.s32 	%r112, %r30, %r12;
	add.s32 	%r31, %r29, %r112;
	add.s32 	%r257, %r23, 32;
	min.s32 	%r113, %r257, %r13;
	sub.s32 	%r33, %r113, %r23;
	add.s32 	%r34, %r23, %r7;
	mov.u16 	%rs61, %rs2;
	mov.u16 	%rs62, %rs4;
	mov.u32 	%r259, %r19;
	mov.u16 	%rs63, %rs3;
	mov.u32 	%r263, %r18;
	mov.u32 	%r264, %r16;
	mov.u32 	%r266, %r1;
$L__BB36_7:
	mul.hi.u16 	%rs21, %rs61, -21845;
	shr.u16 	%rs22, %rs21, 6;
	add.s16 	%rs23, %rs64, -768;
	mul.hi.u16 	%rs24, %rs23, -21845;
	shr.u16 	%rs25, %rs24, 6;
	cvt.u32.u16 	%r114, %rs25;
	mad.lo.s16 	%rs26, %rs22, -96, %rs23;
	setp.le.s32 	%p7, %r33, %r114;
	setp.gt.u16 	%p8, %rs26, 79;
	mov.f32 	%f332, 0f00000000;
	or.pred  	%p9, %p7, %p8;
	@%p9 bra 	$L__BB36_9;
	mul.hi.u32 	%r115, %r266, -1431655765;
	shr.u32 	%r116, %r115, 6;
	mul.lo.s32 	%r117, %r116, 96;
	add.s32 	%r118, %r34, %r116;
	mad.lo.s32 	%r119, %r17, %r118, %r264;
	sub.s32 	%r120, %r119, %r117;
	add.s32 	%r121, %r1, %r120;
	mul.wide.s32 	%rd28, %r121, 4;
	add.s64 	%rd27, %rd7, %rd28;
	// begin inline asm
	ld.global.nc.f32 %f332, [%rd27];
	// end inline asm
$L__BB36_9:
	st.shared.f32 	[%r263+-2048], %f332;
	add.s16 	%rs27, %rs64, -512;
	mul.hi.u16 	%rs28, %rs27, -21845;
	shr.u16 	%rs29, %rs28, 6;
	cvt.u32.u16 	%r122, %rs29;
	mul.hi.u16 	%rs30, %rs62, -21845;
	shr.u16 	%rs31, %rs30, 6;
	mad.lo.s16 	%rs32, %rs31, -96, %rs27;
	setp.le.s32 	%p10, %r33, %r122;
	setp.gt.u16 	%p11, %rs32, 79;
	mov.f32 	%f333, 0f00000000;
	or.pred  	%p12, %p10, %p11;
	@%p12 bra 	$L__BB36_11;
	mul.hi.u32 	%r123, %r258, -1431655765;
	shr.u32 	%r124, %r123, 6;
	mul.lo.s32 	%r125, %r124, 96;
	add.s32 	%r126, %r34, %r124;
	mad.lo.s32 	%r127, %r17, %r126, %r259;
	sub.s32 	%r128, %r127, %r125;
	add.s32 	%r129, %r1, %r128;
	mul.wide.s32 	%rd30, %r129, 4;
	add.s64 	%rd29, %rd7, %rd30;
	// begin inline asm
	ld.global.nc.f32 %f333, [%rd29];
	// end inline asm
$L__BB36_11:
	st.shared.f32 	[%r263+-1024], %f333;
	add.s16 	%rs33, %rs64, -256;
	mul.hi.u16 	%rs34, %rs33, -21845;
	shr.u16 	%rs35, %rs34, 6;
	cvt.u32.u16 	%r130, %rs35;
	mul.hi.u16 	%rs36, %rs63, -21845;
	shr.u16 	%rs37, %rs36, 6;
	mad.lo.s16 	%rs38, %rs37, -96, %rs33;
	setp.le.s32 	%p13, %r33, %r130;
	setp.gt.u16 	%p14, %rs38, 79;
	mov.f32 	%f334, 0f00000000;
	or.pred  	%p15, %p13, %p14;
	@%p15 bra 	$L__BB36_13;
	mul.hi.u32 	%r131, %r260, -1431655765;
	shr.u32 	%r132, %r131, 6;
	mul.lo.s32 	%r133, %r132, 96;
	add.s32 	%r134, %r34, %r132;
	mad.lo.s32 	%r135, %r17, %r134, %r261;
	sub.s32 	%r136, %r135, %r133;
	add.s32 	%r137, %r1, %r136;
	mul.wide.s32 	%rd32, %r137, 4;
	add.s64 	%rd31, %rd7, %rd32;
	// begin inline asm
	ld.global.nc.f32 %f334, [%rd31];
	// end inline asm
$L__BB36_13:
	mul.hi.u16 	%rs39, %rs64, -21845;
	shr.u16 	%rs40, %rs39, 6;
	st.shared.f32 	[%r263], %f334;
	cvt.u32.u16 	%r138, %rs40;
	mad.lo.s16 	%rs41, %rs40, -96, %rs64;
	setp.le.s32 	%p16, %r33, %r138;
	setp.gt.u16 	%p17, %rs41, 79;
	mov.f32 	%f335, 0f00000000;
	or.pred  	%p18, %p16, %p17;
	@%p18 bra 	$L__BB36_15;
	mul.hi.u32 	%r139, %r265, -1431655765;
	shr.u32 	%r140, %r139, 6;
	mul.lo.s32 	%r141, %r140, 96;
	add.s32 	%r142, %r34, %r140;
	mad.lo.s32 	%r143, %r17, %r142, %r262;
	sub.s32 	%r144, %r143, %r141;
	add.s32 	%r145, %r1, %r144;
	mul.wide.s32 	%rd34, %r145, 4;
	add.s64 	%rd33, %rd7, %rd34;
	// begin inline asm
	ld.global.nc.f32 %f335, [%rd33];
	// end inline asm
$L__BB36_15:
	st.shared.f32 	[%r263+1024], %f335;
	add.s32 	%r266, %r266, 1024;
	add.s32 	%r45, %r265, 1024;
	add.s32 	%r146, %r265, -768;
	add.s16 	%rs64, %rs64, 1024;
	add.s32 	%r264, %r264, 1024;
	add.s32 	%r263, %r263, 4096;
	add.s32 	%r262, %r262, 1024;
	add.s32 	%r261, %r261, 1024;
	add.s32 	%r260, %r260, 1024;
	add.s16 	%rs63, %rs63, 1024;
	add.s32 	%r259, %r259, 1024;
	add.s32 	%r258, %r258, 1024;
	add.s16 	%rs62, %rs62, 1024;
	add.s16 	%rs61, %rs61, 1024;
	setp.lt.u32 	%p19, %r146, 2048;
	mov.u32 	%r265, %r45;
	@%p19 bra 	$L__BB36_7;
	mov.u32 	%r267, %r1;
$L__BB36_17:
	cvt.u16.u32 	%rs14, %r267;
	mul.hi.u16 	%rs42, %rs14, -21845;
	shr.u16 	%rs43, %rs42, 6;
	cvt.u32.u16 	%r54, %rs43;
	mul.lo.s16 	%rs44, %rs43, 96;
	sub.s16 	%rs15, %rs14, %rs44;
	setp.le.s32 	%p20, %r33, %r54;
	setp.gt.u16 	%p21, %rs15, 79;
	mov.f32 	%f336, 0f00000000;
	or.pred  	%p22, %p20, %p21;
	@%p22 bra 	$L__BB36_19;
	cvt.u32.u16 	%r147, %rs15;
	add.s32 	%r148, %r34, %r54;
	mad.lo.s32 	%r149, %r148, %r83, %r5;
	mad.lo.s32 	%r150, %r149, 80, %r147;
	mul.wide.s32 	%rd36, %r150, 4;
	add.s64 	%rd35, %rd8, %rd36;
	// begin inline asm
	ld.global.nc.f32 %f336, [%rd35];
	// end inline asm
$L__BB36_19:
	shl.b32 	%r151, %r267, 2;
	mov.u32 	%r152, _ZZ30flash_attn_sinks_varlen_kernelIfLi80ELi8ELi32EEvPKT_S2_S2_PS0_PKfPKjS7_fiiiiE6v_smem;
	add.s32 	%r55, %r152, %r151;
	st.shared.f32 	[%r55], %f336;
	add.s16 	%rs45, %rs14, 256;
	mul.hi.u16 	%rs46, %rs45, -21845;
	shr.u16 	%rs47, %rs46, 6;
	cvt.u32.u16 	%r56, %rs47;
	mul.lo.s16 	%rs48, %rs47, 96;
	sub.s16 	%rs16, %rs45, %rs48;
	setp.le.s32 	%p23, %r33, %r56;
	setp.gt.u16 	%p24, %rs16, 79;
	mov.f32 	%f337, 0f00000000;
	or.pred  	%p25, %p23, %p24;
	@%p25 bra 	$L__BB36_21;
	cvt.u32.u16 	%r153, %rs16;
	add.s32 	%r154, %r34, %r56;
	mad.lo.s32 	%r155, %r154, %r83, %r5;
	mad.lo.s32 	%r156, %r155, 80, %r153;
	mul.wide.s32 	%rd38, %r156, 4;
	add.s64 	%rd37, %rd8, %rd38;
	// begin inline asm
	ld.global.nc.f32 %f337, [%rd37];
	// end inline asm
$L__BB36_21:
	st.shared.f32 	[%r55+1024], %f337;
	add.s16 	%rs49, %rs14, 512;
	mul.hi.u16 	%rs50, %rs49, -21845;
	shr.u16 	%rs51, %rs50, 6;
	cvt.u32.u16 	%r57, %rs51;
	mul.lo.s16 	%rs52, %rs51, 96;
	sub.s16 	%rs17, %rs49, %rs52;
	setp.le.s32 	%p26, %r33, %r57;
	setp.gt.u16 	%p27, %rs17, 79;
	mov.f32 	%f338, 0f00000000;
	or.pred  	%p28, %p26, %p27;
	@%p28 bra 	$L__BB36_23;
	cvt.u32.u16 	%r157, %rs17;
	add.s32 	%r158, %r34, %r57;
	mad.lo.s32 	%r159, %r158, %r83, %r5;
	mad.lo.s32 	%r160, %r159, 80, %r157;
	mul.wide.s32 	%rd40, %r160, 4;
	add.s64 	%rd39, %rd8, %rd40;
	// begin inline asm
	ld.global.nc.f32 %f338, [%rd39];
	// end inline asm
$L__BB36_23:
	st.shared.f32 	[%r55+2048], %f338;
	add.s16 	%rs53, %rs14, 768;
	mul.hi.u16 	%rs54, %rs53, -21845;
	shr.u16 	%rs55, %rs54, 6;
	cvt.u32.u16 	%r58, %rs55;
	mul.lo.s16 	%rs56, %rs55, 96;
	sub.s16 	%rs18, %rs53, %rs56;
	setp.le.s32 	%p29, %r33, %r58;
	setp.gt.u16 	%p30, %rs18, 79;
	mov.f32 	%f339, 0f00000000;
	or.pred  	%p31, %p29, %p30;
	@%p31 bra 	$L__BB36_25;
	cvt.u32.u16 	%r161, %rs18;
	add.s32 	%r162, %r34, %r58;
	mad.lo.s32 	%r163, %r162, %r83, %r5;
	mad.lo.s32 	%r164, %r163, 80, %r161;
	mul.wide.s32 	%rd42, %r164, 4;
	add.s64 	%rd41, %rd8, %rd42;
	// begin inline asm
	ld.global.nc.f32 %f339, [%rd41];
	// end inline asm
$L__BB36_25:
	st.shared.f32 	[%r55+3072], %f339;
	add.s32 	%r59, %r267, 1024;
	setp.lt.u32 	%p32, %r267, 2048;
	mov.u32 	%r267, %r59;
	@%p32 bra 	$L__BB36_17;
	setp.ge.s32 	%p33, %r10, %r6;
	bar.sync 	0;
	@%p33 bra 	$L__BB36_70;
	setp.lt.s32 	%p34, %r33, 1;
	mov.f32 	%f342, 0fFF7FFFFF;
	@%p34 bra 	$L__BB36_48;
	mov.f32 	%f342, 0fFF7FFFFF;
	mov.b32 	%r271, 0;
	mov.b16 	%rs65, 0;
$L__BB36_29:
	add.s32 	%r61, %r271, %r23;
	setp.le.s32 	%p35, %r61, %r20;
	@%p35 bra 	$L__BB36_44;
	setp.ge.s32 	%p45, %r271, %r33;
	@%p45 bra 	$L__BB36_48;
	add.s32 	%r182, %r29, %r30;
	add.s32 	%r183, %r12, %r271;
	sub.s32 	%r62, %r182, %r183;
	sub.s32 	%r184, %r12, %r182;
	add.s32 	%r185, %r184, %r271;
	setp.gt.u32 	%p46, %r185, -16;
	@%p46 bra 	$L__BB36_34;
	and.b32  	%r63, %r62, -16;
	mov.b32 	%r270, 0;
$L__BB36_33:
	.pragma "nounroll";
	mul.wide.u32 	%rd47, %r271, 4;
	add.s64 	%rd48, %rd2, %rd47;
	mov.b32 	%r187, -8388609;
	st.local.u32 	[%rd48], %r187;
	st.local.u32 	[%rd48+4], %r187;
	st.local.u32 	[%rd48+8], %r187;
	st.local.u32 	[%rd48+12], %r187;
	st.local.u32 	[%rd48+16], %r187;
	st.local.u32 	[%rd48+20], %r187;
	st.local.u32 	[%rd48+24], %r187;
	st.local.u32 	[%rd48+28], %r187;
	st.local.u32 	[%rd48+32], %r187;
	st.local.u32 	[%rd48+36], %r187;
	st.local.u32 	[%rd48+40], %r187;
	st.local.u32 	[%rd48+44], %r187;
	st.local.u32 	[%rd48+48], %r187;
	st.local.u32 	[%rd48+52], %r187;
	st.local.u32 	[%rd48+56], %r187;
	st.local.u32 	[%rd48+60], %r187;
	add.s32 	%r271, %r271, 16;
	add.s32 	%r270, %r270, 16;
	setp.eq.s32 	%p47, %r270, %r63;
	@%p47 bra 	$L__BB36_34;
	bra.uni 	$L__BB36_33;
$L__BB36_34:
	and.b32  	%r188, %r62, 15;
	setp.eq.s32 	%p48, %r188, 0;
	@%p48 bra 	$L__BB36_48;
	add.s16 	%rs58, %rs65, %rs1;
	cvt.u16.u32 	%rs59, %r29;
	sub.s16 	%rs60, %rs59, %rs58;
	cvt.u32.u16 	%r189, %rs60;
	and.b32  	%r70, %r189, 15;
	add.s32 	%r190, %r70, -1;
	and.b32  	%r71, %r189, 7;
	setp.lt.u32 	%p49, %r190, 7;
	@%p49 bra 	$L__BB36_37;
	mul.wide.u32 	%rd49, %r271, 4;
	add.s64 	%rd50, %rd2, %rd49;
	mov.b32 	%r191, -8388609;
	st.local.u32 	[%rd50], %r191;
	st.local.u32 	[%rd50+4], %r191;
	st.local.u32 	[%rd50+8], %r191;
	st.local.u32 	[%rd50+12], %r191;
	st.local.u32 	[%rd50+16], %r191;
	st.local.u32 	[%rd50+20], %r191;
	st.local.u32 	[%rd50+24], %r191;
	st.local.u32 	[%rd50+28], %r191;
	add.s32 	%r271, %r271, 8;
$L__BB36_37:
	setp.eq.s32 	%p50, %r71, 0;
	@%p50 bra 	$L__BB36_48;
	and.b32  	%r74, %r70, 3;
	setp.lt.u32 	%p51, %r71, 4;
	@%p51 bra 	$L__BB36_40;
	mul.wide.u32 	%rd51, %r271, 4;
	add.s64 	%rd52, %rd2, %rd51;
	mov.b32 	%r192, -8388609;
	st.local.u32 	[%rd52], %r192;
	st.local.u32 	[%rd52+4], %r192;
	st.local.u32 	[%rd52+8], %r192;
	st.local.u32 	[%rd52+12], %r192;
	add.s32 	%r271, %r271, 4;
$L__BB36_40:
	setp.eq.s32 	%p52, %r74, 0;
	@%p52 bra 	$L__BB36_48;
	mul.wide.u32 	%rd53, %r271, 4;
	add.s64 	%rd3, %rd2, %rd53;
	mov.b32 	%r193, -8388609;
	st.local.u32 	[%rd3], %r193;
	setp.eq.s32 	%p53, %r74, 1;
	@%p53 bra 	$L__BB36_48;
	mov.b32 	%r194, -8388609;
	st.local.u32 	[%rd3+4], %r194;
	setp.eq.s32 	%p54, %r74, 2;
	@%p54 bra 	$L__BB36_48;
	mov.b32 	%r195, -8388609;
	st.local.u32 	[%rd3+8], %r195;
	bra.uni 	$L__BB36_48;
$L__BB36_44:
	setp.gt.s32 	%p36, %r84, 0;
	setp.gt.u32 	%p37, %r21, %r61;
	and.pred  	%p38, %p36, %p37;
	@%p38 bra 	$L__BB36_46;
	mul.lo.s32 	%r166, %r271, 96;
	or.b32  	%r167, %r166, %r3;
	shl.b32 	%r168, %r167, 2;
	mov.u32 	%r169, _ZZ30flash_attn_sinks_varlen_kernelIfLi80ELi8ELi32EEvPKT_S2_S2_PS0_PKfPKjS7_fiiiiE6k_smem;
	add.s32 	%r170, %r169, %r168;
	ld.shared.f32 	%f152, [%r170];
	fma.rn.f32 	%f153, %f324, %f152, 0f00000000;
	ld.shared.f32 	%f154, [%r170+128];
	fma.rn.f32 	%f155, %f325, %f154, %f153;
	ld.shared.f32 	%f156, [%r170+256];
	fma.rn.f32 	%f157, %f326, %f156, %f155;
	mov.b32 	%r171, %f157;
	shfl.sync.bfly.b32	%r172|%p39, %r171, 16, 31, -1;
	mov.b32 	%f158, %r172;
	add.f32 	%f159, %f157, %f158;
	mov.b32 	%r173, %f159;
	shfl.sync.bfly.b32	%r174|%p40, %r173, 8, 31, -1;
	mov.b32 	%f160, %r174;
	add.f32 	%f161, %f159, %f160;
	mov.b32 	%r175, %f161;
	shfl.sync.bfly.b32	%r176|%p41, %r175, 4, 31, -1;
	mov.b32 	%f162, %r176;
	add.f32 	%f163, %f161, %f162;
	mov.b32 	%r177, %f163;
	shfl.sync.bfly.b32	%r178|%p42, %r177, 2, 31, -1;
	mov.b32 	%f164, %r178;
	add.f32 	%f165, %f163, %f164;
	mov.b32 	%r179, %f165;
	shfl.sync.bfly.b32	%r180|%p43, %r179, 1, 31, -1;
	mov.b32 	%f166, %r180;
	add.f32 	%f167, %f165, %f166;
	mul.wide.u32 	%rd43, %r271, 4;
	add.s64 	%rd44, %rd2, %rd43;
	st.local.f32 	[%rd44], %f167;
	max.f32 	%f342, %f342, %f167;
	bra.uni 	$L__BB36_47;
$L__BB36_46:
	mul.wide.u32 	%rd45, %r271, 4;
	add.s64 	%rd46, %rd2, %rd45;
	mov.b32 	%r181, -8388609;
	st.local.u32 	[%rd46], %r181;
$L__BB36_47:
	add.s32 	%r271, %r271, 1;
	setp.lt.s32 	%p44, %r271, %r33;
	add.s16 	%rs65, %rs65, 1;
	@%p44 bra 	$L__BB36_29;
$L__BB36_48:
	setp.leu.f32 	%p55, %f342, 0fFF7FFFFF;
	@%p55 bra 	$L__BB36_70;
	max.f32 	%f32, %f379, %f342;
	sub.f32 	%f168, %f379, %f32;
	fma.rn.f32 	%f169, %f168, 0f3BBB989D, 0f3F000000;
	cvt.sat.f32.f32 	%f170, %f169;
	mov.f32 	%f171, 0f4B400001;
	mov.f32 	%f172, 0f437C0000;
	fma.rm.f32 	%f173, %f170, %f172, %f171;
	add.f32 	%f174, %f173, 0fCB40007F;
	neg.f32 	%f175, %f174;
	fma.rn.f32 	%f176, %f168, 0f3FB8AA3B, %f175;
	fma.rn.f32 	%f177, %f168, 0f32A57060, %f176;
	mov.b32 	%r196, %f173;
	shl.b32 	%r197, %r196, 23;
	mov.b32 	%f178, %r197;
	ex2.approx.ftz.f32 	%f179, %f177;
	mul.f32 	%f180, %f179, %f178;
	mul.f32 	%f349, %f180, %f349;
	mul.f32 	%f348, %f180, %f348;
	mul.f32 	%f347, %f180, %f347;
	mul.f32 	%f350, %f350, %f180;
	mov.f32 	%f379, %f32;
	@%p34 bra 	$L__BB36_70;
	and.b32  	%r77, %r31, 3;
	add.s32 	%r199, %r29, %r30;
	sub.s32 	%r200, %r12, %r199;
	setp.gt.u32 	%p57, %r200, -4;
	mov.b32 	%r275, 0;
	@%p57 bra 	$L__BB36_61;
	and.b32  	%r275, %r31, -4;
	mov.b32 	%r274, 0;
$L__BB36_52:
	mul.wide.u32 	%rd54, %r274, 4;
	add.s64 	%rd4, %rd2, %rd54;
	ld.local.f32 	%f41, [%rd4];
	setp.le.f32 	%p58, %f41, 0fFF7FFFFF;
	@%p58 bra 	$L__BB36_54;
	sub.f32 	%f182, %f41, %f32;
	fma.rn.f32 	%f183, %f182, 0f3BBB989D, 0f3F000000;
	cvt.sat.f32.f32 	%f184, %f183;
	mov.f32 	%f185, 0f4B400001;
	mov.f32 	%f186, 0f437C0000;
	fma.rm.f32 	%f187, %f184, %f186, %f185;
	add.f32 	%f188, %f187, 0fCB40007F;
	neg.f32 	%f189, %f188;
	fma.rn.f32 	%f190, %f182, 0f3FB8AA3B, %f189;
	fma.rn.f32 	%f191, %f182, 0f32A57060, %f190;
	mov.b32 	%r202, %f187;
	shl.b32 	%r203, %r202, 23;
	mov.b32 	%f192, %r203;
	ex2.approx.ftz.f32 	%f193, %f191;
	mul.f32 	%f194, %f193, %f192;
	add.f32 	%f350, %f350, %f194;
	mul.lo.s32 	%r204, %r274, 96;
	or.b32  	%r205, %r204, %r3;
	shl.b32 	%r206, %r205, 2;
	mov.u32 	%r207, _ZZ30flash_attn_sinks_varlen_kernelIfLi80ELi8ELi32EEvPKT_S2_S2_PS0_PKfPKjS7_fiiiiE6v_smem;
	add.s32 	%r208, %r207, %r206;
	ld.shared.f32 	%f195, [%r208];
	fma.rn.f32 	%f349, %f194, %f195, %f349;
	ld.shared.f32 	%f196, [%r208+128];
	fma.rn.f32 	%f348, %f194, %f196, %f348;
	ld.shared.f32 	%f197, [%r208+256];
	fma.rn.f32 	%f347, %f194, %f197, %f347;
$L__BB36_54:
	ld.local.f32 	%f50, [%rd4+4];
	setp.le.f32 	%p59, %f50, 0fFF7FFFFF;
	@%p59 bra 	$L__BB36_56;
	sub.f32 	%f198, %f50, %f32;
	fma.rn.f32 	%f199, %f198, 0f3BBB989D, 0f3F000000;
	cvt.sat.f32.f32 	%f200, %f199;
	mov.f32 	%f201, 0f4B400001;
	mov.f32 	%f202, 0f437C0000;
	fma.rm.f32 	%f203, %f200, %f202, %f201;
	add.f32 	%f204, %f203, 0fCB40007F;
	neg.f32 	%f205, %f204;
	fma.rn.f32 	%f206, %f198, 0f3FB8AA3B, %f205;
	fma.rn.f32 	%f207, %f198, 0f32A57060, %f206;
	mov.b32 	%r209, %f203;
	shl.b32 	%r210, %r209, 23;
	mov.b32 	%f208, %r210;
	ex2.approx.ftz.f32 	%f209, %f207;
	mul.f32 	%f210, %f209, %f208;
	add.f32 	%f350, %f350, %f210;
	mul.lo.s32 	%r211, %r274, 96;
	or.b32  	%r212, %r211, %r3;
	shl.b32 	%r213, %r212, 2;
	mov.u32 	%r214, _ZZ30flash_attn_sinks_varlen_kernelIfLi80ELi8ELi32EEvPKT_S2_S2_PS0_PKfPKjS7_fiiiiE6v_smem;
	add.s32 	%r215, %r213, %r214;
	ld.shared.f32 	%f211, [%r215+384];
	fma.rn.f32 	%f349, %f210, %f211, %f349;
	ld.shared.f32 	%f212, [%r215+512];
	fma.rn.f32 	%f348, %f210, %f212, %f348;
	ld.shared.f32 	%f213, [%r215+640];
	fma.rn.f32 	%f347, %f210, %f213, %f347;
$L__BB36_56:
	ld.local.f32 	%f59, [%rd4+8];
	setp.le.f32 	%p60, %f59, 0fFF7FFFFF;
	@%p60 bra 	$L__BB36_58;
	sub.f32 	%f214, %f59, %f32;
	fma.rn.f32 	%f215, %f214, 0f3BBB989D, 0f3F000000;
	cvt.sat.f32.f32 	%f216, %f215;
	mov.f32 	%f217, 0f4B400001;
	mov.f32 	%f218, 0f437C0000;
	fma.rm.f32 	%f219, %f216, %f218, %f217;
	add.f32 	%f220, %f219, 0fCB40007F;
	neg.f32 	%f221, %f220;
	fma.rn.f32 	%f222, %f214, 0f3FB8AA3B, %f221;
	fma.rn.f32 	%f223, %f214, 0f32A57060, %f222;
	mov.b32 	%r216, %f219;
	shl.b32 	%r217, %r216, 23;
	mov.b32 	%f224, %r217;
	ex2.approx.ftz.f32 	%f225, %f223;
	mul.f32 	%f226, %f225, %f224;
	add.f32 	%f350, %f350, %f226;
	mul.lo.s32 	%r218, %r274, 96;
	or.b32  	%r219, %r218, %r3;
	shl.b32 	%r220, %r219, 2;
	mov.u32 	%r221, _ZZ30flash_attn_sinks_varlen_kernelIfLi80ELi8ELi32EEvPKT_S2_S2_PS0_PKfPKjS7_fiiiiE6v_smem;
	add.s32 	%r222, %r220, %r221;
	ld.shared.f32 	%f227, [%r222+768];
	fma.rn.f32 	%f349, %f226, %f227, %f349;
	ld.shared.f32 	%f228, [%r222+896];
	fma.rn.f32 	%f348, %f226, %f228, %f348;
	ld.shared.f32 	%f229, [%r222+1024];
	fma.rn.f32 	%f347, %f226, %f229, %f347;
$L__BB36_58:
	ld.local.f32 	%f68, [%rd4+12];
	setp.le.f32 	%p61, %f68, 0fFF7FFFFF;
	@%p61 bra 	$L__BB36_60;
	sub.f32 	%f230, %f68, %f32;
	fma.rn.f32 	%f231, %f230, 0f3BBB989D, 0f3F000000;
	cvt.sat.f32.f32 	%f232, %f231;
	mov.f32 	%f233, 0f4B400001;
	mov.f32 	%f234, 0f437C0000;
	fma.rm.f32 	%f235, %f232, %f234, %f233;
	add.f32 	%f236, %f235, 0fCB40007F;
	neg.f32 	%f237, %f236;
	fma.rn.f32 	%f238, %f230, 0f3FB8AA3B, %f237;
	fma.rn.f32 	%f239, %f230, 0f32A57060, %f238;
	mov.b32 	%r223, %f235;
	shl.b32 	%r224, %r223, 23;
	mov.b32 	%f240, %r224;
	ex2.approx.ftz.f32 	%f241, %f239;
	mul.f32 	%f242, %f241, %f240;
	add.f32 	%f350, %f350, %f242;
	mul.lo.s32 	%r225, %r274, 96;
	or.b32  	%r226, %r225, %r3;
	shl.b32 	%r227, %r226, 2;
	mov.u32 	%r228, _ZZ30flash_attn_sinks_varlen_kernelIfLi80ELi8ELi32EEvPKT_S2_S2_PS0_PKfPKjS7_fiiiiE6v_smem;
	add.s32 	%r229, %r227, %r228;
	ld.shared.f32 	%f243, [%r229+1152];
	fma.rn.f32 	%f349, %f242, %f243, %f349;
	ld.shared.f32 	%f244, [%r229+1280];
	fma.rn.f32 	%f348, %f242, %f244, %f348;
	ld.shared.f32 	%f245, [%r229+1408];
	fma.rn.f32 	%f347, %f242, %f245, %f347;
$L__BB36_60:
	add.s32 	%r274, %r274, 4;
	setp.ne.s32 	%p62, %r274, %r275;
	@%p62 bra 	$L__BB36_52;
$L__BB36_61:
	setp.eq.s32 	%p63, %r77, 0;
	mov.f32 	%f379, %f32;
	@%p63 bra 	$L__BB36_70;
	mul.wide.u32 	%rd55, %r275, 4;
	add.s64 	%rd5, %rd2, %rd55;
	ld.local.f32 	%f82, [%rd5];
	setp.le.f32 	%p64, %f82, 0fFF7FFFFF;
	@%p64 bra 	$L__BB36_64;
	sub.f32 	%f246, %f82, %f32;
	fma.rn.f32 	%f247, %f246, 0f3BBB989D, 0f3F000000;
	cvt.sat.f32.f32 	%f248, %f247;
	mov.f32 	%f249, 0f4B400001;
	mov.f32 	%f250, 0f437C0000;
	fma.rm.f32 	%f251, %f248, %f250, %f249;
	add.f32 	%f252, %f251, 0fCB40007F;
	neg.f32 	%f253, %f252;
	fma.rn.f32 	%f254, %f246, 0f3FB8AA3B, %f253;
	fma.rn.f32 	%f255, %f246, 0f32A57060, %f254;
	mov.b32 	%r230, %f251;
	shl.b32 	%r231, %r230, 23;
	mov.b32 	%f256, %r231;
	ex2.approx.ftz.f32 	%f257, %f255;
	mul.f32 	%f258, %f257, %f256;
	add.f32 	%f350, %f350, %f258;
	mul.lo.s32 	%r232, %r275, 96;
	or.b32  	%r233, %r232, %r3;
	shl.b32 	%r234, %r233, 2;
	mov.u32 	%r235, _ZZ30flash_attn_sinks_varlen_kernelIfLi80ELi8ELi32EEvPKT_S2_S2_PS0_PKfPKjS7_fiiiiE6v_smem;
	add.s32 	%r236, %r235, %r234;
	ld.shared.f32 	%f259, [%r236];
	fma.rn.f32 	%f349, %f258, %f259, %f349;
	ld.shared.f32 	%f260, [%r236+128];
	fma.rn.f32 	%f348, %f258, %f260, %f348;
	ld.shared.f32 	%f261, [%r236+256];
	fma.rn.f32 	%f347, %f258, %f261, %f347;
$L__BB36_64:
	setp.eq.s32 	%p65, %r77, 1;
	mov.f32 	%f379, %f32;
	@%p65 bra 	$L__BB36_70;
	ld.local.f32 	%f91, [%rd5+4];
	setp.le.f32 	%p66, %f91, 0fFF7FFFFF;
	@%p66 bra 	$L__BB36_67;
	sub.f32 	%f262, %f91, %f32;
	fma.rn.f32 	%f263, %f262, 0f3BBB989D, 0f3F000000;
	cvt.sat.f32.f32 	%f264, %f263;
	mov.f32 	%f265, 0f4B400001;
	mov.f32 	%f266, 0f437C0000;
	fma.rm.f32 	%f267, %f264, %f266, %f265;
	add.f32 	%f268, %f267, 0fCB40007F;
	neg.f32 	%f269, %f268;
	fma.rn.f32 	%f270, %f262, 0f3FB8AA3B, %f269;
	fma.rn.f32 	%f271, %f262, 0f32A57060, %f270;
	mov.b32 	%r237, %f267;
	shl.b32 	%r238, %r237, 23;
	mov.b32 	%f272, %r238;
	ex2.approx.ftz.f32 	%f273, %f271;
	mul.f32 	%f274, %f273, %f272;
	add.f32 	%f350, %f350, %f274;
	mul.lo.s32 	%r239, %r275, 96;
	or.b32  	%r240, %r239, %r3;
	shl.b32 	%r241, %r240, 2;
	mov.u32 	%r242, _ZZ30flash_attn_sinks_varlen_kernelIfLi80ELi8ELi32EEvPKT_S2_S2_PS0_PKfPKjS7_fiiiiE6v_smem;
	add.s32 	%r243, %r241, %r242;
	ld.shared.f32 	%f275, [%r243+384];
	fma.rn.f32 	%f349, %f274, %f275, %f349;
	ld.shared.f32 	%f276, [%r243+512];
	fma.rn.f32 	%f348, %f274, %f276, %f348;
	ld.shared.f32 	%f277, [%r243+640];
	fma.rn.f32 	%f347, %f274, %f277, %f347;
$L__BB36_67:
	setp.eq.s32 	%p67, %r77, 2;
	mov.f32 	%f379, %f32;
	@%p67 bra 	$L__BB36_70;
	ld.local.f32 	%f100, [%rd5+8];
	setp.le.f32 	%p68, %f100, 0fFF7FFFFF;
	mov.f32 	%f379, %f32;
	@%p68 bra 	$L__BB36_70;
	sub.f32 	%f278, %f100, %f32;
	fma.rn.f32 	%f279, %f278, 0f3BBB989D, 0f3F000000;
	cvt.sat.f32.f32 	%f280, %f279;
	mov.f32 	%f281, 0f4B400001;
	mov.f32 	%f282, 0f437C0000;
	fma.rm.f32 	%f283, %f280, %f282, %f281;
	add.f32 	%f284, %f283, 0fCB40007F;
	neg.f32 	%f285, %f284;
	fma.rn.f32 	%f286, %f278, 0f3FB8AA3B, %f285;
	fma.rn.f32 	%f287, %f278, 0f32A57060, %f286;
	mov.b32 	%r244, %f283;
	shl.b32 	%r245, %r244, 23;
	mov.b32 	%f288, %r245;
	ex2.approx.ftz.f32 	%f289, %f287;
	mul.f32 	%f290, %f289, %f288;
	add.f32 	%f350, %f350, %f290;
	mul.lo.s32 	%r246, %r275, 96;
	or.b32  	%r247, %r246, %r3;
	shl.b32 	%r248, %r247, 2;
	mov.u32 	%r249, _ZZ30flash_attn_sinks_varlen_kernelIfLi80ELi8ELi32EEvPKT_S2_S2_PS0_PKfPKjS7_fiiiiE6v_smem;
	add.s32 	%r250, %r248, %r249;
	ld.shared.f32 	%f291, [%r250+768];
	fma.rn.f32 	%f349, %f290, %f291, %f349;
	ld.shared.f32 	%f292, [%r250+896];
	fma.rn.f32 	%f348, %f290, %f292, %f348;
	ld.shared.f32 	%f293, [%r250+1024];
	fma.rn.f32 	%f347, %f290, %f293, %f347;
	mov.f32 	%f379, %f32;
$L__BB36_70:
	bar.sync 	0;
	setp.lt.s32 	%p69, %r257, %r13;
	add.s32 	%r256, %r256, 1;
	@%p69 bra 	$L__BB36_6;
$L__BB36_71:
	setp.ge.s32 	%p70, %r10, %r6;
	@%p70 bra 	$L__BB36_76;
	setp.eq.s64 	%p71, %rd10, 0;
	@%p71 bra 	$L__BB36_74;
	cvta.to.global.u64 	%rd56, %rd10;
	mul.wide.u32 	%rd57, %r4, 4;
	add.s64 	%rd58, %rd56, %rd57;
	ld.global.nc.f32 	%f294, [%rd58];
	max.f32 	%f295, %f379, %f294;
	sub.f32 	%f296, %f379, %f295;
	fma.rn.f32 	%f297, %f296, 0f3BBB989D, 0f3F000000;
	cvt.sat.f32.f32 	%f298, %f297;
	mov.f32 	%f299, 0f4B400001;
	mov.f32 	%f300, 0f437C0000;
	fma.rm.f32 	%f301, %f298, %f300, %f299;
	add.f32 	%f302, %f301, 0fCB40007F;
	neg.f32 	%f303, %f302;
	fma.rn.f32 	%f304, %f296, 0f3FB8AA3B, %f303;
	fma.rn.f32 	%f305, %f296, 0f32A57060, %f304;
	mov.b32 	%r251, %f301;
	shl.b32 	%r252, %r251, 23;
	mov.b32 	%f306, %r252;
	ex2.approx.ftz.f32 	%f307, %f305;
	mul.f32 	%f308, %f307, %f306;
	mul.f32 	%f349, %f308, %f349;
	mul.f32 	%f348, %f308, %f348;
	mul.f32 	%f347, %f308, %f347;
	sub.f32 	%f309, %f294, %f295;
	fma.rn.f32 	%f310, %f309, 0f3BBB989D, 0f3F000000;
	cvt.sat.f32.f32 	%f311, %f310;
	fma.rm.f32 	%f312, %f311, %f300, %f299;
	add.f32 	%f313, %f312, 0fCB40007F;
	neg.f32 	%f314, %f313;
	fma.rn.f32 	%f315, %f309, 0f3FB8AA3B, %f314;
	fma.rn.f32 	%f316, %f309, 0f32A57060, %f315;
	mov.b32 	%r253, %f312;
	shl.b32 	%r254, %r253, 23;
	mov.b32 	%f317, %r254;
	ex2.approx.ftz.f32 	%f318, %f316;
	mul.f32 	%f319, %f318, %f317;
	fma.rn.f32 	%f350, %f350, %f308, %f319;
$L__BB36_74:
	setp.gt.u32 	%p72, %r3, 15;
	setp.gt.f32 	%p73, %f350, 0f00000000;
	rcp.rn.f32 	%f320, %f350;
	selp.f32 	%f123, %f320, 0f00000000, %p73;
	mul.f32 	%f321, %f123, %f349;
	add.s32 	%r255, %r3, %r11;
	cvta.to.global.u64 	%rd59, %rd9;
	mul.wide.s32 	%rd60, %r255, 4;
	add.s64 	%rd6, %rd59, %rd60;
	st.global.f32 	[%rd6], %f321;
	mul.f32 	%f322, %f123, %f348;
	st.global.f32 	[%rd6+128], %f322;
	@%p72 bra 	$L__BB36_76;
	mul.f32 	%f323, %f123, %f347;
	st.global.f32 	[%rd6+256], %f323;
$L__BB36_76:
	ret;

}
	// .globl	_Z30flash_attn_sinks_varlen_kernelIfLi96ELi8ELi32EEvPKT_S2_S2_PS0_PKfPKjS7_fiiii
.visible .entry _Z30flash_attn_sinks_varlen_kernelIfLi96ELi8ELi32EEvPKT_S2_S2_PS0_PKfPKjS7_fiiii(
	.param .u64 .ptr .align 1 _Z30flash_attn_sinks_varlen_kernelIfLi96ELi8ELi32EEvPKT_S2_S2_PS0_PKfPKjS7_fiiii_param_0,
	.param .u64 .ptr .align 1 _Z30flash_attn_sinks_varlen_kernelIfLi96ELi8ELi32EEvPKT_S2_S2_PS0_PKfPKjS7_fiiii_param_1,
	.param .u64 .ptr .align 1 _Z30flash_attn_sinks_varlen_kernelIfLi96ELi8ELi32EEvPKT_S2_S2_PS0_PKfPKjS7_fiiii_param_2,
	.param .u64 .ptr .align 1 _Z30flash_attn_sinks_varlen_kernelIfLi96ELi8ELi32EEvPKT_S2_S2_PS0_PKfPKjS7_fiiii_param_3,
	.param .u64 .ptr .align 1 _Z30flash_attn_sinks_varlen_kernelIfLi96ELi8ELi32EEvPKT_S2_S2_PS0_PKfPKjS7_fiiii_param_4,
	.param .u64 .ptr .align 1 _Z30flash_attn_sinks_varlen_kernelIfLi96ELi8ELi32EEvPKT_S2_S2_PS0_PKfPKjS7_fiiii_param_5,
	.param .u64 .ptr .align 1 _Z30flash_attn_sinks_varlen_kernelIfLi96ELi8ELi32EEvPKT_S2_S2_PS0_PKfPKjS7_fiiii_param_6,
	.param .f32 _Z30flash_attn_sinks_varlen_kernelIfLi96ELi8ELi32EEvPKT_S2_S2_PS0_PKfPKjS7_fiiii_param_7,
	.param .u32 _Z30flash_attn_sinks_varlen_kernelIfLi96ELi8ELi32EEvPKT_S2_S2_PS0_PKfPKjS7_fiiii_param_8,
	.param .u32 _Z30flash_attn_sinks_varlen_kernelIfLi96ELi8ELi32EEvPKT_S2_S2_PS0_PKfPKjS7_fiiii_param_9,
	.param .u32 _Z30flash_attn_sinks_varlen_kernelIfLi96ELi8ELi32EEvPKT_S2_S2_PS0_PKfPKjS7_fiiii_param_10,
	.param .u32 _Z30flash_attn_sinks_varlen_kernelIfLi96ELi8ELi32EEvPKT_S2_S2_PS0_PKfPKjS7_fiiii_param_11
)
.maxntid 256
{
	.local .align 16 .b8 	__local_depot37[128];
	.reg .b64 	%SP;
	.reg .b64 	%SPL;
	.reg .pred 	%p<55>;
	.reg .b16 	%rs<53>;
	.reg .b32 	%r<274>;
	.reg .b32 	%f<390>;
	.reg .b64 	%rd<56>;
	// demoted variable
	.shared .align 4 .b8 _ZZ30flash_attn_sinks_varlen_kernelIfLi96ELi8ELi32EEvPKT_S2_S2_PS0_PKfPKjS7_fiiiiE6k_smem[12288];
	// demoted variable
	.shared .align 4 .b8 _ZZ30flash_attn_sinks_varlen_kernelIfLi96ELi8ELi32EEvPKT_S2_S2_PS0_PKfPKjS7_fiiiiE6v_smem[12288];
	mov.u64 	%SPL, __local_depot37;
	ld.param.u64 	%rd10, [_Z30flash_attn_sinks_varlen_kernelIfLi96ELi8ELi32EEvPKT_S2_S2_PS0_PKfPKjS7_fiiii_param_0];
	ld.param.u64 	%rd6, [_Z30flash_attn_sinks_varlen_kernelIfLi96ELi8ELi32EEvPKT_S2_S2_PS0_PKfPKjS7_fiiii_param_1];
	ld.param.u64 	%rd7, [_Z30flash_attn_sinks_varlen_kernelIfLi96ELi8ELi32EEvPKT_S2_S2_PS0_PKfPKjS7_fiiii_param_2];
	ld.param.u64 	%rd8, [_Z30flash_attn_sinks_varlen_kernelIfLi96ELi8ELi32EEvPKT_S2_S2_PS0_PKfPKjS7_fiiii_param_3];
	ld.param.u64 	%rd9, [_Z30flash_attn_sinks_varlen_kernelIfLi96ELi8ELi32EEvPKT_S2_S2_PS0_PKfPKjS7_fiiii_param_4];
	ld.param.u64 	%rd11, [_Z30flash_attn_sinks_varlen_kernelIfLi96ELi8ELi32EEvPKT_S2_S2_PS0_PKfPKjS7_fiiii_param_5];
	ld.param.u64 	%rd12, [_Z30flash_attn_sinks_varlen_kernelIfLi96ELi8ELi32EEvPKT_S2_S2_PS0_PKfPKjS7_fiiii_param_6];
	ld.param.f32 	%f123, [_Z30flash_attn_sinks_varlen_kernelIfLi96ELi8ELi32EEvPKT_S2_S2_PS0_PKfPKjS7_fiiii_param_7];
	ld.param.u32 	%r85, [_Z30flash_attn_sinks_varlen_kernelIfLi96ELi8ELi32EEvPKT_S2_S2_PS0_PKfPKjS7_fiiii_param_8];
	ld.param.u32 	%r86, [_Z30flash_attn_sinks_varlen_kernelIfLi96ELi8ELi32EEvPKT_S2_S2_PS0_PKfPKjS7_fiiii_param_9];
	ld.param.u32 	%r83, [_Z30flash_attn_sinks_varlen_kernelIfLi96ELi8ELi32EEvPKT_S2_S2_PS0_PKfPKjS7_fiiii_param_10];
	ld.param.u32 	%r84, [_Z30flash_attn_sinks_varlen_kernelIfLi96ELi8ELi32EEvPKT_S2_S2_PS0_PKfPKjS7_fiiii_param_11];
	cvta.to.global.u64 	%rd13, %rd10;
	cvta.to.global.u64 	%rd14, %rd12;
	cvta.to.global.u64 	%rd15, %rd11;
	add.u64 	%rd1, %SPL, 0;
	mov.u32 	%r1, %tid.x;
	shr.u32 	%r2, %r1, 5;
	and.b32  	%r3, %r1, 31;
	mov.u32 	%r4, %ctaid.x;
	mov.u32 	%r87, %ctaid.y;
	mov.u32 	%r88, %ctaid.z;
	div.s32 	%r89, %r86, %r83;
	div.s32 	%r5, %r4, %r89;
	mul.wide.u32 	%rd17, %r87, 4;
	add.s64 	%rd18, %rd15, %rd17;
	ld.global.nc.u32 	%r90, [%rd18+4];
	ld.global.nc.u32 	%r91, [%rd18];
	sub.s32 	%r6, %r90, %r91;
	add.s64 	%rd19, %rd14, %rd17;
	ld.global.nc.u32 	%r7, [%rd19];
	ld.global.nc.u32 	%r8, [%rd19+4];
	shl.b32 	%r9, %r88, 3;
	or.b32  	%r10, %r9, %r2;
	setp.ge.s32 	%p1, %r10, %r6;
	mad.lo.s32 	%r92, %r86, %r87, %r4;
	mad.lo.s32 	%r93, %r92, %r85, %r10;
	mul.lo.s32 	%r94, %r93, 96;
	or.b32  	%r11, %r94, %r3;
	mul.wide.s32 	%rd20, %r11, 4;
	add.s64 	%rd2, %rd13, %rd20;
	mov.f32 	%f324, 0f00000000;
	mov.f32 	%f325, %f324;
	@%p1 bra 	$L__BB37_2;
	ld.global.nc.f32 	%f125, [%rd2];
	mul.f32 	%f324, %f123, %f125;
	ld.global.nc.f32 	%f126, [%rd2+128];
	mul.f32 	%f325, %f123, %f126;
$L__BB37_2:
	setp.ge.s32 	%p2, %r10, %r6;
	mov.f32 	%f326, 0f00000000;
	@%p2 bra 	$L__BB37_4;
	ld.global.nc.f32 	%f128, [%rd2+256];
	mul.f32 	%f326, %f123, %f128;
$L__BB37_4:
	sub.s32 	%r95, %r8, %r7;
	sub.s32 	%r96, %r95, %r6;
	add.s32 	%r97, %r9, 8;
	min.s32 	%r98, %r97, %r6;
	setp.gt.s32 	%p3, %r84, 0;
	sub.s32 	%r99, %r9, %r84;
	add.s32 	%r100, %r99, %r96;
	max.s32 	%r101, %r100, -1;
	add.s32 	%r102, %r101, 1;
	selp.b32 	%r12, %r102, 0, %p3;
	add.s32 	%r103, %r96, %r98;
	min.s32 	%r13, %r95, %r103;
	add.s32 	%r14, %r100, %r2;
	max.s32 	%r15, %r14, -1;
	setp.ge.s32 	%p4, %r12, %r13;
	mov.f32 	%f379, 0fFF7FFFFF;
	mov.f32 	%f347, 0f00000000;
	mov.f32 	%f348, %f347;
	mov.f32 	%f349, %f347;
	mov.f32 	%f350, %f347;
	@%p4 bra 	$L__BB37_71;
	cvt.u16.u32 	%rs1, %r12;
	or.b32  	%r16, %r1, 768;
	cvt.u16.u32 	%rs11, %r1;
	or.b16  	%rs2, %rs11, 768;
	mul.lo.s32 	%r17, %r5, 96;
	mul.lo.s32 	%r18, %r83, 96;
	shl.b32 	%r105, %r1, 2;
	mov.u32 	%r106, _ZZ30flash_attn_sinks_varlen_kernelIfLi96ELi8ELi32EEvPKT_S2_S2_PS0_PKfPKjS7_fiiiiE6k_smem;
	add.s32 	%r107, %r105, %r106;
	add.s32 	%r19, %r107, 2048;
	add.s32 	%r20, %r17, 768;
	add.s32 	%r21, %r17, 512;
	or.b32  	%r22, %r1, 512;
	add.s32 	%r23, %r17, 256;
	add.s32 	%r24, %r14, %r84;
	add.s32 	%r25, %r15, 1;
	mov.f32 	%f379, 0fFF7FFFFF;
	mov.b32 	%r254, 0;
	mov.f32 	%f347, 0f00000000;
	mov.u32 	%r255, %r12;
$L__BB37_6:
	mov.u32 	%r27, %r255;
	or.b32  	%r256, %r1, 256;
	shl.b32 	%r108, %r254, 5;
	add.s32 	%r109, %r12, %r108;
	add.s32 	%r110, %r109, 32;
	min.s32 	%r29, %r13, %r110;
	neg.s32 	%r30, %r108;
	sub.s32 	%r111, %r30, %r12;
	add.s32 	%r31, %r29, %r111;
	add.s32 	%r255, %r27, 32;
	min.s32 	%r112, %r255, %r13;
	sub.s32 	%r33, %r112, %r27;
	add.s32 	%r34, %r27, %r7;
	mov.u32 	%r257, %r23;
	mov.u32 	%r258, %r22;
	mov.u32 	%r259, %r21;
	mov.u32 	%r260, %r20;
	mov.u32 	%r261, %r19;
	mov.u32 	%r262, %r17;
	mov.u16 	%rs51, %rs2;
	mov.u32 	%r263, %r16;
	mov.u32 	%r264, %r1;
$L__BB37_7:
	add.s16 	%rs12, %rs51, -768;
	mul.hi.u16 	%rs13, %rs12, -21845;
	shr.u16 	%rs14, %rs13, 6;
	cvt.u32.u16 	%r113, %rs14;
	setp.le.s32 	%p5, %r33, %r113;
	mov.f32 	%f332, 0f00000000;
	@%p5 bra 	$L__BB37_9;
	mul.hi.u32 	%r114, %r264, -1431655765;
	shr.u32 	%r115, %r114, 6;
	mul.lo.s32 	%r116, %r115, 96;
	add.s32 	%r117, %r34, %r115;
	mad.lo.s32 	%r118, %r18, %r117, %r262;
	sub.s32 	%r119, %r118, %r116;
	add.s32 	%r120, %r1, %r119;
	mul.wide.s32 	%rd22, %r120, 4;
	add.s64 	%rd21, %rd6, %rd22;
	// begin inline asm
	ld.global.nc.f32 %f332, [%rd21];
	// end inline asm
$L__BB37_9:
	st.shared.f32 	[%r261+-2048], %f332;
	add.s16 	%rs15, %rs51, -512;
	mul.hi.u16 	%rs16, %rs15, -21845;
	shr.u16 	%rs17, %rs16, 6;
	cvt.u32.u16 	%r121, %rs17;
	setp.le.s32 	%p6, %r33, %r121;
	mov.f32 	%f333, 0f00000000;
	@%p6 bra 	$L__BB37_11;
	mul.hi.u32 	%r122, %r256, -1431655765;
	shr.u32 	%r123, %r122, 6;
	mul.lo.s32 	%r124, %r123, 96;
	add.s32 	%r125, %r34, %r123;
	mad.lo.s32 	%r126, %r18, %r125, %r257;
	sub.s32 	%r127, %r126, %r124;
	add.s32 	%r128, %r1, %r127;
	mul.wide.s32 	%rd24, %r128, 4;
	add.s64 	%rd23, %rd6, %rd24;
	// begin inline asm
	ld.global.nc.f32 %f333, [%rd23];
	// end inline asm
$L__BB37_11:
	st.shared.f32 	[%r261+-1024], %f333;
	add.s16 	%rs18, %rs51, -256;
	mul.hi.u16 	%rs19, %rs18, -21845;
	shr.u16 	%rs20, %rs19, 6;
	cvt.u32.u16 	%r129, %rs20;
	setp.le.s32 	%p7, %r33, %r129;
	mov.f32 	%f334, 0f00000000;
	@%p7 bra 	$L__BB37_13;
	mul.hi.u32 	%r130, %r258, -1431655765;
	shr.u32 	%r131, %r130, 6;
	mul.lo.s32 	%r132, %r131, 96;
	add.s32 	%r133, %r34, %r131;
	mad.lo.s32 	%r134, %r18, %r133, %r259;
	sub.s32 	%r135, %r134, %r132;
	add.s32 	%r136, %r1, %r135;
	mul.wide.s32 	%rd26, %r136, 4;
	add.s64 	%rd25, %rd6, %rd26;
	// begin inline asm
	ld.global.nc.f32 %f334, [%rd25];
	// end inline asm
$L__BB37_13:
	st.shared.f32 	[%r261], %f334;
	mul.hi.u16 	%rs21, %rs51, -21845;
	shr.u16 	%rs22, %rs21, 6;
	cvt.u32.u16 	%r137, %rs22;
	setp.le.s32 	%p8, %r33, %r137;
	mov.f32 	%f335, 0f00000000;
	@%p8 bra 	$L__BB37_15;
	mul.hi.u32 	%r138, %r263, -1431655765;
	shr.u32 	%r139, %r138, 6;
	mul.lo.s32 	%r140, %r139, 96;
	add.s32 	%r141, %r34, %r139;
	mad.lo.s32 	%r142, %r18, %r141, %r260;
	sub.s32 	%r143, %r142, %r140;
	add.s32 	%r144, %r1, %r143;
	mul.wide.s32 	%rd28, %r144, 4;
	add.s64 	%rd27, %rd6, %rd28;
	// begin inline asm
	ld.global.nc.f32 %f335, [%rd27];
	// end inline asm
$L__BB37_15:
	st.shared.f32 	[%r261+1024], %f335;
	add.s32 	%r264, %r264, 1024;
	add.s32 	%r45, %r263, 1024;
	add.s32 	%r145, %r263, -768;
	add.s16 	%rs51, %rs51, 1024;
	add.s32 	%r262, %r262, 1024;
	add.s32 	%r261, %r261, 4096;
	add.s32 	%r260, %r260, 1024;
	add.s32 	%r259, %r259, 1024;
	add.s32 	%r258, %r258, 1024;
	add.s32 	%r257, %r257, 1024;
	add.s32 	%r256, %r256, 1024;
	setp.lt.u32 	%p9, %r145, 2048;
	mov.u32 	%r263, %r45;
	@%p9 bra 	$L__BB37_7;
	mov.u32 	%r265, %r1;
$L__BB37_17:
	cvt.u16.u32 	%rs5, %r265;
	mul.hi.u16 	%rs23, %rs5, -21845;
	shr.u16 	%rs24, %rs23, 6;
	cvt.u32.u16 	%r54, %rs24;
	setp.le.s32 	%p10, %r33, %r54;
	mov.f32 	%f336, 0f00000000;
	@%p10 bra 	$L__BB37_19;
	mul.hi.u16 	%rs25, %rs5, -21845;
	shr.u16 	%rs26, %rs25, 6;
	mul.lo.s16 	%rs27, %rs26, 96;
	sub.s16 	%rs28, %rs5, %rs27;
	cvt.u32.u16 	%r146, %rs28;
	add.s32 	%r147, %r34, %r54;
	mad.lo.s32 	%r148, %r147, %r83, %r5;
	mad.lo.s32 	%r149, %r148, 96, %r146;
	mul.wide.s32 	%rd30, %r149, 4;
	add.s64 	%rd29, %rd7, %rd30;
	// begin inline asm
	ld.global.nc.f32 %f336, [%rd29];
	// end inline asm
$L__BB37_19:
	shl.b32 	%r150, %r265, 2;
	mov.u32 	%r151, _ZZ30flash_attn_sinks_varlen_kernelIfLi96ELi8ELi32EEvPKT_S2_S2_PS0_PKfPKjS7_fiiiiE6v_smem;
	add.s32 	%r55, %r151, %r150;
	st.shared.f32 	[%r55], %f336;
	add.s16 	%rs6, %rs5, 256;
	mul.hi.u16 	%rs29, %rs6, -21845;
	shr.u16 	%rs30, %rs29, 6;
	cvt.u32.u16 	%r56, %rs30;
	setp.le.s32 	%p11, %r33, %r56;
	mov.f32 	%f337, 0f00000000;
	@%p11 bra 	$L__BB37_21;
	mul.hi.u16 	%rs31, %rs6, -21845;
	shr.u16 	%rs32, %rs31, 6;
	mul.lo.s16 	%rs33, %rs32, 96;
	sub.s16 	%rs34, %rs6, %rs33;
	cvt.u32.u16 	%r152, %rs34;
	add.s32 	%r153, %r34, %r56;
	mad.lo.s32 	%r154, %r153, %r83, %r5;
	mad.lo.s32 	%r155, %r154, 96, %r152;
	mul.wide.s32 	%rd32, %r155, 4;
	add.s64 	%rd31, %rd7, %rd32;
	// begin inline asm
	ld.global.nc.f32 %f337, [%rd31];
	// end inline asm
$L__BB37_21:
	st.shared.f32 	[%r55+1024], %f337;
	add.s16 	%rs7, %rs5, 512;
	mul.hi.u16 	%rs35, %rs7, -21845;
	shr.u16 	%rs36, %rs35, 6;
	cvt.u32.u16 	%r57, %rs36;
	setp.le.s32 	%p12, %r33, %r57;
	mov.f32 	%f338, 0f00000000;
	@%p12 bra 	$L__BB37_23;
	mul.hi.u16 	%rs37, %rs7, -21845;
	shr.u16 	%rs38, %rs37, 6;
	mul.lo.s16 	%rs39, %rs38, 96;
	sub.s16 	%rs40, %rs7, %rs39;
	cvt.u32.u16 	%r156, %rs40;
	add.s32 	%r157, %r34, %r57;
	mad.lo.s32 	%r158, %r157, %r83, %r5;
	mad.lo.s32 	%r159, %r158, 96, %r156;
	mul.wide.s32 	%rd34, %r159, 4;
	add.s64 	%rd33, %rd7, %rd34;
	// begin inline asm
	ld.global.nc.f32 %f338, [%rd33];
	// end inline asm
$L__BB37_23:
	st.shared.f32 	[%r55+2048], %f338;
	add.s16 	%rs8, %rs5, 768;
	mul.hi.u16 	%rs41, %rs8, -21845;
	shr.u16 	%rs42, %rs41, 6;
	cvt.u32.u16 	%r58, %rs42;
	setp.le.s32 	%p13, %r33, %r58;
	mov.f32 	%f339, 0f00000000;
	@%p13 bra 	$L__BB37_25;
	mul.hi.u16 	%rs43, %rs8, -21845;
	shr.u16 	%rs44, %rs43, 6;
	mul.lo.s16 	%rs45, %rs44, 96;
	sub.s16 	%rs46, %rs8, %rs45;
	cvt.u32.u16 	%r160, %rs46;
	add.s32 	%r161, %r34, %r58;
	mad.lo.s32 	%r162, %r161, %r83, %r5;
	mad.lo.s32 	%r163, %r162, 96, %r160;
	mul.wide.s32 	%rd36, %r163, 4;
	add.s64 	%rd35, %rd7, %rd36;
	// begin inline asm
	ld.global.nc.f32 %f339, [%rd35];
	// end inline asm
$L__BB37_25:
	st.shared.f32 	[%r55+3072], %f339;
	add.s32 	%r59, %r265, 1024;
	setp.lt.u32 	%p14, %r265, 2048;
	mov.u32 	%r265, %r59;
	@%p14 bra 	$L__BB37_17;
	setp.ge.s32 	%p15, %r10, %r6;
	bar.sync 	0;
	@%p15 bra 	$L__BB37_70;
	setp.lt.s32 	%p16, %r33, 1;
	mov.f32 	%f342, 0fFF7FFFFF;
	@%p16 bra 	$L__BB37_48;
	mov.f32 	%f342, 0fFF7FFFFF;
	mov.b32 	%r269, 0;
	mov.b16 	%rs52, 0;
$L__BB37_29:
	add.s32 	%r61, %r269, %r27;
	setp.le.s32 	%p17, %r61, %r24;
	@%p17 bra 	$L__BB37_44;
	setp.ge.s32 	%p27, %r269, %r33;
	@%p27 bra 	$L__BB37_48;
	add.s32 	%r181, %r29, %r30;
	add.s32 	%r182, %r12, %r269;
	sub.s32 	%r62, %r181, %r182;
	sub.s32 	%r183, %r12, %r181;
	add.s32 	%r184, %r183, %r269;
	setp.gt.u32 	%p28, %r184, -16;
	@%p28 bra 	$L__BB37_34;
	and.b32  	%r63, %r62, -16;
	mov.b32 	%r268, 0;
$L__BB37_33:
	.pragma "nounroll";
	mul.wide.u32 	%rd41, %r269, 4;
	add.s64 	%rd42, %rd1, %rd41;
	mov.b32 	%r186, -8388609;
	st.local.u32 	[%rd42], %r186;
	st.local.u32 	[%rd42+4], %r186;
	st.local.u32 	[%rd42+8], %r186;
	st.local.u32 	[%rd42+12], %r186;
	st.local.u32 	[%rd42+16], %r186;
	st.local.u32 	[%rd42+20], %r186;
	st.local.u32 	[%rd42+24], %r186;
	st.local.u32 	[%rd42+28], %r186;
	st.local.u32 	[%rd42+32], %r186;
	st.local.u32 	[%rd42+36], %r186;
	st.local.u32 	[%rd42+40], %r186;
	st.local.u32 	[%rd42+44], %r186;
	st.local.u32 	[%rd42+48], %r186;
	st.local.u32 	[%rd42+52], %r186;
	st.local.u32 	[%rd42+56], %r186;
	st.local.u32 	[%rd42+60], %r186;
	add.s32 	%r269, %r269, 16;
	add.s32 	%r268, %r268, 16;
	setp.eq.s32 	%p29, %r268, %r63;
	@%p29 bra 	$L__BB37_34;
	bra.uni 	$L__BB37_33;
$L__BB37_34:
	and.b32  	%r187, %r62, 15;
	setp.eq.s32 	%p30, %r187, 0;
	@%p30 bra 	$L__BB37_48;
	add.s16 	%rs48, %rs52, %rs1;
	cvt.u16.u32 	%rs49, %r29;
	sub.s16 	%rs50, %rs49, %rs48;
	cvt.u32.u16 	%r188, %rs50;
	and.b32  	%r70, %r188, 15;
	add.s32 	%r189, %r70, -1;
	and.b32  	%r71, %r188, 7;
	setp.lt.u32 	%p31, %r189, 7;
	@%p31 bra 	$L__BB37_37;
	mul.wide.u32 	%rd43, %r269, 4;
	add.s64 	%rd44, %rd1, %rd43;
	mov.b32 	%r190, -8388609;
	st.local.u32 	[%rd44], %r190;
	st.local.u32 	[%rd44+4], %r190;
	st.local.u32 	[%rd44+8], %r190;
	st.local.u32 	[%rd44+12], %r190;
	st.local.u32 	[%rd44+16], %r190;
	st.local.u32 	[%rd44+20], %r190;
	st.local.u32 	[%rd44+24], %r190;
	st.local.u32 	[%rd44+28], %r190;
	add.s32 	%r269, %r269, 8;
$L__BB37_37:
	setp.eq.s32 	%p32, %r71, 0;
	@%p32 bra 	$L__BB37_48;
	and.b32  	%r74, %r70, 3;
	setp.lt.u32 	%p33, %r71, 4;
	@%p33 bra 	$L__BB37_40;
	mul.wide.u32 	%rd45, %r269, 4;
	add.s64 	%rd46, %rd1, %rd45;
	mov.b32 	%r191, -8388609;
	st.local.u32 	[%rd46], %r191;
	st.local.u32 	[%rd46+4], %r191;
	st.local.u32 	[%rd46+8], %r191;
	st.local.u32 	[%rd46+12], %r191;
	add.s32 	%r269, %r269, 4;
$L__BB37_40:
	setp.eq.s32 	%p34, %r74, 0;
	@%p34 bra 	$L__BB37_48;
	mul.wide.u32 	%rd47, %r269, 4;
	add.s64 	%rd3, %rd1, %rd47;
	mov.b32 	%r192, -8388609;
	st.local.u32 	[%rd3], %r192;
	setp.eq.s32 	%p35, %r74, 1;
	@%p35 bra 	$L__BB37_48;
	mov.b32 	%r193, -8388609;
	st.local.u32 	[%rd3+4], %r193;
	setp.eq.s32 	%p36, %r74, 2;
	@%p36 bra 	$L__BB37_48;
	mov.b32 	%r194, -8388609;
	st.local.u32 	[%rd3+8], %r194;
	bra.uni 	$L__BB37_48;
$L__BB37_44:
	setp.gt.u32 	%p19, %r25, %r61;
	and.pred  	%p20, %p3, %p19;
	@%p20 bra 	$L__BB37_46;
	mul.lo.s32 	%r165, %r269, 96;
	or.b32  	%r166, %r165, %r3;
	shl.b32 	%r167, %r166, 2;
	mov.u32 	%r168, _ZZ30flash_attn_sinks_varlen_kernelIfLi96ELi8ELi32EEvPKT_S2_S2_PS0_PKfPKjS7_fiiiiE6k_smem;
	add.s32 	%r169, %r168, %r167;
	ld.shared.f32 	%f151, [%r169];
	fma.rn.f32 	%f152, %f324, %f151, 0f00000000;
	ld.shared.f32 	%f153, [%r169+128];
	fma.rn.f32 	%f154, %f325, %f153, %f152;
	ld.shared.f32 	%f155, [%r169+256];
	fma.rn.f32 	%f156, %f326, %f155, %f154;
	mov.b32 	%r170, %f156;
	shfl.sync.bfly.b32	%r171|%p21, %r170, 16, 31, -1;
	mov.b32 	%f157, %r171;
	add.f32 	%f158, %f156, %f157;
	mov.b32 	%r172, %f158;
	shfl.sync.bfly.b32	%r173|%p22, %r172, 8, 31, -1;
	mov.b32 	%f159, %r173;
	add.f32 	%f160, %f158, %f159;
	mov.b32 	%r174, %f160;
	shfl.sync.bfly.b32	%r175|%p23, %r174, 4, 31, -1;
	mov.b32 	%f161, %r175;
	add.f32 	%f162, %f160, %f161;
	mov.b32 	%r176, %f162;
	shfl.sync.bfly.b32	%r177|%p24, %r176, 2, 31, -1;
	mov.b32 	%f163, %r177;
	add.f32 	%f164, %f162, %f163;
	mov.b32 	%r178, %f164;
	shfl.sync.bfly.b32	%r179|%p25, %r178, 1, 31, -1;
	mov.b32 	%f165, %r179;
	add.f32 	%f166, %f164, %f165;
	mul.wide.u32 	%rd37, %r269, 4;
	add.s64 	%rd38, %rd1, %rd37;
	st.local.f32 	[%rd38], %f166;
	max.f32 	%f342, %f342, %f166;
	bra.uni 	$L__BB37_47;
$L__BB37_46:
	mul.wide.u32 	%rd39, %r269, 4;
	add.s64 	%rd40, %rd1, %rd39;
	mov.b32 	%r180, -8388609;
	st.local.u32 	[%rd40], %r180;
$L__BB37_47:
	add.s32 	%r269, %r269, 1;
	setp.lt.s32 	%p26, %r269, %r33;
	add.s16 	%rs52, %rs52, 1;
	@%p26 bra 	$L__BB37_29;
$L__BB37_48:
	setp.leu.f32 	%p37, %f342, 0fFF7FFFFF;
	@%p37 bra 	$L__BB37_70;
	max.f32 	%f32, %f379, %f342;
	sub.f32 	%f167, %f379, %f32;
	fma.rn.f32 	%f168, %f167, 0f3BBB989D, 0f3F000000;
	cvt.sat.f32.f32 	%f169, %f168;
	mov.f32 	%f170, 0f4B400001;
	mov.f32 	%f171, 0f437C0000;
	fma.rm.f32 	%f172, %f169, %f171, %f170;
	add.f32 	%f173, %f172, 0fCB40007F;
	neg.f32 	%f174, %f173;
	fma.rn.f32 	%f175, %f167, 0f3FB8AA3B, %f174;
	fma.rn.f32 	%f176, %f167, 0f32A57060, %f175;
	mov.b32 	%r195, %f172;
	shl.b32 	%r196, %r195, 23;
	mov.b32 	%f177, %r196;
	ex2.approx.ftz.f32 	%f178, %f176;
	mul.f32 	%f179, %f178, %f177;
	mul.f32 	%f349, %f179, %f349;
	mul.f32 	%f348, %f179, %f348;
	mul.f32 	%f347, %f179, %f347;
	mul.f32 	%f350, %f350, %f179;
	mov.f32 	%f379, %f32;
	@%p16 bra 	$L__BB37_70;
	and.b32  	%r77, %r31, 3;
	add.s32 	%r198, %r29, %r30;
	sub.s32 	%r199, %r12, %r198;
	setp.gt.u32 	%p39, %r199, -4;
	mov.b32 	%r273, 0;
	@%p39 bra 	$L__BB37_61;
	and.b32  	%r273, %r31, -4;
	mov.b32 	%r272, 0;
$L__BB37_52:
	mul.wide.u32 	%rd48, %r272, 4;
	add.s64 	%rd4, %rd1, %rd48;
	ld.local.f32 	%f41, [%rd4];
	setp.le.f32 	%p40, %f41, 0fFF7FFFFF;
	@%p40 bra 	$L__BB37_54;
	sub.f32 	%f181, %f41, %f32;
	fma.rn.f32 	%f182, %f181, 0f3BBB989D, 0f3F000000;
	cvt.sat.f32.f32 	%f183, %f182;
	mov.f32 	%f184, 0f4B400001;
	mov.f32 	%f185, 0f437C0000;
	fma.rm.f32 	%f186, %f183, %f185, %f184;
	add.f32 	%f187, %f186, 0fCB40007F;
	neg.f32 	%f188, %f187;
	fma.rn.f32 	%f189, %f181, 0f3FB8AA3B, %f188;
	fma.rn.f32 	%f190, %f181, 0f32A57060, %f189;
	mov.b32 	%r201, %f186;
	shl.b32 	%r202, %r201, 23;
	mov.b32 	%f191, %r202;
	ex2.approx.ftz.f32 	%f192, %f190;
	mul.f32 	%f193, %f192, %f191;
	add.f32 	%f350, %f350, %f193;
	mul.lo.s32 	%r203, %r272, 96;
	or.b32  	%r204, %r203, %r3;
	shl.b32 	%r205, %r204, 2;
	mov.u32 	%r206, _ZZ30flash_attn_sinks_varlen_kernelIfLi96ELi8ELi32EEvPKT_S2_S2_PS0_PKfPKjS7_fiiiiE6v_smem;
	add.s32 	%r207, %r206, %r205;
	ld.shared.f32 	%f194, [%r207];
	fma.rn.f32 	%f349, %f193, %f194, %f349;
	ld.shared.f32 	%f195, [%r207+128];
	fma.rn.f32 	%f348, %f193, %f195, %f348;
	ld.shared.f32 	%f196, [%r207+256];
	fma.rn.f32 	%f347, %f193, %f196, %f347;
$L__BB37_54:
	ld.local.f32 	%f50, [%rd4+4];
	setp.le.f32 	%p41, %f50, 0fFF7FFFFF;
	@%p41 bra 	$L__BB37_56;
	sub.f32 	%f197, %f50, %f32;
	fma.rn.f32 	%f198, %f197, 0f3BBB989D, 0f3F000000;
	cvt.sat.f32.f32 	%f199, %f198;
	mov.f32 	%f200, 0f4B400001;
	mov.f32 	%f201, 0f437C0000;
	fma.rm.f32 	%f202, %f199, %f201, %f200;
	add.f32 	%f203, %f202, 0fCB40007F;
	neg.f32 	%f204, %f203;
	fma.rn.f32 	%f205, %f197, 0f3FB8AA3B, %f204;
	fma.rn.f32 	%f206, %f197, 0f32A57060, %f205;
	mov.b32 	%r208, %f202;
	shl.b32 	%r209, %r208, 23;
	mov.b32 	%f207, %r209;
	ex2.approx.ftz.f32 	%f208, %f206;
	mul.f32 	%f209, %f208, %f207;
	add.f32 	%f350, %f350, %f209;
	mul.lo.s32 	%r210, %r272, 96;
	or.b32  	%r211, %r210, %r3;
	shl.b32 	%r212, %r211, 2;
	mov.u32 	%r213, _ZZ30flash_attn_sinks_varlen_kernelIfLi96ELi8ELi32EEvPKT_S2_S2_PS0_PKfPKjS7_fiiiiE6v_smem;
	add.s32 	%r214, %r212, %r213;
	ld.shared.f32 	%f210, [%r214+384];
	fma.rn.f32 	%f349, %f209, %f210, %f349;
	ld.shared.f32 	%f211, [%r214+512];
	fma.rn.f32 	%f348, %f209, %f211, %f348;
	ld.shared.f32 	%f212, [%r214+640];
	fma.rn.f32 	%f347, %f209, %f212, %f347;
$L__BB37_56:
	ld.local.f32 	%f59, [%rd4+8];
	setp.le.f32 	%p42, %f59, 0fFF7FFFFF;
	@%p42 bra 	$L__BB37_58;
	sub.f32 	%f213, %f59, %f32;
	fma.rn.f32 	%f214, %f213, 0f3BBB989D, 0f3F000000;
	cvt.sat.f32.f32 	%f215, %f214;
	mov.f32 	%f216, 0f4B400001;
	mov.f32 	%f217, 0f437C0000;
	fma.rm.f32 	%f218, %f215, %f217, %f216;
	add.f32 	%f219, %f218, 0fCB40007F;
	neg.f32 	%f220, %f219;
	fma.rn.f32 	%f221, %f213, 0f3FB8AA3B, %f220;
	fma.rn.f32 	%f222, %f213, 0f32A57060, %f221;
	mov.b32 	%r215, %f218;
	shl.b32 	%r216, %r215, 23;
	mov.b32 	%f223, %r216;
	ex2.approx.ftz.f32 	%f224, %f222;
	mul.f32 	%f225, %f224, %f223;
	add.f32 	%f350, %f350, %f225;
	mul.lo.s32 	%r217, %r272, 96;
	or.b32  	%r218, %r217, %r3;
	shl.b32 	%r219, %r218, 2;
	mov.u32 	%r220, _ZZ30flash_attn_sinks_varlen_kernelIfLi96ELi8ELi32EEvPKT_S2_S2_PS0_PKfPKjS7_fiiiiE6v_smem;
	add.s32 	%r221, %r219, %r220;
	ld.shared.f32 	%f226, [%r221+768];
	fma.rn.f32 	%f349, %f225, %f226, %f349;
	ld.shared.f32 	%f227, [%r221+896];
	fma.rn.f32 	%f348, %f225, %f227, %f348;
	ld.shared.f32 	%f228, [%r221+1024];
	fma.rn.f32 	%f347, %f225, %f228, %f347;
$L__BB37_58:
	ld.local.f32 	%f68, [%rd4+12];
	setp.le.f32 	%p43, %f68, 0fFF7FFFFF;
	@%p43 bra 	$L__BB37_60;
	sub.f32 	%f229, %f68, %f32;
	fma.rn.f32 	%f230, %f229, 0f3BBB989D, 0f3F000000;
	cvt.sat.f32.f32 	%f231, %f230;
	mov.f32 	%f232, 0f4B400001;
	mov.f32 	%f233, 0f437C0000;
	fma.rm.f32 	%f234, %f231, %f233, %f232;
	add.f32 	%f235, %f234, 0fCB40007F;
	neg.f32 	%f236, %f235;
	fma.rn.f32 	%f237, %f229, 0f3FB8AA3B, %f236;
	fma.rn.f32 	%f238, %f229, 0f32A57060, %f237;
	mov.b32 	%r222, %f234;
	shl.b32 	%r223, %r222, 23;
	mov.b32 	%f239, %r223;
	ex2.approx.ftz.f32 	%f240, %f238;
	mul.f32 	%f241, %f240, %f239;
	add.f32 	%f350, %f350, %f241;
	mul.lo.s32 	%r224, %r272, 96;
	or.b32  	%r225, %r224, %r3;
	shl.b32 	%r226, %r225, 2;
	mov.u32 	%r227, _ZZ30flash_attn_sinks_varlen_kernelIfLi96ELi8ELi32EEvPKT_S2_S2_PS0_PKfPKjS7_fiiiiE6v_smem;
	add.s32 	%r228, %r226, %r227;
	ld.shared.f32 	%f242, [%r228+1152];
	fma.rn.f32 	%f349, %f241, %f242, %f349;
	ld.shared.f32 	%f243, [%r228+1280];
	fma.rn.f32 	%f348, %f241, %f243, %f348;
	ld.shared.f32 	%f244, [%r228+1408];
	fma.rn.f32 	%f347, %f241, %f244, %f347;
$L__BB37_60:
	add.s32 	%r272, %r272, 4;
	setp.ne.s32 	%p44, %r272, %r273;
	@%p44 bra 	$L__BB37_52;
$L__BB37_61:
	setp.eq.s32 	%p45, %r77, 0;
	mov.f32 	%f379, %f32;
	@%p45 bra 	$L__BB37_70;
	mul.wide.u32 	%rd49, %r273, 4;
	add.s64 	%rd5, %rd1, %rd49;
	ld.local.f32 	%f82, [%rd5];
	setp.le.f32 	%p46, %f82, 0fFF7FFFFF;
	@%p46 bra 	$L__BB37_64;
	sub.f32 	%f245, %f82, %f32;
	fma.rn.f32 	%f246, %f245, 0f3BBB989D, 0f3F000000;
	cvt.sat.f32.f32 	%f247, %f246;
	mov.f32 	%f248, 0f4B400001;
	mov.f32 	%f249, 0f437C0000;
	fma.rm.f32 	%f250, %f247, %f249, %f248;
	add.f32 	%f251, %f250, 0fCB40007F;
	neg.f32 	%f252, %f251;
	fma.rn.f32 	%f253, %f245, 0f3FB8AA3B, %f252;
	fma.rn.f32 	%f254, %f245, 0f32A57060, %f253;
	mov.b32 	%r229, %f250;
	shl.b32 	%r230, %r229, 23;
	mov.b32 	%f255, %r230;
	ex2.approx.ftz.f32 	%f256, %f254;
	mul.f32 	%f257, %f256, %f255;
	add.f32 	%f350, %f350, %f257;
	mul.lo.s32 	%r231, %r273, 96;
	or.b32  	%r232, %r231, %r3;
	shl.b32 	%r233, %r232, 2;
	mov.u32 	%r234, _ZZ30flash_attn_sinks_varlen_kernelIfLi96ELi8ELi32EEvPKT_S2_S2_PS0_PKfPKjS7_fiiiiE6v_smem;
	add.s32 	%r235, %r234, %r233;
	ld.shared.f32 	%f258, [%r235];
	fma.rn.f32 	%f349, %f257, %f258, %f349;
	ld.shared.f32 	%f259, [%r235+128];
	fma.rn.f32 	%f348, %f257, %f259, %f348;
	ld.shared.f32 	%f260, [%r235+256];
	fma.rn.f32 	%f347, %f257, %f260, %f347;
$L__BB37_64:
	setp.eq.s32 	%p47, %r77, 1;
	mov.f32 	%f379, %f32;
	@%p47 bra 	$L__BB37_70;
	ld.local.f32 	%f91, [%rd5+4];
	setp.le.f32 	%p48, %f91, 0fFF7FFFFF;
	@%p48 bra 	$L__BB37_67;
	sub.f32 	%f261, %f91, %f32;
	fma.rn.f32 	%f262, %f261, 0f3BBB989D, 0f3F000000;
	cvt.sat.f32.f32 	%f263, %f262;
	mov.f32 	%f264, 0f4B400001;
	mov.f32 	%f265, 0f437C0000;
	fma.rm.f32 	%f266, %f263, %f265, %f264;
	add.f32 	%f267, %f266, 0fCB40007F;
	neg.f32 	%f268, %f267;
	fma.rn.f32 	%f269, %f261, 0f3FB8AA3B, %f268;
	fma.rn.f32 	%f270, %f261, 0f32A57060, %f269;
	mov.b32 	%r236, %f266;
	shl.b32 	%r237, %r236, 23;
	mov.b32 	%f271, %r237;
	ex2.approx.ftz.f32 	%f272, %f270;
	mul.f32 	%f273, %f272, %f271;
	add.f32 	%f350, %f350, %f273;
	mul.lo.s32 	%r238, %r273, 96;
	or.b32  	%r239, %r238, %r3;
	shl.b32 	%r240, %r239, 2;
	mov.u32 	%r241, _ZZ30flash_attn_sinks_varlen_kernelIfLi96ELi8ELi32EEvPKT_S2_S2_PS0_PKfPKjS7_fiiiiE6v_smem;
	add.s32 	%r242, %r240, %r241;
	ld.shared.f32 	%f274, [%r242+384];
	fma.rn.f32 	%f349, %f273, %f274, %f349;
	ld.shared.f32 	%f275, [%r242+512];
	fma.rn.f32 	%f348, %f273, %f275, %f348;
	ld.shared.f32 	%f276, [%r242+640];
	fma.rn.f32 	%f347, %f273, %f276, %f347;
$L__BB37_67:
	setp.eq.s32 	%p49, %r77, 2;
	mov.f32 	%f379, %f32;
	@%p49 bra 	$L__BB37_70;
	ld.local.f32 	%f100, [%rd5+8];
	setp.le.f32 	%p50, %f100, 0fFF7FFFFF;
	mov.f32 	%f379, %f32;
	@%p50 bra 	$L__BB37_70;
	sub.f32 	%f277, %f100, %f32;
	fma.rn.f32 	%f278, %f277, 0f3BBB989D, 0f3F000000;
	cvt.sat.f32.f32 	%f279, %f278;
	mov.f32 	%f280, 0f4B400001;
	mov.f32 	%f281, 0f437C0000;
	fma.rm.f32 	%f282, %f279, %f281, %f280;
	add.f32 	%f283, %f282, 0fCB40007F;
	neg.f32 	%f284, %f283;
	fma.rn.f32 	%f285, %f277, 0f3FB8AA3B, %f284;
	fma.rn.f32 	%f286, %f277, 0f32A57060, %f285;
	mov.b32 	%r243, %f282;
	shl.b32 	%r244, %r243, 23;
	mov.b32 	%f287, %r244;
	ex2.approx.ftz.f32 	%f288, %f286;
	mul.f32 	%f289, %f288, %f287;
	add.f32 	%f350, %f350, %f289;
	mul.lo.s32 	%r245, %r273, 96;
	or.b32  	%r246, %r245, %r3;
	shl.b32 	%r247, %r246, 2;
	mov.u32 	%r248, _ZZ30flash_attn_sinks_varlen_kernelIfLi96ELi8ELi32EEvPKT_S2_S2_PS0_PKfPKjS7_fiiiiE6v_smem;
	add.s32 	%r249, %r247, %r248;
	ld.shared.f32 	%f290, [%r249+768];
	fma.rn.f32 	%f349, %f289, %f290, %f349;
	ld.shared.f32 	%f291, [%r249+896];
	fma.rn.f32 	%f348, %f289, %f291, %f348;
	ld.shared.f32 	%f292, [%r249+1024];
	fma.rn.f32 	%f347, %f289, %f292, %f347;
	mov.f32 	%f379, %f32;
$L__BB37_70:
	bar.sync 	0;
	setp.lt.s32 	%p51, %r255, %r13;
	add.s32 	%r254, %r254, 1;
	@%p51 bra 	$L__BB37_6;
$L__BB37_71:
	setp.ge.s32 	%p52, %r10, %r6;
	@%p52 bra 	$L__BB37_75;
	setp.eq.s64 	%p53, %rd9, 0;
	@%p53 bra 	$L__BB37_74;
	cvta.to.global.u64 	%rd50, %rd9;
	mul.wide.u32 	%rd51, %r4, 4;
	add.s64 	%rd52, %rd50, %rd51;
	ld.global.nc.f32 	%f293, [%rd52];
	max.f32 	%f294, %f379, %f293;
	sub.f32 	%f295, %f379, %f294;
	fma.rn.f32 	%f296, %f295, 0f3BBB989D, 0f3F000000;
	cvt.sat.f32.f32 	%f297, %f296;
	mov.f32 	%f298, 0f4B400001;
	mov.f32 	%f299, 0f437C0000;
	fma.rm.f32 	%f300, %f297, %f299, %f298;
	add.f32 	%f301, %f300, 0fCB40007F;
	neg.f32 	%f302, %f301;
	fma.rn.f32 	%f303, %f295, 0f3FB8AA3B, %f302;
	fma.rn.f32 	%f304, %f295, 0f32A57060, %f303;
	mov.b32 	%r250, %f300;
	shl.b32 	%r251, %r250, 23;
	mov.b32 	%f305, %r251;
	ex2.approx.ftz.f32 	%f306, %f304;
	mul.f32 	%f307, %f306, %f305;
	mul.f32 	%f349, %f307, %f349;
	mul.f32 	%f348, %f307, %f348;
	mul.f32 	%f347, %f307, %f347;
	sub.f32 	%f308, %f293, %f294;
	fma.rn.f32 	%f309, %f308, 0f3BBB989D, 0f3F000000;
	cvt.sat.f32.f32 	%f310, %f309;
	fma.rm.f32 	%f311, %f310, %f299, %f298;
	add.f32 	%f312, %f311, 0fCB40007F;
	neg.f32 	%f313, %f312;
	fma.rn.f32 	%f314, %f308, 0f3FB8AA3B, %f313;
	fma.rn.f32 	%f315, %f308, 0f32A57060, %f314;
	mov.b32 	%r252, %f311;
	shl.b32 	%r253, %r252, 23;
	mov.b32 	%f316, %r253;
	ex2.approx.ftz.f32 	%f317, %f315;
	mul.f32 	%f318, %f317, %f316;
	fma.rn.f32 	%f350, %f350, %f307, %f318;
$L__BB37_74:
	setp.gt.f32 	%p54, %f350, 0f00000000;
	rcp.rn.f32 	%f319, %f350;
	selp.f32 	%f320, %f319, 0f00000000, %p54;
	mul.f32 	%f321, %f320, %f349;
	cvta.to.global.u64 	%rd53, %rd8;
	mul.wide.s32 	%rd54, %r11, 4;
	add.s64 	%rd55, %rd53, %rd54;
	st.global.f32 	[%rd55], %f321;
	mul.f32 	%f322, %f320, %f348;
	st.global.f32 	[%rd55+128], %f322;
	mul.f32 	%f323, %f320, %f347;
	st.global.f32 	[%rd55+256], %f323;
$L__BB37_75:
	ret;

}
	// .globl	_Z30flash_attn_sinks_varlen_kernelIfLi112ELi8ELi32EEvPKT_S2_S2_PS0_PKfPKjS7_fiiii
.visible .entry _Z30flash_attn_sinks_varlen_kernelIfLi112ELi8ELi32EEvPKT_S2_S2_PS0_PKfPKjS7_fiiii(
	.param .u64 .ptr .align 1 _Z30flash_attn_sinks_varlen_kernelIfLi112ELi8ELi32EEvPKT_S2_S2_PS0_PKfPKjS7_fiiii_param_0,
	.param .u64 .ptr .align 1 _Z30flash_attn_sinks_varlen_kernelIfLi112ELi8ELi32EEvPKT_S2_S2_PS0_PKfPKjS7_fiiii_param_1,
	.param .u64 .ptr .align 1 _Z30flash_attn_sinks_varlen_kernelIfLi112ELi8ELi32EEvPKT_S2_S2_PS0_PKfPKjS7_fiiii_param_2,
	.param .u64 .ptr .align 1 _Z30flash_attn_sinks_varlen_kernelIfLi112ELi8ELi32EEvPKT_S2_S2_PS0_PKfPKjS7_fiiii_param_3,
	.param .u64 .ptr .align 1 _Z30flash_attn_sinks_varlen_kernelIfLi112ELi8ELi32EEvPKT_S2_S2_PS0_PKfPKjS7_fiiii_param_4,
	.param .u64 .ptr .align 1 _Z30flash_attn_sinks_varlen_kernelIfLi112ELi8ELi32EEvPKT_S2_S2_PS0_PKfPKjS7_fiiii_param_5,
	.param .u64 .ptr .align 1 _Z30flash_attn_sinks_varlen_kernelIfLi112ELi8ELi32EEvPKT_S2_S2_PS0_PKfPKjS7_fiiii_param_6,
	.param .f32 _Z30flash_attn_sinks_varlen_kernelIfLi112ELi8ELi32EEvPKT_S2_S2_PS0_PKfPKjS7_fiiii_param_7,
	.param .u32 _Z30flash_attn_sinks_varlen_kernelIfLi112ELi8ELi32EEvPKT_S2_S2_PS0_PKfPKjS7_fiiii_param_8,
	.param .u32 _Z30flash_attn_sinks_varlen_kernelIfLi112ELi8ELi32EEvPKT_S2_S2_PS0_PKfPKjS7_fiiii_param_9,
	.param .u32 _Z30flash_attn_sinks_varlen_kernelIfLi112ELi8ELi32EEvPKT_S2_S2_PS0_PKfPKjS7_fiiii_param_10,
	.param .u32 _Z30flash_attn_sinks_varlen_kernelIfLi112ELi8ELi32EEvPKT_S2_S2_PS0_PKfPKjS7_fiiii_param_11
)
.maxntid 256
{
	.local .align 16 .b8 	__local_depot38[128];
	.reg .b64 	%SP;
	.reg .b64 	%SPL;
	.reg .pred 	%p<75>;
	.reg .b16 	%rs<9>;
	.reg .b32 	%r<270>;
	.reg .b32 	%f<438>;
	.reg .b64 	%rd<61>;
	// demoted variable
	.shared .align 4 .b8 _ZZ30flash_attn_sinks_varlen_kernelIfLi112ELi8ELi32EEvPKT_S2_S2_PS0_PKfPKjS7_fiiiiE6k_smem[16384];
	// demoted variable
	.shared .align 4 .b8 _ZZ30flash_attn_sinks_varlen_kernelIfLi112ELi8ELi32EEvPKT_S2_S2_PS0_PKfPKjS7_fiiiiE6v_smem[16384];
	mov.u64 	%SPL, __local_depot38;
	ld.param.u64 	%rd12, [_Z30flash_attn_sinks_varlen_kernelIfLi112ELi8ELi32EEvPKT_S2_S2_PS0_PKfPKjS7_fiiii_param_0];
	ld.param.u64 	%rd8, [_Z30flash_attn_sinks_varlen_kernelIfLi112ELi8ELi32EEvPKT_S2_S2_PS0_PKfPKjS7_fiiii_param_1];
	ld.param.u64 	%rd9, [_Z30flash_attn_sinks_varlen_kernelIfLi112ELi8ELi32EEvPKT_S2_S2_PS0_PKfPKjS7_fiiii_param_2];
	ld.param.u64 	%rd10, [_Z30flash_attn_sinks_varlen_kernelIfLi112ELi8ELi32EEvPKT_S2_S2_PS0_PKfPKjS7_fiiii_param_3];
	ld.param.u64 	%rd11, [_Z30flash_attn_sinks_varlen_kernelIfLi112ELi8ELi32EEvPKT_S2_S2_PS0_PKfPKjS7_fiiii_param_4];
	ld.param.u64 	%rd13, [_Z30flash_attn_sinks_varlen_kernelIfLi112ELi8ELi32EEvPKT_S2_S2_PS0_PKfPKjS7_fiiii_param_5];
	ld.param.u64 	%rd14, [_Z30flash_attn_sinks_varlen_kernelIfLi112ELi8ELi32EEvPKT_S2_S2_PS0_PKfPKjS7_fiiii_param_6];
	ld.param.f32 	%f147, [_Z30flash_attn_sinks_varlen_kernelIfLi112ELi8ELi32EEvPKT_S2_S2_PS0_PKfPKjS7_fiiii_param_7];
	ld.param.u32 	%r89, [_Z30flash_attn_sinks_varlen_kernelIfLi112ELi8ELi32EEvPKT_S2_S2_PS0_PKfPKjS7_fiiii_param_8];
	ld.param.u32 	%r90, [_Z30flash_attn_sinks_varlen_kernelIfLi112ELi8ELi32EEvPKT_S2_S2_PS0_PKfPKjS7_fiiii_param_9];
	ld.param.u32 	%r87, [_Z30flash_attn_sinks_varlen_kernelIfLi112ELi8ELi32EEvPKT_S2_S2_PS0_PKfPKjS7_fiiii_param_10];
	ld.param.u32 	%r88, [_Z30flash_attn_sinks_varlen_kernelIfLi112ELi8ELi32EEvPKT_S2_S2_PS0_PKfPKjS7_fiiii_param_11];
	cvta.to.global.u64 	%rd1, %rd12;
	cvta.to.global.u64 	%rd15, %rd14;
	cvta.to.global.u64 	%rd16, %rd13;
	add.u64 	%rd2, %SPL, 0;
	mov.u32 	%r1, %tid.x;
	shr.u32 	%r2, %r1, 5;
	and.b32  	%r3, %r1, 31;
	mov.u32 	%r4, %ctaid.x;
	mov.u32 	%r91, %ctaid.y;
	mov.u32 	%r92, %ctaid.z;
	div.s32 	%r93, %r90, %r87;
	div.s32 	%r5, %r4, %r93;
	mul.wide.u32 	%rd18, %r91, 4;
	add.s64 	%rd19, %rd16, %rd18;
	ld.global.nc.u32 	%r94, [%rd19+4];
	ld.global.nc.u32 	%r95, [%rd19];
	sub.s32 	%r6, %r94, %r95;
	add.s64 	%rd20, %rd15, %rd18;
	ld.global.nc.u32 	%r7, [%rd20];
	ld.global.nc.u32 	%r8, [%rd20+4];
	shl.b32 	%r9, %r92, 3;
	or.b32  	%r10, %r9, %r2;
	setp.ge.s32 	%p1, %r10, %r6;
	mad.lo.s32 	%r96, %r90, %r91, %r4;
	mad.lo.s32 	%r97, %r96, %r89, %r10;
	mul.lo.s32 	%r11, %r97, 112;
	mov.f32 	%f359, 0f00000000;
	mov.f32 	%f360, %f359;
	@%p1 bra 	$L__BB38_2;
	add.s32 	%r98, %r3, %r11;
	mul.wide.s32 	%rd21, %r98, 4;
	add.s64 	%rd22, %rd1, %rd21;
	ld.global.nc.f32 	%f149, [%rd22];
	mul.f32 	%f359, %f147, %f149;
	ld.global.nc.f32 	%f150, [%rd22+128];
	mul.f32 	%f360, %f147, %f150;
$L__BB38_2:
	setp.ge.s32 	%p2, %r10, %r6;
	cvt.s64.s32 	%rd23, %r11;
	cvt.u64.u32 	%rd24, %r3;
	add.s64 	%rd25, %rd24, %rd23;
	shl.b64 	%rd26, %rd25, 2;
	add.s64 	%rd3, %rd1, %rd26;
	mov.f32 	%f361, 0f00000000;
	@%p2 bra 	$L__BB38_4;
	ld.global.nc.f32 	%f152, [%rd3+256];
	mul.f32 	%f361, %f147, %f152;
$L__BB38_4:
	setp.ge.s32 	%p3, %r10, %r6;
	setp.gt.u32 	%p4, %r3, 15;
	mov.f32 	%f362, 0f00000000;
	or.pred  	%p5, %p3, %p4;
	@%p5 bra 	$L__BB38_6;
	ld.global.nc.f32 	%f154, [%rd3+384];
	mul.f32 	%f362, %f147, %f154;
$L__BB38_6:
	sub.s32 	%r100, %r8, %r7;
	sub.s32 	%r101, %r100, %r6;
	add.s32 	%r102, %r9, 8;
	min.s32 	%r103, %r102, %r6;
	setp.gt.s32 	%p6, %r88, 0;
	sub.s32 	%r104, %r9, %r88;
	add.s32 	%r105, %r104, %r101;
	max.s32 	%r106, %r105, -1;
	add.s32 	%r107, %r106, 1;
	selp.b32 	%r12, %r107, 0, %p6;
	add.s32 	%r108, %r101, %r103;
	min.s32 	%r13, %r100, %r108;
	add.s32 	%r14, %r105, %r2;
	max.s32 	%r15, %r14, -1;
	setp.ge.s32 	%p7, %r12, %r13;
	mov.f32 	%f425, 0fFF7FFFFF;
	mov.f32 	%f385, 0f00000000;
	mov.f32 	%f386, %f385;
	mov.f32 	%f387, %f385;
	mov.f32 	%f388, %f385;
	mov.f32 	%f389, %f385;
	@%p7 bra 	$L__BB38_73;
	and.b32  	%r16, %r1, 127;
	cvt.u16.u32 	%rs1, %r12;
	or.b32  	%r110, %r1, 768;
	shr.u32 	%r17, %r110, 7;
	mul.lo.s32 	%r18, %r87, 896;
	or.b32  	%r111, %r1, 512;
	shr.u32 	%r19, %r111, 7;
	or.b32  	%r112, %r1, 256;
	shr.u32 	%r20, %r112, 7;
	shl.b32 	%r113, %r1, 2;
	mov.u32 	%r114, _ZZ30flash_attn_sinks_varlen_kernelIfLi112ELi8ELi32EEvPKT_S2_S2_PS0_PKfPKjS7_fiiiiE6k_smem;
	add.s32 	%r115, %r113, %r114;
	add.s32 	%r21, %r115, 2048;
	shr.u32 	%r22, %r1, 7;
	add.s32 	%r23, %r14, %r88;
	add.s32 	%r24, %r15, 1;
	mov.f32 	%f425, 0fFF7FFFFF;
	mov.b32 	%r249, 0;
	mov.f32 	%f385, 0f00000000;
	mov.u32 	%r250, %r12;
$L__BB38_8:
	mov.u32 	%r26, %r250;
	shl.b32 	%r116, %r249, 5;
	add.s32 	%r117, %r12, %r116;
	add.s32 	%r118, %r117, 32;
	min.s32 	%r27, %r13, %r118;
	neg.s32 	%r28, %r116;
	sub.s32 	%r119, %r28, %r12;
	add.s32 	%r29, %r27, %r119;
	add.s32 	%r250, %r26, 32;
	min.s32 	%r120, %r250, %r13;
	sub.s32 	%r31, %r120, %r26;
	add.s32 	%r32, %r26, %r7;
	add.s32 	%r121, %r7, %r17;
	add.s32 	%r122, %r121, %r26;
	mad.lo.s32 	%r123, %r87, %r122, %r5;
	mad.lo.s32 	%r259, %r123, 112, %r16;
	add.s32 	%r124, %r7, %r19;
	add.s32 	%r125, %r124, %r26;
	mad.lo.s32 	%r126, %r87, %r125, %r5;
	mad.lo.s32 	%r257, %r126, 112, %r16;
	add.s32 	%r127, %r7, %r20;
	add.s32 	%r128, %r127, %r26;
	mad.lo.s32 	%r129, %r87, %r128, %r5;
	mad.lo.s32 	%r255, %r129, 112, %r16;
	add.s32 	%r130, %r7, %r22;
	add.s32 	%r131, %r130, %r26;
	mad.lo.s32 	%r132, %r87, %r131, %r5;
	mad.lo.s32 	%r252, %r132, 112, %r16;
	mov.u32 	%r251, %r22;
	mov.u32 	%r253, %r21;
	mov.u32 	%r254, %r20;
	mov.u32 	%r256, %r19;
	mov.u32 	%r258, %r17;
	mov.u32 	%r260, %r1;
$L__BB38_9:
	setp.gt.u32 	%p8, %r16, 111;
	setp.ge.s32 	%p9, %r251, %r31;
	mov.f32 	%f369, 0f00000000;
	or.pred  	%p10, %p9, %p8;
	@%p10 bra 	$L__BB38_11;
	mul.wide.s32 	%rd28, %r252, 4;
	add.s64 	%rd27, %rd8, %rd28;
	// begin inline asm
	ld.global.nc.f32 %f369, [%rd27];
	// end inline asm
$L__BB38_11:
	st.shared.f32 	[%r253+-2048], %f369;
	setp.ge.s32 	%p12, %r254, %r31;
	mov.f32 	%f370, 0f00000000;
	or.pred  	%p13, %p12, %p8;
	@%p13 bra 	$L__BB38_13;
	mul.wide.s32 	%rd30, %r255, 4;
	add.s64 	%rd29, %rd8, %rd30;
	// begin inline asm
	ld.global.nc.f32 %f370, [%rd29];
	// end inline asm
$L__BB38_13:
	st.shared.f32 	[%r253+-1024], %f370;
	setp.ge.s32 	%p15, %r256, %r31;
	mov.f32 	%f371, 0f00000000;
	or.pred  	%p16, %p15, %p8;
	@%p16 bra 	$L__BB38_15;
	mul.wide.s32 	%rd32, %r257, 4;
	add.s64 	%rd31, %rd8, %rd32;
	// begin inline asm
	ld.global.nc.f32 %f371, [%rd31];
	// end inline asm
$L__BB38_15:
	st.shared.f32 	[%r253], %f371;
	setp.ge.s32 	%p18, %r258, %r31;
	mov.f32 	%f372, 0f00000000;
	or.pred  	%p19, %p18, %p8;
	@%p19 bra 	$L__BB38_17;
	mul.wide.s32 	%rd34, %r259, 4;
	add.s64 	%rd33, %rd8, %rd34;
	// begin inline asm
	ld.global.nc.f32 %f372, [%rd33];
	// end inline asm
$L__BB38_17:
	st.shared.f32 	[%r253+1024], %f372;
	add.s32 	%r47, %r260, 1024;
	add.s32 	%r259, %r259, %r18;
	add.s32 	%r258, %r258, 8;
	add.s32 	%r257, %r257, %r18;
	add.s32 	%r256, %r256, 8;
	add.s32 	%r255, %r255, %r18;
	add.s32 	%r254, %r254, 8;
	add.s32 	%r253, %r253, 4096;
	add.s32 	%r252, %r252, %r18;
	add.s32 	%r251, %r251, 8;
	setp.lt.u32 	%p20, %r260, 3072;
	mov.u32 	%r260, %r47;
	@%p20 bra 	$L__BB38_9;
	mov.u32 	%r261, %r1;
$L__BB38_19:
	shr.u32 	%r58, %r261, 7;
	setp.ge.s32 	%p22, %r58, %r31;
	mov.f32 	%f373, 0f00000000;
	or.pred  	%p23, %p22, %p8;
	@%p23 bra 	$L__BB38_21;
	add.s32 	%r138, %r32, %r58;
	mad.lo.s32 	%r139, %r138, %r87, %r5;
	mad.lo.s32 	%r140, %r139, 112, %r16;
	mul.wide.s32 	%rd36, %r140, 4;
	add.s64 	%rd35, %rd9, %rd36;
	// begin inline asm
	ld.global.nc.f32 %f373, [%rd35];
	// end inline asm
$L__BB38_21:
	shl.b32 	%r142, %r261, 2;
	mov.u32 	%r143, _ZZ30flash_attn_sinks_varlen_kernelIfLi112ELi8ELi32EEvPKT_S2_S2_PS0_PKfPKjS7_fiiiiE6v_smem;
	add.s32 	%r59, %r143, %r142;
	st.shared.f32 	[%r59], %f373;
	add.s32 	%r144, %r261, 256;
	shr.u32 	%r60, %r144, 7;
	setp.ge.s32 	%p25, %r60, %r31;
	mov.f32 	%f374, 0f00000000;
	or.pred  	%p26, %p25, %p8;
	@%p26 bra 	$L__BB38_23;
	add.s32 	%r145, %r32, %r60;
	mad.lo.s32 	%r146, %r145, %r87, %r5;
	mad.lo.s32 	%r147, %r146, 112, %r16;
	mul.wide.s32 	%rd38, %r147, 4;
	add.s64 	%rd37, %rd9, %rd38;
	// begin inline asm
	ld.global.nc.f32 %f374, [%rd37];
	// end inline asm
$L__BB38_23:
	st.shared.f32 	[%r59+1024], %f374;
	add.s32 	%r149, %r261, 512;
	shr.u32 	%r61, %r149, 7;
	setp.ge.s32 	%p28, %r61, %r31;
	mov.f32 	%f375, 0f00000000;
	or.pred  	%p29, %p28, %p8;
	@%p29 bra 	$L__BB38_25;
	add.s32 	%r150, %r32, %r61;
	mad.lo.s32 	%r151, %r150, %r87, %r5;
	mad.lo.s32 	%r152, %r151, 112, %r16;
	mul.wide.s32 	%rd40, %r152, 4;
	add.s64 	%rd39, %rd9, %rd40;
	// begin inline asm
	ld.global.nc.f32 %f375, [%rd39];
	// end inline asm
$L__BB38_25:
	st.shared.f32 	[%r59+2048], %f375;
	add.s32 	%r154, %r261, 768;
	shr.u32 	%r62, %r154, 7;
	setp.ge.s32 	%p31, %r62, %r31;
	mov.f32 	%f376, 0f00000000;
	or.pred  	%p32, %p31, %p8;
	@%p32 bra 	$L__BB38_27;
	add.s32 	%r155, %r32, %r62;
	mad.lo.s32 	%r156, %r155, %r87, %r5;
	mad.lo.s32 	%r157, %r156, 112, %r16;
	mul.wide.s32 	%rd42, %r157, 4;
	add.s64 	%rd41, %rd9, %rd42;
	// begin inline asm
	ld.global.nc.f32 %f376, [%rd41];
	// end inline asm
$L__BB38_27:
	st.shared.f32 	[%r59+3072], %f376;
	add.s32 	%r63, %r261, 1024;
	setp.lt.u32 	%p33, %r261, 3072;
	mov.u32 	%r261, %r63;
	@%p33 bra 	$L__BB38_19;
	setp.ge.s32 	%p34, %r10, %r6;
	bar.sync 	0;
	@%p34 bra 	$L__BB38_72;
	setp.lt.s32 	%p35, %r31, 1;
	mov.f32 	%f379, 0fFF7FFFFF;
	@%p35 bra 	$L__BB38_50;
	mov.f32 	%f379, 0fFF7FFFFF;
	mov.b32 	%r265, 0;
	mov.b16 	%rs8, 0;
$L__BB38_31:
	add.s32 	%r65, %r265, %r26;
	setp.le.s32 	%p36, %r65, %r23;
	@%p36 bra 	$L__BB38_46;
	setp.ge.s32 	%p46, %r265, %r31;
	@%p46 bra 	$L__BB38_50;
	add.s32 	%r175, %r27, %r28;
	add.s32 	%r176, %r12, %r265;
	sub.s32 	%r66, %r175, %r176;
	sub.s32 	%r177, %r12, %r175;
	add.s32 	%r178, %r177, %r265;
	setp.gt.u32 	%p47, %r178, -16;
	@%p47 bra 	$L__BB38_36;
	and.b32  	%r67, %r66, -16;
	mov.b32 	%r264, 0;
$L__BB38_35:
	.pragma "nounroll";
	mul.wide.u32 	%rd47, %r265, 4;
	add.s64 	%rd48, %rd2, %rd47;
	mov.b32 	%r180, -8388609;
	st.local.u32 	[%rd48], %r180;
	st.local.u32 	[%rd48+4], %r180;
	st.local.u32 	[%rd48+8], %r180;
	st.local.u32 	[%rd48+12], %r180;
	st.local.u32 	[%rd48+16], %r180;
	st.local.u32 	[%rd48+20], %r180;
	st.local.u32 	[%rd48+24], %r180;
	st.local.u32 	[%rd48+28], %r180;
	st.local.u32 	[%rd48+32], %r180;
	st.local.u32 	[%rd48+36], %r180;
	st.local.u32 	[%rd48+40], %r180;
	st.local.u32 	[%rd48+44], %r180;
	st.local.u32 	[%rd48+48], %r180;
	st.local.u32 	[%rd48+52], %r180;
	st.local.u32 	[%rd48+56], %r180;
	st.local.u32 	[%rd48+60], %r180;
	add.s32 	%r265, %r265, 16;
	add.s32 	%r264, %r264, 16;
	setp.eq.s32 	%p48, %r264, %r67;
	@%p48 bra 	$L__BB38_36;
	bra.uni 	$L__BB38_35;
$L__BB38_36:
	and.b32  	%r181, %r66, 15;
	setp.eq.s32 	%p49, %r181, 0;
	@%p49 bra 	$L__BB38_50;
	add.s16 	%rs5, %rs8, %rs1;
	cvt.u16.u32 	%rs6, %r27;
	sub.s16 	%rs7, %rs6, %rs5;
	cvt.u32.u16 	%r182, %rs7;
	and.b32  	%r74, %r182, 15;
	add.s32 	%r183, %r74, -1;
	and.b32  	%r75, %r182, 7;
	setp.lt.u32 	%p50, %r183, 7;
	@%p50 bra 	$L__BB38_39;
	mul.wide.u32 	%rd49, %r265, 4;
	add.s64 	%rd50, %rd2, %rd49;
	mov.b32 	%r184, -8388609;
	st.local.u32 	[%rd50], %r184;
	st.local.u32 	[%rd50+4], %r184;
	st.local.u32 	[%rd50+8], %r184;
	st.local.u32 	[%rd50+12], %r184;
	st.local.u32 	[%rd50+16], %r184;
	st.local.u32 	[%rd50+20], %r184;
	st.local.u32 	[%rd50+24], %r184;
	st.local.u32 	[%rd50+28], %r184;
	add.s32 	%r265, %r265, 8;
$L__BB38_39:
	setp.eq.s32 	%p51, %r75, 0;
	@%p51 bra 	$L__BB38_50;
	and.b32  	%r78, %r74, 3;
	setp.lt.u32 	%p52, %r75, 4;
	@%p52 bra 	$L__BB38_42;
	mul.wide.u32 	%rd51, %r265, 4;
	add.s64 	%rd52, %rd2, %rd51;
	mov.b32 	%r185, -8388609;
	st.local.u32 	[%rd52], %r185;
	st.local.u32 	[%rd52+4], %r185;
	st.local.u32 	[%rd52+8], %r185;
	st.local.u32 	[%rd52+12], %r185;
	add.s32 	%r265, %r265, 4;
$L__BB38_42:
	setp.eq.s32 	%p53, %r78, 0;
	@%p53 bra 	$L__BB38_50;
	mul.wide.u32 	%rd53, %r265, 4;
	add.s64 	%rd4, %rd2, %rd53;
	mov.b32 	%r186, -8388609;
	st.local.u32 	[%rd4], %r186;
	setp.eq.s32 	%p54, %r78, 1;
	@%p54 bra 	$L__BB38_50;
	mov.b32 	%r187, -8388609;
	st.local.u32 	[%rd4+4], %r187;
	setp.eq.s32 	%p55, %r78, 2;
	@%p55 bra 	$L__BB38_50;
	mov.b32 	%r188, -8388609;
	st.local.u32 	[%rd4+8], %r188;
	bra.uni 	$L__BB38_50;
$L__BB38_46:
	setp.gt.u32 	%p38, %r24, %r65;
	and.pred  	%p39, %p6, %p38;
	@%p39 bra 	$L__BB38_48;
	shl.b32 	%r159, %r3, 2;
	shl.b32 	%r160, %r265, 9;
	or.b32  	%r161, %r160, %r159;
	mov.u32 	%r162, _ZZ30flash_attn_sinks_varlen_kernelIfLi112ELi8ELi32EEvPKT_S2_S2_PS0_PKfPKjS7_fiiiiE6k_smem;
	add.s32 	%r163, %r162, %r161;
	ld.shared.f32 	%f177, [%r163];
	fma.rn.f32 	%f178, %f359, %f177, 0f00000000;
	ld.shared.f32 	%f179, [%r163+128];
	fma.rn.f32 	%f180, %f360, %f179, %f178;
	ld.shared.f32 	%f181, [%r163+256];
	fma.rn.f32 	%f182, %f361, %f181, %f180;
	ld.shared.f32 	%f183, [%r163+384];
	fma.rn.f32 	%f184, %f362, %f183, %f182;
	mov.b32 	%r164, %f184;
	shfl.sync.bfly.b32	%r165|%p40, %r164, 16, 31, -1;
	mov.b32 	%f185, %r165;
	add.f32 	%f186, %f184, %f185;
	mov.b32 	%r166, %f186;
	shfl.sync.bfly.b32	%r167|%p41, %r166, 8, 31, -1;
	mov.b32 	%f187, %r167;
	add.f32 	%f188, %f186, %f187;
	mov.b32 	%r168, %f188;
	shfl.sync.bfly.b32	%r169|%p42, %r168, 4, 31, -1;
	mov.b32 	%f189, %r169;
	add.f32 	%f190, %f188, %f189;
	mov.b32 	%r170, %f190;
	shfl.sync.bfly.b32	%r171|%p43, %r170, 2, 31, -1;
	mov.b32 	%f191, %r171;
	add.f32 	%f192, %f190, %f191;
	mov.b32 	%r172, %f192;
	shfl.sync.bfly.b32	%r173|%p44, %r172, 1, 31, -1;
	mov.b32 	%f193, %r173;
	add.f32 	%f194, %f192, %f193;
	mul.wide.u32 	%rd43, %r265, 4;
	add.s64 	%rd44, %rd2, %rd43;
	st.local.f32 	[%rd44], %f194;
	max.f32 	%f379, %f379, %f194;
	bra.uni 	$L__BB38_49;
$L__BB38_48:
	mul.wide.u32 	%rd45, %r265, 4;
	add.s64 	%rd46, %rd2, %rd45;
	mov.b32 	%r174, -8388609;
	st.local.u32 	[%rd46], %r174;
$L__BB38_49:
	add.s32 	%r265, %r265, 1;
	setp.lt.s32 	%p45, %r265, %r31;
	add.s16 	%rs8, %rs8, 1;
	@%p45 bra 	$L__BB38_31;
$L__BB38_50:
	setp.leu.f32 	%p56, %f379, 0fFF7FFFFF;
	@%p56 bra 	$L__BB38_72;
	max.f32 	%f35, %f425, %f379;
	sub.f32 	%f195, %f425, %f35;
	fma.rn.f32 	%f196, %f195, 0f3BBB989D, 0f3F000000;
	cvt.sat.f32.f32 	%f197, %f196;
	mov.f32 	%f198, 0f4B400001;
	mov.f32 	%f199, 0f437C0000;
	fma.rm.f32 	%f200, %f197, %f199, %f198;
	add.f32 	%f201, %f200, 0fCB40007F;
	neg.f32 	%f202, %f201;
	fma.rn.f32 	%f203, %f195, 0f3FB8AA3B, %f202;
	fma.rn.f32 	%f204, %f195, 0f32A57060, %f203;
	mov.b32 	%r189, %f200;
	shl.b32 	%r190, %r189, 23;
	mov.b32 	%f205, %r190;
	ex2.approx.ftz.f32 	%f206, %f204;
	mul.f32 	%f207, %f206, %f205;
	mul.f32 	%f388, %f207, %f388;
	mul.f32 	%f387, %f207, %f387;
	mul.f32 	%f386, %f207, %f386;
	mul.f32 	%f385, %f207, %f385;
	mul.f32 	%f389, %f389, %f207;
	mov.f32 	%f425, %f35;
	@%p35 bra 	$L__BB38_72;
	and.b32  	%r81, %r29, 3;
	add.s32 	%r192, %r27, %r28;
	sub.s32 	%r193, %r12, %r192;
	setp.gt.u32 	%p58, %r193, -4;
	mov.b32 	%r269, 0;
	@%p58 bra 	$L__BB38_63;
	and.b32  	%r269, %r29, -4;
	mov.b32 	%r268, 0;
$L__BB38_54:
	mul.wide.u32 	%rd54, %r268, 4;
	add.s64 	%rd5, %rd2, %rd54;
	ld.local.f32 	%f46, [%rd5];
	setp.le.f32 	%p59, %f46, 0fFF7FFFFF;
	@%p59 bra 	$L__BB38_56;
	sub.f32 	%f209, %f46, %f35;
	fma.rn.f32 	%f210, %f209, 0f3BBB989D, 0f3F000000;
	cvt.sat.f32.f32 	%f211, %f210;
	mov.f32 	%f212, 0f4B400001;
	mov.f32 	%f213, 0f437C0000;
	fma.rm.f32 	%f214, %f211, %f213, %f212;
	add.f32 	%f215, %f214, 0fCB40007F;
	neg.f32 	%f216, %f215;
	fma.rn.f32 	%f217, %f209, 0f3FB8AA3B, %f216;
	fma.rn.f32 	%f218, %f209, 0f32A57060, %f217;
	mov.b32 	%r195, %f214;
	shl.b32 	%r196, %r195, 23;
	mov.b32 	%f219, %r196;
	ex2.approx.ftz.f32 	%f220, %f218;
	mul.f32 	%f221, %f220, %f219;
	add.f32 	%f389, %f389, %f221;
	shl.b32 	%r197, %r3, 2;
	shl.b32 	%r198, %r268, 9;
	or.b32  	%r199, %r198, %r197;
	mov.u32 	%r200, _ZZ30flash_attn_sinks_varlen_kernelIfLi112ELi8ELi32EEvPKT_S2_S2_PS0_PKfPKjS7_fiiiiE6v_smem;
	add.s32 	%r201, %r200, %r199;
	ld.shared.f32 	%f222, [%r201];
	fma.rn.f32 	%f388, %f221, %f222, %f388;
	ld.shared.f32 	%f223, [%r201+128];
	fma.rn.f32 	%f387, %f221, %f223, %f387;
	ld.shared.f32 	%f224, [%r201+256];
	fma.rn.f32 	%f386, %f221, %f224, %f386;
	ld.shared.f32 	%f225, [%r201+384];
	fma.rn.f32 	%f385, %f221, %f225, %f385;
$L__BB38_56:
	ld.local.f32 	%f57, [%rd5+4];
	setp.le.f32 	%p60, %f57, 0fFF7FFFFF;
	@%p60 bra 	$L__BB38_58;
	shl.b32 	%r202, %r268, 9;
	sub.f32 	%f226, %f57, %f35;
	fma.rn.f32 	%f227, %f226, 0f3BBB989D, 0f3F000000;
	cvt.sat.f32.f32 	%f228, %f227;
	mov.f32 	%f229, 0f4B400001;
	mov.f32 	%f230, 0f437C0000;
	fma.rm.f32 	%f231, %f228, %f230, %f229;
	add.f32 	%f232, %f231, 0fCB40007F;
	neg.f32 	%f233, %f232;
	fma.rn.f32 	%f234, %f226, 0f3FB8AA3B, %f233;
	fma.rn.f32 	%f235, %f226, 0f32A57060, %f234;
	mov.b32 	%r203, %f231;
	shl.b32 	%r204, %r203, 23;
	mov.b32 	%f236, %r204;
	ex2.approx.ftz.f32 	%f237, %f235;
	mul.f32 	%f238, %f237, %f236;
	add.f32 	%f389, %f389, %f238;
	shl.b32 	%r205, %r3, 2;
	or.b32  	%r206, %r202, %r205;
	mov.u32 	%r207, _ZZ30flash_attn_sinks_varlen_kernelIfLi112ELi8ELi32EEvPKT_S2_S2_PS0_PKfPKjS7_fiiiiE6v_smem;
	add.s32 	%r208, %r206, %r207;
	ld.shared.f32 	%f239, [%r208+512];
	fma.rn.f32 	%f388, %f238, %f239, %f388;
	ld.shared.f32 	%f240, [%r208+640];
	fma.rn.f32 	%f387, %f238, %f240, %f387;
	ld.shared.f32 	%f241, [%r208+768];
	fma.rn.f32 	%f386, %f238, %f241, %f386;
	ld.shared.f32 	%f242, [%r208+896];
	fma.rn.f32 	%f385, %f238, %f242, %f385;
$L__BB38_58:
	ld.local.f32 	%f68, [%rd5+8];
	setp.le.f32 	%p61, %f68, 0fFF7FFFFF;
	@%p61 bra 	$L__BB38_60;
	shl.b32 	%r209, %r268, 9;
	sub.f32 	%f243, %f68, %f35;
	fma.rn.f32 	%f244, %f243, 0f3BBB989D, 0f3F000000;
	cvt.sat.f32.f32 	%f245, %f244;
	mov.f32 	%f246, 0f4B400001;
	mov.f32 	%f247, 0f437C0000;
	fma.rm.f32 	%f248, %f245, %f247, %f246;
	add.f32 	%f249, %f248, 0fCB40007F;
	neg.f32 	%f250, %f249;
	fma.rn.f32 	%f251, %f243, 0f3FB8AA3B, %f250;
	fma.rn.f32 	%f252, %f243, 0f32A57060, %f251;
	mov.b32 	%r210, %f248;
	shl.b32 	%r211, %r210, 23;
	mov.b32 	%f253, %r211;
	ex2.approx.ftz.f32 	%f254, %f252;
	mul.f32 	%f255, %f254, %f253;
	add.f32 	%f389, %f389, %f255;
	shl.b32 	%r212, %r3, 2;
	or.b32  	%r213, %r209, %r212;
	mov.u32 	%r214, _ZZ30flash_attn_sinks_varlen_kernelIfLi112ELi8ELi32EEvPKT_S2_S2_PS0_PKfPKjS7_fiiiiE6v_smem;
	add.s32 	%r215, %r213, %r214;
	ld.shared.f32 	%f256, [%r215+1024];
	fma.rn.f32 	%f388, %f255, %f256, %f388;
	ld.shared.f32 	%f257, [%r215+1152];
	fma.rn.f32 	%f387, %f255, %f257, %f387;
	ld.shared.f32 	%f258, [%r215+1280];
	fma.rn.f32 	%f386, %f255, %f258, %f386;
	ld.shared.f32 	%f259, [%r215+1408];
	fma.rn.f32 	%f385, %f255, %f259, %f385;
$L__BB38_60:
	ld.local.f32 	%f79, [%rd5+12];
	setp.le.f32 	%p62, %f79, 0fFF7FFFFF;
	@%p62 bra 	$L__BB38_62;
	shl.b32 	%r216, %r268, 9;
	sub.f32 	%f260, %f79, %f35;
	fma.rn.f32 	%f261, %f260, 0f3BBB989D, 0f3F000000;
	cvt.sat.f32.f32 	%f262, %f261;
	mov.f32 	%f263, 0f4B400001;
	mov.f32 	%f264, 0f437C0000;
	fma.rm.f32 	%f265, %f262, %f264, %f263;
	add.f32 	%f266, %f265, 0fCB40007F;
	neg.f32 	%f267, %f266;
	fma.rn.f32 	%f268, %f260, 0f3FB8AA3B, %f267;
	fma.rn.f32 	%f269, %f260, 0f32A57060, %f268;
	mov.b32 	%r217, %f265;
	shl.b32 	%r218, %r217, 23;
	mov.b32 	%f270, %r218;
	ex2.approx.ftz.f32 	%f271, %f269;
	mul.f32 	%f272, %f271, %f270;
	add.f32 	%f389, %f389, %f272;
	shl.b32 	%r219, %r3, 2;
	or.b32  	%r220, %r216, %r219;
	mov.u32 	%r221, _ZZ30flash_attn_sinks_varlen_kernelIfLi112ELi8ELi32EEvPKT_S2_S2_PS0_PKfPKjS7_fiiiiE6v_smem;
	add.s32 	%r222, %r220, %r221;
	ld.shared.f32 	%f273, [%r222+1536];
	fma.rn.f32 	%f388, %f272, %f273, %f388;
	ld.shared.f32 	%f274, [%r222+1664];
	fma.rn.f32 	%f387, %f272, %f274, %f387;
	ld.shared.f32 	%f275, [%r222+1792];
	fma.rn.f32 	%f386, %f272, %f275, %f386;
	ld.shared.f32 	%f276, [%r222+1920];
	fma.rn.f32 	%f385, %f272, %f276, %f385;
$L__BB38_62:
	add.s32 	%r268, %r268, 4;
	setp.ne.s32 	%p63, %r268, %r269;
	@%p63 bra 	$L__BB38_54;
$L__BB38_63:
	setp.eq.s32 	%p64, %r81, 0;
	mov.f32 	%f425, %f35;
	@%p64 bra 	$L__BB38_72;
	mul.wide.u32 	%rd55, %r269, 4;
	add.s64 	%rd6, %rd2, %rd55;
	ld.local.f32 	%f96, [%rd6];
	setp.le.f32 	%p65, %f96, 0fFF7FFFFF;
	@%p65 bra 	$L__BB38_66;
	sub.f32 	%f277, %f96, %f35;
	fma.rn.f32 	%f278, %f277, 0f3BBB989D, 0f3F000000;
	cvt.sat.f32.f32 	%f279, %f278;
	mov.f32 	%f280, 0f4B400001;
	mov.f32 	%f281, 0f437C0000;
	fma.rm.f32 	%f282, %f279, %f281, %f280;
	add.f32 	%f283, %f282, 0fCB40007F;
	neg.f32 	%f284, %f283;
	fma.rn.f32 	%f285, %f277, 0f3FB8AA3B, %f284;
	fma.rn.f32 	%f286, %f277, 0f32A57060, %f285;
	mov.b32 	%r223, %f282;
	shl.b32 	%r224, %r223, 23;
	mov.b32 	%f287, %r224;
	ex2.approx.ftz.f32 	%f288, %f286;
	mul.f32 	%f289, %f288, %f287;
	add.f32 	%f389, %f389, %f289;
	shl.b32 	%r225, %r3, 2;
	shl.b32 	%r226, %r269, 9;
	or.b32  	%r227, %r226, %r225;
	mov.u32 	%r228, _ZZ30flash_attn_sinks_varlen_kernelIfLi112ELi8ELi32EEvPKT_S2_S2_PS0_PKfPKjS7_fiiiiE6v_smem;
	add.s32 	%r229, %r228, %r227;
	ld.shared.f32 	%f290, [%r229];
	fma.rn.f32 	%f388, %f289, %f290, %f388;
	ld.shared.f32 	%f291, [%r229+128];
	fma.rn.f32 	%f387, %f289, %f291, %f387;
	ld.shared.f32 	%f292, [%r229+256];
	fma.rn.f32 	%f386, %f289, %f292, %f386;
	ld.shared.f32 	%f293, [%r229+384];
	fma.rn.f32 	%f385, %f289, %f293, %f385;
$L__BB38_66:
	setp.eq.s32 	%p66, %r81, 1;
	mov.f32 	%f425, %f35;
	@%p66 bra 	$L__BB38_72;
	ld.local.f32 	%f107, [%rd6+4];
	setp.le.f32 	%p67, %f107, 0fFF7FFFFF;
	@%p67 bra 	$L__BB38_69;
	sub.f32 	%f294, %f107, %f35;
	fma.rn.f32 	%f295, %f294, 0f3BBB989D, 0f3F000000;
	cvt.sat.f32.f32 	%f296, %f295;
	mov.f32 	%f297, 0f4B400001;
	mov.f32 	%f298, 0f437C0000;
	fma.rm.f32 	%f299, %f296, %f298, %f297;
	add.f32 	%f300, %f299, 0fCB40007F;
	neg.f32 	%f301, %f300;
	fma.rn.f32 	%f302, %f294, 0f3FB8AA3B, %f301;
	fma.rn.f32 	%f303, %f294, 0f32A57060, %f302;
	mov.b32 	%r230, %f299;
	shl.b32 	%r231, %r230, 23;
	mov.b32 	%f304, %r231;
	ex2.approx.ftz.f32 	%f305, %f303;
	mul.f32 	%f306, %f305, %f304;
	add.f32 	%f389, %f389, %f306;
	shl.b32 	%r232, %r269, 9;
	shl.b32 	%r233, %r3, 2;
	or.b32  	%r234, %r232, %r233;
	mov.u32 	%r235, _ZZ30flash_attn_sinks_varlen_kernelIfLi112ELi8ELi32EEvPKT_S2_S2_PS0_PKfPKjS7_fiiiiE6v_smem;
	add.s32 	%r236, %r234, %r235;
	ld.shared.f32 	%f307, [%r236+512];
	fma.rn.f32 	%f388, %f306, %f307, %f388;
	ld.shared.f32 	%f308, [%r236+640];
	fma.rn.f32 	%f387, %f306, %f308, %f387;
	ld.shared.f32 	%f309, [%r236+768];
	fma.rn.f32 	%f386, %f306, %f309, %f386;
	ld.shared.f32 	%f310, [%r236+896];
	fma.rn.f32 	%f385, %f306, %f310, %f385;
$L__BB38_69:
	setp.eq.s32 	%p68, %r81, 2;
	mov.f32 	%f425, %f35;
	@%p68 bra 	$L__BB38_72;
	ld.local.f32 	%f118, [%rd6+8];
	setp.le.f32 	%p69, %f118, 0fFF7FFFFF;
	mov.f32 	%f425, %f35;
	@%p69 bra 	$L__BB38_72;
	sub.f32 	%f311, %f118, %f35;
	fma.rn.f32 	%f312, %f311, 0f3BBB989D, 0f3F000000;
	cvt.sat.f32.f32 	%f313, %f312;
	mov.f32 	%f314, 0f4B400001;
	mov.f32 	%f315, 0f437C0000;
	fma.rm.f32 	%f316, %f313, %f315, %f314;
	add.f32 	%f317, %f316, 0fCB40007F;
	neg.f32 	%f318, %f317;
	fma.rn.f32 	%f319, %f311, 0f3FB8AA3B, %f318;
	fma.rn.f32 	%f320, %f311, 0f32A57060, %f319;
	mov.b32 	%r237, %f316;
	shl.b32 	%r238, %r237, 23;
	mov.b32 	%f321, %r238;
	ex2.approx.ftz.f32 	%f322, %f320;
	mul.f32 	%f323, %f322, %f321;
	add.f32 	%f389, %f389, %f323;
	shl.b32 	%r239, %r269, 9;
	shl.b32 	%r240, %r3, 2;
	or.b32  	%r241, %r239, %r240;
	mov.u32 	%r242, _ZZ30flash_attn_sinks_varlen_kernelIfLi112ELi8ELi32EEvPKT_S2_S2_PS0_PKfPKjS7_fiiiiE6v_smem;
	add.s32 	%r243, %r241, %r242;
	ld.shared.f32 	%f324, [%r243+1024];
	fma.rn.f32 	%f388, %f323, %f324, %f388;
	ld.shared.f32 	%f325, [%r243+1152];
	fma.rn.f32 	%f387, %f323, %f325, %f387;
	ld.shared.f32 	%f326, [%r243+1280];
	fma.rn.f32 	%f386, %f323, %f326, %f386;
	ld.shared.f32 	%f327, [%r243+1408];
	fma.rn.f32 	%f385, %f323, %f327, %f385;
	mov.f32 	%f425, %f35;
$L__BB38_72:
	bar.sync 	0;
	setp.lt.s32 	%p70, %r250, %r13;
	add.s32 	%r249, %r249, 1;
	@%p70 bra 	$L__BB38_8;
$L__BB38_73:
	setp.ge.s32 	%p71, %r10, %r6;
	@%p71 bra 	$L__BB38_78;
	setp.eq.s64 	%p72, %rd11, 0;
	@%p72 bra 	$L__BB38_76;
	cvta.to.global.u64 	%rd56, %rd11;
	mul.wide.u32 	%rd57, %r4, 4;
	add.s64 	%rd58, %rd56, %rd57;
	ld.global.nc.f32 	%f328, [%rd58];
	max.f32 	%f329, %f425, %f328;
	sub.f32 	%f330, %f425, %f329;
	fma.rn.f32 	%f331, %f330, 0f3BBB989D, 0f3F000000;
	cvt.sat.f32.f32 	%f332, %f331;
	mov.f32 	%f333, 0f4B400001;
	mov.f32 	%f334, 0f437C0000;
	fma.rm.f32 	%f335, %f332, %f334, %f333;
	add.f32 	%f336, %f335, 0fCB40007F;
	neg.f32 	%f337, %f336;
	fma.rn.f32 	%f338, %f330, 0f3FB8AA3B, %f337;
	fma.rn.f32 	%f339, %f330, 0f32A57060, %f338;
	mov.b32 	%r244, %f335;
	shl.b32 	%r245, %r244, 23;
	mov.b32 	%f340, %r245;
	ex2.approx.ftz.f32 	%f341, %f339;
	mul.f32 	%f342, %f341, %f340;
	mul.f32 	%f388, %f342, %f388;
	mul.f32 	%f387, %f342, %f387;
	mul.f32 	%f386, %f342, %f386;
	mul.f32 	%f385, %f342, %f385;
	sub.f32 	%f343, %f328, %f329;
	fma.rn.f32 	%f344, %f343, 0f3BBB989D, 0f3F000000;
	cvt.sat.f32.f32 	%f345, %f344;
	fma.rm.f32 	%f346, %f345, %f334, %f333;
	add.f32 	%f347, %f346, 0fCB40007F;
	neg.f32 	%f348, %f347;
	fma.rn.f32 	%f349, %f343, 0f3FB8AA3B, %f348;
	fma.rn.f32 	%f350, %f343, 0f32A57060, %f349;
	mov.b32 	%r246, %f346;
	shl.b32 	%r247, %r246, 23;
	mov.b32 	%f351, %r247;
	ex2.approx.ftz.f32 	%f352, %f350;
	mul.f32 	%f353, %f352, %f351;
	fma.rn.f32 	%f389, %f389, %f342, %f353;
$L__BB38_76:
	setp.gt.u32 	%p73, %r3, 15;
	setp.gt.f32 	%p74, %f389, 0f00000000;
	rcp.rn.f32 	%f354, %f389;
	selp.f32 	%f146, %f354, 0f00000000, %p74;
	mul.f32 	%f355, %f146, %f388;
	add.s32 	%r248, %r3, %r11;
	cvta.to.global.u64 	%rd59, %rd10;
	mul.wide.s32 	%rd60, %r248, 4;
	add.s64 	%rd7, %rd59, %rd60;
	st.global.f32 	[%rd7], %f355;
	mul.f32 	%f356, %f146, %f387;
	st.global.f32 	[%rd7+128], %f356;
	mul.f32 	%f357, %f146, %f386;
	st.global.f32 	[%rd7+256], %f357;
	@%p73 bra 	$L__BB38_78;
	mul.f32 	%f358, %f146, %f385;
	st.global.f32 	[%rd7+384], %f358;
$L__BB38_78:
	ret;

}
	// .globl	_Z30flash_attn_sinks_varlen_kernelIfLi128ELi8ELi32EEvPKT_S2_S2_PS0_PKfPKjS7_fiiii
.visible .entry _Z30flash_attn_sinks_varlen_kernelIfLi128ELi8ELi32EEvPKT_S2_S2_PS0_PKfPKjS7_fiiii(
	.param .u64 .ptr .align 1 _Z30flash_attn_sinks_varlen_kernelIfLi128ELi8ELi32EEvPKT_S2_S2_PS0_PKfPKjS7_fiiii_param_0,
	.param .u64 .ptr .align 1 _Z30flash_attn_sinks_varlen_kernelIfLi128ELi8ELi32EEvPKT_S2_S2_PS0_PKfPKjS7_fiiii_param_1,
	.param .u64 .ptr .align 1 _Z30flash_attn_sinks_varlen_kernelIfLi128ELi8ELi32EEvPKT_S2_S2_PS0_PKfPKjS7_fiiii_param_2,
	.param .u64 .ptr .align 1 _Z30flash_attn_sinks_varlen_kernelIfLi128ELi8ELi32EEvPKT_S2_S2_PS0_PKfPKjS7_fiiii_param_3,
	.param .u64 .ptr .align 1 _Z30flash_attn_sinks_varlen_kernelIfLi128ELi8ELi32EEvPKT_S2_S2_PS0_PKfPKjS7_fiiii_param_4,
	.param .u64 .ptr .align 1 _Z30flash_attn_sinks_varlen_kernelIfLi128ELi8ELi32EEvPKT_S2_S2_PS0_PKfPKjS7_fiiii_param_5,
	.param .u64 .ptr .align 1 _Z30flash_attn_sinks_varlen_kernelIfLi128ELi8ELi32EEvPKT_S2_S2_PS0_PKfPKjS7_fiiii_param_6,
	.param .f32 _Z30flash_attn_sinks_varlen_kernelIfLi128ELi8ELi32EEvPKT_S2_S2_PS0_PKfPKjS7_fiiii_param_7,
	.param .u32 _Z30flash_attn_sinks_varlen_kernelIfLi128ELi8ELi32EEvPKT_S2_S2_PS0_PKfPKjS7_fiiii_param_8,
	.param .u32 _Z30flash_attn_sinks_varlen_kernelIfLi128ELi8ELi32EEvPKT_S2_S2_PS0_PKfPKjS7_fiiii_param_9,
	.param .u32 _Z30flash_attn_sinks_varlen_kernelIfLi128ELi8ELi32EEvPKT_S2_S2_PS0_PKfPKjS7_fiiii_param_10,
	.param .u32 _Z30flash_attn_sinks_varlen_kernelIfLi128ELi8ELi32EEvPKT_S2_S2_PS0_PKfPKjS7_fiiii_param_11
)
.maxntid 256
{
	.local .align 16 .b8 	__local_depot39[128];
	.reg .b64 	%SP;
	.reg .b64 	%SPL;
	.reg .pred 	%p<56>;
	.reg .b16 	%rs<9>;
	.reg .b32 	%r<268>;
	.reg .b32 	%f<438>;
	.reg .b64 	%rd<56>;
	// demoted variable
	.shared .align 4 .b8 _ZZ30flash_attn_sinks_varlen_kernelIfLi128ELi8ELi32EEvPKT_S2_S2_PS0_PKfPKjS7_fiiiiE6k_smem[16384];
	// demoted variable
	.shared .align 4 .b8 _ZZ30flash_attn_sinks_varlen_kernelIfLi128ELi8ELi32EEvPKT_S2_S2_PS0_PKfPKjS7_fiiiiE6v_smem[16384];
	mov.u64 	%SPL, __local_depot39;
	ld.param.u64 	%rd10, [_Z30flash_attn_sinks_varlen_kernelIfLi128ELi8ELi32EEvPKT_S2_S2_PS0_PKfPKjS7_fiiii_param_0];
	ld.param.u64 	%rd6, [_Z30flash_attn_sinks_varlen_kernelIfLi128ELi8ELi32EEvPKT_S2_S2_PS0_PKfPKjS7_fiiii_param_1];
	ld.param.u64 	%rd7, [_Z30flash_attn_sinks_varlen_kernelIfLi128ELi8ELi32EEvPKT_S2_S2_PS0_PKfPKjS7_fiiii_param_2];
	ld.param.u64 	%rd8, [_Z30flash_attn_sinks_varlen_kernelIfLi128ELi8ELi32EEvPKT_S2_S2_PS0_PKfPKjS7_fiiii_param_3];
	ld.param.u64 	%rd9, [_Z30flash_attn_sinks_varlen_kernelIfLi128ELi8ELi32EEvPKT_S2_S2_PS0_PKfPKjS7_fiiii_param_4];
	ld.param.u64 	%rd11, [_Z30flash_attn_sinks_varlen_kernelIfLi128ELi8ELi32EEvPKT_S2_S2_PS0_PKfPKjS7_fiiii_param_5];
	ld.param.u64 	%rd12, [_Z30flash_attn_sinks_varlen_kernelIfLi128ELi8ELi32EEvPKT_S2_S2_PS0_PKfPKjS7_fiiii_param_6];
	ld.param.f32 	%f146, [_Z30flash_attn_sinks_varlen_kernelIfLi128ELi8ELi32EEvPKT_S2_S2_PS0_PKfPKjS7_fiiii_param_7];
	ld.param.u32 	%r90, [_Z30flash_attn_sinks_varlen_kernelIfLi128ELi8ELi32EEvPKT_S2_S2_PS0_PKfPKjS7_fiiii_param_8];
	ld.param.u32 	%r91, [_Z30flash_attn_sinks_varlen_kernelIfLi128ELi8ELi32EEvPKT_S2_S2_PS0_PKfPKjS7_fiiii_param_9];
	ld.param.u32 	%r88, [_Z30flash_attn_sinks_varlen_kernelIfLi128ELi8ELi32EEvPKT_S2_S2_PS0_PKfPKjS7_fiiii_param_10];
	ld.param.u32 	%r89, [_Z30flash_attn_sinks_varlen_kernelIfLi128ELi8ELi32EEvPKT_S2_S2_PS0_PKfPKjS7_fiiii_param_11];
	cvta.to.global.u64 	%rd13, %rd10;
	cvta.to.global.u64 	%rd14, %rd12;
	cvta.to.global.u64 	%rd15, %rd11;
	add.u64 	%rd1, %SPL, 0;
	mov.u32 	%r1, %tid.x;
	shr.u32 	%r2, %r1, 5;
	and.b32  	%r3, %r1, 31;
	mov.u32 	%r4, %ctaid.x;
	mov.u32 	%r92, %ctaid.y;
	mov.u32 	%r93, %ctaid.z;
	div.s32 	%r94, %r91, %r88;
	div.s32 	%r5, %r4, %r94;
	mul.wide.u32 	%rd17, %r92, 4;
	add.s64 	%rd18, %rd15, %rd17;
	ld.global.nc.u32 	%r95, [%rd18+4];
	ld.global.nc.u32 	%r96, [%rd18];
	sub.s32 	%r6, %r95, %r96;
	add.s64 	%rd19, %rd14, %rd17;
	ld.global.nc.u32 	%r7, [%rd19];
	ld.global.nc.u32 	%r8, [%rd19+4];
	shl.b32 	%r9, %r93, 3;
	or.b32  	%r10, %r9, %r2;
	setp.ge.s32 	%p1, %r10, %r6;
	mad.lo.s32 	%r97, %r91, %r92, %r4;
	mad.lo.s32 	%r98, %r97, %r90, %r10;
	shl.b32 	%r99, %r98, 7;
	or.b32  	%r11, %r3, %r99;
	mul.wide.s32 	%rd20, %r11, 4;
	add.s64 	%rd2, %rd13, %rd20;
	mov.f32 	%f359, 0f00000000;
	mov.f32 	%f360, %f359;
	@%p1 bra 	$L__BB39_2;
	ld.global.nc.f32 	%f148, [%rd2];
	mul.f32 	%f359, %f146, %f148;
	ld.global.nc.f32 	%f149, [%rd2+128];
	mul.f32 	%f360, %f146, %f149;
$L__BB39_2:
	setp.ge.s32 	%p2, %r10, %r6;
	mov.f32 	%f361, 0f00000000;
	@%p2 bra 	$L__BB39_4;
	ld.global.nc.f32 	%f151, [%rd2+256];
	mul.f32 	%f361, %f146, %f151;
$L__BB39_4:
	setp.ge.s32 	%p3, %r10, %r6;
	mov.f32 	%f362, 0f00000000;
	@%p3 bra 	$L__BB39_6;
	ld.global.nc.f32 	%f153, [%rd2+384];
	mul.f32 	%f362, %f146, %f153;
$L__BB39_6:
	sub.s32 	%r100, %r8, %r7;
	sub.s32 	%r101, %r100, %r6;
	add.s32 	%r102, %r9, 8;
	min.s32 	%r103, %r102, %r6;
	setp.gt.s32 	%p4, %r89, 0;
	sub.s32 	%r104, %r9, %r89;
	add.s32 	%r105, %r104, %r101;
	max.s32 	%r106, %r105, -1;
	add.s32 	%r107, %r106, 1;
	selp.b32 	%r12, %r107, 0, %p4;
	add.s32 	%r108, %r101, %r103;
	min.s32 	%r13, %r100, %r108;
	add.s32 	%r14, %r105, %r2;
	max.s32 	%r15, %r14, -1;
	setp.ge.s32 	%p5, %r12, %r13;
	mov.f32 	%f425, 0fFF7FFFFF;
	mov.f32 	%f385, 0f00000000;
	mov.f32 	%f386, %f385;
	mov.f32 	%f387, %f385;
	mov.f32 	%f388, %f385;
	mov.f32 	%f389, %f385;
	@%p5 bra 	$L__BB39_73;
	and.b32  	%r16, %r1, 127;
	or.b32  	%r110, %r1, 768;
	shr.u32 	%r17, %r110, 7;
	shl.b32 	%r18, %r88, 10;
	or.b32  	%r111, %r1, 512;
	shr.u32 	%r19, %r111, 7;
	or.b32  	%r112, %r1, 256;
	shr.u32 	%r20, %r112, 7;
	shl.b32 	%r113, %r1, 2;
	mov.u32 	%r114, _ZZ30flash_attn_sinks_varlen_kernelIfLi128ELi8ELi32EEvPKT_S2_S2_PS0_PKfPKjS7_fiiiiE6k_smem;
	add.s32 	%r115, %r113, %r114;
	add.s32 	%r21, %r115, 2048;
	shr.u32 	%r22, %r1, 7;
	add.s32 	%r23, %r7, %r22;
	add.s32 	%r24, %r14, %r89;
	add.s32 	%r25, %r15, 1;
	mov.f32 	%f425, 0fFF7FFFFF;
	mov.b32 	%r247, 0;
	mov.f32 	%f385, 0f00000000;
	cvt.u16.u32 	%rs4, %r12;
	mov.u32 	%r248, %r12;
$L__BB39_8:
	mov.u32 	%r27, %r248;
	shl.b32 	%r116, %r247, 5;
	add.s32 	%r117, %r12, %r116;
	add.s32 	%r118, %r117, 32;
	min.s32 	%r28, %r13, %r118;
	neg.s32 	%r29, %r116;
	sub.s32 	%r119, %r29, %r12;
	add.s32 	%r30, %r28, %r119;
	add.s32 	%r248, %r27, 32;
	min.s32 	%r120, %r248, %r13;
	sub.s32 	%r32, %r120, %r27;
	add.s32 	%r33, %r27, %r7;
	add.s32 	%r121, %r7, %r17;
	add.s32 	%r122, %r121, %r27;
	mad.lo.s32 	%r123, %r88, %r122, %r5;
	shl.b32 	%r124, %r123, 7;
	or.b32  	%r257, %r16, %r124;
	add.s32 	%r125, %r7, %r19;
	add.s32 	%r126, %r125, %r27;
	mad.lo.s32 	%r127, %r88, %r126, %r5;
	shl.b32 	%r128, %r127, 7;
	or.b32  	%r255, %r16, %r128;
	add.s32 	%r129, %r7, %r20;
	add.s32 	%r130, %r129, %r27;
	mad.lo.s32 	%r131, %r88, %r130, %r5;
	shl.b32 	%r132, %r131, 7;
	or.b32  	%r253, %r16, %r132;
	add.s32 	%r133, %r23, %r27;
	mad.lo.s32 	%r134, %r88, %r133, %r5;
	shl.b32 	%r135, %r134, 7;
	or.b32  	%r250, %r16, %r135;
	mov.u32 	%r249, %r22;
	mov.u32 	%r251, %r21;
	mov.u32 	%r252, %r20;
	mov.u32 	%r254, %r19;
	mov.u32 	%r256, %r17;
	mov.u32 	%r258, %r1;
$L__BB39_9:
	setp.ge.s32 	%p6, %r249, %r32;
	mov.f32 	%f369, 0f00000000;
	@%p6 bra 	$L__BB39_11;
	mul.wide.s32 	%rd22, %r250, 4;
	add.s64 	%rd21, %rd6, %rd22;
	// begin inline asm
	ld.global.nc.f32 %f369, [%rd21];
	// end inline asm
$L__BB39_11:
	st.shared.f32 	[%r251+-2048], %f369;
	setp.ge.s32 	%p7, %r252, %r32;
	mov.f32 	%f370, 0f00000000;
	@%p7 bra 	$L__BB39_13;
	mul.wide.s32 	%rd24, %r253, 4;
	add.s64 	%rd23, %rd6, %rd24;
	// begin inline asm
	ld.global.nc.f32 %f370, [%rd23];
	// end inline asm
$L__BB39_13:
	st.shared.f32 	[%r251+-1024], %f370;
	setp.ge.s32 	%p8, %r254, %r32;
	mov.f32 	%f371, 0f00000000;
	@%p8 bra 	$L__BB39_15;
	mul.wide.s32 	%rd26, %r255, 4;
	add.s64 	%rd25, %rd6, %rd26;
	// begin inline asm
	ld.global.nc.f32 %f371, [%rd25];
	// end inline asm
$L__BB39_15:
	st.shared.f32 	[%r251], %f371;
	setp.ge.s32 	%p9, %r256, %r32;
	mov.f32 	%f372, 0f00000000;
	@%p9 bra 	$L__BB39_17;
	mul.wide.s32 	%rd28, %r257, 4;
	add.s64 	%rd27, %rd6, %rd28;
	// begin inline asm
	ld.global.nc.f32 %f372, [%rd27];
	// end inline asm
$L__BB39_17:
	st.shared.f32 	[%r251+1024], %f372;
	add.s32 	%r48, %r258, 1024;
	add.s32 	%r257, %r257, %r18;
	add.s32 	%r256, %r256, 8;
	add.s32 	%r255, %r255, %r18;
	add.s32 	%r254, %r254, 8;
	add.s32 	%r253, %r253, %r18;
	add.s32 	%r252, %r252, 8;
	add.s32 	%r251, %r251, 4096;
	add.s32 	%r250, %r250, %r18;
	add.s32 	%r249, %r249, 8;
	setp.lt.u32 	%p10, %r258, 3072;
	mov.u32 	%r258, %r48;
	@%p10 bra 	$L__BB39_9;
	mov.u32 	%r259, %r1;
$L__BB39_19:
	shr.u32 	%r59, %r259, 7;
	setp.ge.s32 	%p11, %r59, %r32;
	mov.f32 	%f373, 0f00000000;
	@%p11 bra 	$L__BB39_21;
	add.s32 	%r136, %r33, %r59;
	mad.lo.s32 	%r137, %r136, %r88, %r5;
	shl.b32 	%r138, %r137, 7;
	or.b32  	%r139, %r138, %r16;
	mul.wide.s32 	%rd30, %r139, 4;
	add.s64 	%rd29, %rd7, %rd30;
	// begin inline asm
	ld.global.nc.f32 %f373, [%rd29];
	// end inline asm
$L__BB39_21:
	shl.b32 	%r140, %r259, 2;
	mov.u32 	%r141, _ZZ30flash_attn_sinks_varlen_kernelIfLi128ELi8ELi32EEvPKT_S2_S2_PS0_PKfPKjS7_fiiiiE6v_smem;
	add.s32 	%r60, %r141, %r140;
	st.shared.f32 	[%r60], %f373;
	add.s32 	%r142, %r259, 256;
	shr.u32 	%r61, %r142, 7;
	setp.ge.s32 	%p12, %r61, %r32;
	mov.f32 	%f374, 0f00000000;
	@%p12 bra 	$L__BB39_23;
	add.s32 	%r143, %r33, %r61;
	mad.lo.s32 	%r144, %r143, %r88, %r5;
	shl.b32 	%r145, %r144, 7;
	or.b32  	%r146, %r145, %r16;
	mul.wide.s32 	%rd32, %r146, 4;
	add.s64 	%rd31, %rd7, %rd32;
	// begin inline asm
	ld.global.nc.f32 %f374, [%rd31];
	// end inline asm
$L__BB39_23:
	st.shared.f32 	[%r60+1024], %f374;
	add.s32 	%r147, %r259, 512;
	shr.u32 	%r62, %r147, 7;
	setp.ge.s32 	%p13, %r62, %r32;
	mov.f32 	%f375, 0f00000000;
	@%p13 bra 	$L__BB39_25;
	add.s32 	%r148, %r33, %r62;
	mad.lo.s32 	%r149, %r148, %r88, %r5;
	shl.b32 	%r150, %r149, 7;
	or.b32  	%r151, %r150, %r16;
	mul.wide.s32 	%rd34, %r151, 4;
	add.s64 	%rd33, %rd7, %rd34;
	// begin inline asm
	ld.global.nc.f32 %f375, [%rd33];
	// end inline asm
$L__BB39_25:
	st.shared.f32 	[%r60+2048], %f375;
	add.s32 	%r152, %r259, 768;
	shr.u32 	%r63, %r152, 7;
	setp.ge.s32 	%p14, %r63, %r32;
	mov.f32 	%f376, 0f00000000;
	@%p14 bra 	$L__BB39_27;
	add.s32 	%r153, %r33, %r63;
	mad.lo.s32 	%r154, %r153, %r88, %r5;
	shl.b32 	%r155, %r154, 7;
	or.b32  	%r156, %r155, %r16;
	mul.wide.s32 	%rd36, %r156, 4;
	add.s64 	%rd35, %rd7, %rd36;
	// begin inline asm
	ld.global.nc.f32 %f376, [%rd35];
	// end inline asm
$L__BB39_27:
	st.shared.f32 	[%r60+3072], %f376;
	add.s32 	%r64, %r259, 1024;
	setp.lt.u32 	%p15, %r259, 3072;
	mov.u32 	%r259, %r64;
	@%p15 bra 	$L__BB39_19;
	setp.ge.s32 	%p16, %r10, %r6;
	bar.sync 	0;
	@%p16 bra 	$L__BB39_72;
	setp.lt.s32 	%p17, %r32, 1;
	mov.f32 	%f379, 0fFF7FFFFF;
	@%p17 bra 	$L__BB39_50;
	mov.f32 	%f379, 0fFF7FFFFF;
	mov.b32 	%r263, 0;
	mov.b16 	%rs8, 0;
$L__BB39_31:
	add.s32 	%r66, %r263, %r27;
	setp.le.s32 	%p18, %r66, %r24;
	@%p18 bra 	$L__BB39_46;
	setp.ge.s32 	%p28, %r263, %r32;
	@%p28 bra 	$L__BB39_50;
	add.s32 	%r174, %r28, %r29;
	add.s32 	%r175, %r12, %r263;
	sub.s32 	%r67, %r174, %r175;
	sub.s32 	%r176, %r12, %r174;
	add.s32 	%r177, %r176, %r263;
	setp.gt.u32 	%p29, %r177, -16;
	@%p29 bra 	$L__BB39_36;
	and.b32  	%r68, %r67, -16;
	mov.b32 	%r262, 0;
$L__BB39_35:
	.pragma "nounroll";
	mul.wide.u32 	%rd41, %r263, 4;
	add.s64 	%rd42, %rd1, %rd41;
	mov.b32 	%r179, -8388609;
	st.local.u32 	[%rd42], %r179;
	st.local.u32 	[%rd42+4], %r179;
	st.local.u32 	[%rd42+8], %r179;
	st.local.u32 	[%rd42+12], %r179;
	st.local.u32 	[%rd42+16], %r179;
	st.local.u32 	[%rd42+20], %r179;
	st.local.u32 	[%rd42+24], %r179;
	st.local.u32 	[%rd42+28], %r179;
	st.local.u32 	[%rd42+32], %r179;
	st.local.u32 	[%rd42+36], %r179;
	st.local.u32 	[%rd42+40], %r179;
	st.local.u32 	[%rd42+44], %r179;
	st.local.u32 	[%rd42+48], %r179;
	st.local.u32 	[%rd42+52], %r179;
	st.local.u32 	[%rd42+56], %r179;
	st.local.u32 	[%rd42+60], %r179;
	add.s32 	%r263, %r263, 16;
	add.s32 	%r262, %r262, 16;
	setp.eq.s32 	%p30, %r262, %r68;
	@%p30 bra 	$L__BB39_36;
	bra.uni 	$L__BB39_35;
$L__BB39_36:
	and.b32  	%r180, %r67, 15;
	setp.eq.s32 	%p31, %r180, 0;
	@%p31 bra 	$L__BB39_50;
	add.s16 	%rs5, %rs8, %rs4;
	cvt.u16.u32 	%rs6, %r28;
	sub.s16 	%rs7, %rs6, %rs5;
	cvt.u32.u16 	%r181, %rs7;
	and.b32  	%r75, %r181, 15;
	add.s32 	%r182, %r75, -1;
	and.b32  	%r76, %r181, 7;
	setp.lt.u32 	%p32, %r182, 7;
	@%p32 bra 	$L__BB39_39;
	mul.wide.u32 	%rd43, %r263, 4;
	add.s64 	%rd44, %rd1, %rd43;
	mov.b32 	%r183, -8388609;
	st.local.u32 	[%rd44], %r183;
	st.local.u32 	[%rd44+4], %r183;
	st.local.u32 	[%rd44+8], %r183;
	st.local.u32 	[%rd44+12], %r183;
	st.local.u32 	[%rd44+16], %r183;
	st.local.u32 	[%rd44+20], %r183;
	st.local.u32 	[%rd44+24], %r183;
	st.local.u32 	[%rd44+28], %r183;
	add.s32 	%r263, %r263, 8;
$L__BB39_39:
	setp.eq.s32 	%p33, %r76, 0;
	@%p33 bra 	$L__BB39_50;
	and.b32  	%r79, %r75, 3;
	setp.lt.u32 	%p34, %r76, 4;
	@%p34 bra 	$L__BB39_42;
	mul.wide.u32 	%rd45, %r263, 4;
	add.s64 	%rd46, %rd1, %rd45;
	mov.b32 	%r184, -8388609;
	st.local.u32 	[%rd46], %r184;
	st.local.u32 	[%rd46+4], %r184;
	st.local.u32 	[%rd46+8], %r184;
	st.local.u32 	[%rd46+12], %r184;
	add.s32 	%r263, %r263, 4;
$L__BB39_42:
	setp.eq.s32 	%p35, %r79, 0;
	@%p35 bra 	$L__BB39_50;
	mul.wide.u32 	%rd47, %r263, 4;
	add.s64 	%rd3, %rd1, %rd47;
	mov.b32 	%r185, -8388609;
	st.local.u32 	[%rd3], %r185;
	setp.eq.s32 	%p36, %r79, 1;
	@%p36 bra 	$L__BB39_50;
	mov.b32 	%r186, -8388609;
	st.local.u32 	[%rd3+4], %r186;
	setp.eq.s32 	%p37, %r79, 2;
	@%p37 bra 	$L__BB39_50;
	mov.b32 	%r187, -8388609;
	st.local.u32 	[%rd3+8], %r187;
	bra.uni 	$L__BB39_50;
$L__BB39_46:
	setp.gt.u32 	%p20, %r25, %r66;
	and.pred  	%p21, %p4, %p20;
	@%p21 bra 	$L__BB39_48;
	shl.b32 	%r158, %r3, 2;
	shl.b32 	%r159, %r263, 9;
	or.b32  	%r160, %r159, %r158;
	mov.u32 	%r161, _ZZ30flash_attn_sinks_varlen_kernelIfLi128ELi8ELi32EEvPKT_S2_S2_PS0_PKfPKjS7_fiiiiE6k_smem;
	add.s32 	%r162, %r161, %r160;
	ld.shared.f32 	%f176, [%r162];
	fma.rn.f32 	%f177, %f359, %f176, 0f00000000;
	ld.shared.f32 	%f178, [%r162+128];
	fma.rn.f32 	%f179, %f360, %f178, %f177;
	ld.shared.f32 	%f180, [%r162+256];
	fma.rn.f32 	%f181, %f361, %f180, %f179;
	ld.shared.f32 	%f182, [%r162+384];
	fma.rn.f32 	%f183, %f362, %f182, %f181;
	mov.b32 	%r163, %f183;
	shfl.sync.bfly.b32	%r164|%p22, %r163, 16, 31, -1;
	mov.b32 	%f184, %r164;
	add.f32 	%f185, %f183, %f184;
	mov.b32 	%r165, %f185;
	shfl.sync.bfly.b32	%r166|%p23, %r165, 8, 31, -1;
	mov.b32 	%f186, %r166;
	add.f32 	%f187, %f185, %f186;
	mov.b32 	%r167, %f187;
	shfl.sync.bfly.b32	%r168|%p24, %r167, 4, 31, -1;
	mov.b32 	%f188, %r168;
	add.f32 	%f189, %f187, %f188;
	mov.b32 	%r169, %f189;
	shfl.sync.bfly.b32	%r170|%p25, %r169, 2, 31, -1;
	mov.b32 	%f190, %r170;
	add.f32 	%f191, %f189, %f190;
	mov.b32 	%r171, %f191;
	shfl.sync.bfly.b32	%r172|%p26, %r171, 1, 31, -1;
	mov.b32 	%f192, %r172;
	add.f32 	%f193, %f191, %f192;
	mul.wide.u32 	%rd37, %r263, 4;
	add.s64 	%rd38, %rd1, %rd37;
	st.local.f32 	[%rd38], %f193;
	max.f32 	%f379, %f379, %f193;
	bra.uni 	$L__BB39_49;
$L__BB39_48:
	mul.wide.u32 	%rd39, %r263, 4;
	add.s64 	%rd40, %rd1, %rd39;
	mov.b32 	%r173, -8388609;
	st.local.u32 	[%rd40], %r173;
$L__BB39_49:
	add.s32 	%r263, %r263, 1;
	setp.lt.s32 	%p27, %r263, %r32;
	add.s16 	%rs8, %rs8, 1;
	@%p27 bra 	$L__BB39_31;
$L__BB39_50:
	setp.leu.f32 	%p38, %f379, 0fFF7FFFFF;
	@%p38 bra 	$L__BB39_72;
	max.f32 	%f35, %f425, %f379;
	sub.f32 	%f194, %f425, %f35;
	fma.rn.f32 	%f195, %f194, 0f3BBB989D, 0f3F000000;
	cvt.sat.f32.f32 	%f196, %f195;
	mov.f32 	%f197, 0f4B400001;
	mov.f32 	%f198, 0f437C0000;
	fma.rm.f32 	%f199, %f196, %f198, %f197;
	add.f32 	%f200, %f199, 0fCB40007F;
	neg.f32 	%f201, %f200;
	fma.rn.f32 	%f202, %f194, 0f3FB8AA3B, %f201;
	fma.rn.f32 	%f203, %f194, 0f32A57060, %f202;
	mov.b32 	%r188, %f199;
	shl.b32 	%r189, %r188, 23;
	mov.b32 	%f204, %r189;
	ex2.approx.ftz.f32 	%f205, %f203;
	mul.f32 	%f206, %f205, %f204;
	mul.f32 	%f388, %f206, %f388;
	mul.f32 	%f387, %f206, %f387;
	mul.f32 	%f386, %f206, %f386;
	mul.f32 	%f385, %f206, %f385;
	mul.f32 	%f389, %f389, %f206;
	mov.f32 	%f425, %f35;
	@%p17 bra 	$L__BB39_72;
	and.b32  	%r82, %r30, 3;
	add.s32 	%r191, %r28, %r29;
	sub.s32 	%r192, %r12, %r191;
	setp.gt.u32 	%p40, %r192, -4;
	mov.b32 	%r267, 0;
	@%p40 bra 	$L__BB39_63;
	and.b32  	%r267, %r30, -4;
	mov.b32 	%r266, 0;
$L__BB39_54:
	mul.wide.u32 	%rd48, %r266, 4;
	add.s64 	%rd4, %rd1, %rd48;
	ld.local.f32 	%f46, [%rd4];
	setp.le.f32 	%p41, %f46, 0fFF7FFFFF;
	@%p41 bra 	$L__BB39_56;
	sub.f32 	%f208, %f46, %f35;
	fma.rn.f32 	%f209, %f208, 0f3BBB989D, 0f3F000000;
	cvt.sat.f32.f32 	%f210, %f209;
	mov.f32 	%f211, 0f4B400001;
	mov.f32 	%f212, 0f437C0000;
	fma.rm.f32 	%f213, %f210, %f212, %f211;
	add.f32 	%f214, %f213, 0fCB40007F;
	neg.f32 	%f215, %f214;
	fma.rn.f32 	%f216, %f208, 0f3FB8AA3B, %f215;
	fma.rn.f32 	%f217, %f208, 0f32A57060, %f216;
	mov.b32 	%r194, %f213;
	shl.b32 	%r195, %r194, 23;
	mov.b32 	%f218, %r195;
	ex2.approx.ftz.f32 	%f219, %f217;
	mul.f32 	%f220, %f219, %f218;
	add.f32 	%f389, %f389, %f220;
	shl.b32 	%r196, %r3, 2;
	shl.b32 	%r197, %r266, 9;
	or.b32  	%r198, %r197, %r196;
	mov.u32 	%r199, _ZZ30flash_attn_sinks_varlen_kernelIfLi128ELi8ELi32EEvPKT_S2_S2_PS0_PKfPKjS7_fiiiiE6v_smem;
	add.s32 	%r200, %r199, %r198;
	ld.shared.f32 	%f221, [%r200];
	fma.rn.f32 	%f388, %f220, %f221, %f388;
	ld.shared.f32 	%f222, [%r200+128];
	fma.rn.f32 	%f387, %f220, %f222, %f387;
	ld.shared.f32 	%f223, [%r200+256];
	fma.rn.f32 	%f386, %f220, %f223, %f386;
	ld.shared.f32 	%f224, [%r200+384];
	fma.rn.f32 	%f385, %f220, %f224, %f385;
$L__BB39_56:
	ld.local.f32 	%f57, [%rd4+4];
	setp.le.f32 	%p42, %f57, 0fFF7FFFFF;
	@%p42 bra 	$L__BB39_58;
	shl.b32 	%r201, %r266, 9;
	sub.f32 	%f225, %f57, %f35;
	fma.rn.f32 	%f226, %f225, 0f3BBB989D, 0f3F000000;
	cvt.sat.f32.f32 	%f227, %f226;
	mov.f32 	%f228, 0f4B400001;
	mov.f32 	%f229, 0f437C0000;
	fma.rm.f32 	%f230, %f227, %f229, %f228;
	add.f32 	%f231, %f230, 0fCB40007F;
	neg.f32 	%f232, %f231;
	fma.rn.f32 	%f233, %f225, 0f3FB8AA3B, %f232;
	fma.rn.f32 	%f234, %f225, 0f32A57060, %f233;
	mov.b32 	%r202, %f230;
	shl.b32 	%r203, %r202, 23;
	mov.b32 	%f235, %r203;
	ex2.approx.ftz.f32 	%f236, %f234;
	mul.f32 	%f237, %f236, %f235;
	add.f32 	%f389, %f389, %f237;
	shl.b32 	%r204, %r3, 2;
	or.b32  	%r205, %r201, %r204;
	mov.u32 	%r206, _ZZ30flash_attn_sinks_varlen_kernelIfLi128ELi8ELi32EEvPKT_S2_S2_PS0_PKfPKjS7_fiiiiE6v_smem;
	add.s32 	%r207, %r205, %r206;
	ld.shared.f32 	%f238, [%r207+512];
	fma.rn.f32 	%f388, %f237, %f238, %f388;
	ld.shared.f32 	%f239, [%r207+640];
	fma.rn.f32 	%f387, %f237, %f239, %f387;
	ld.shared.f32 	%f240, [%r207+768];
	fma.rn.f32 	%f386, %f237, %f240, %f386;
	ld.shared.f32 	%f241, [%r207+896];
	fma.rn.f32 	%f385, %f237, %f241, %f385;
$L__BB39_58:
	ld.local.f32 	%f68, [%rd4+8];
	setp.le.f32 	%p43, %f68, 0fFF7FFFFF;
	@%p43 bra 	$L__BB39_60;
	shl.b32 	%r208, %r266, 9;
	sub.f32 	%f242, %f68, %f35;
	fma.rn.f32 	%f243, %f242, 0f3BBB989D, 0f3F000000;
	cvt.sat.f32.f32 	%f244, %f243;
	mov.f32 	%f245, 0f4B400001;
	mov.f32 	%f246, 0f437C0000;
	fma.rm.f32 	%f247, %f244, %f246, %f245;
	add.f32 	%f248, %f247, 0fCB40007F;
	neg.f32 	%f249, %f248;
	fma.rn.f32 	%f250, %f242, 0f3FB8AA3B, %f249;
	fma.rn.f32 	%f251, %f242, 0f32A57060, %f250;
	mov.b32 	%r209, %f247;
	shl.b32 	%r210, %r209, 23;
	mov.b32 	%f252, %r210;
	ex2.approx.ftz.f32 	%f253, %f251;
	mul.f32 	%f254, %f253, %f252;
	add.f32 	%f389, %f389, %f254;
	shl.b32 	%r211, %r3, 2;
	or.b32  	%r212, %r208, %r211;
	mov.u32 	%r213, _ZZ30flash_attn_sinks_varlen_kernelIfLi128ELi8ELi32EEvPKT_S2_S2_PS0_PKfPKjS7_fiiiiE6v_smem;
	add.s32 	%r214, %r212, %r213;
	ld.shared.f32 	%f255, [%r214+1024];
	fma.rn.f32 	%f388, %f254, %f255, %f388;
	ld.shared.f32 	%f256, [%r214+1152];
	fma.rn.f32 	%f387, %f254, %f256, %f387;
	ld.shared.f32 	%f257, [%r214+1280];
	fma.rn.f32 	%f386, %f254, %f257, %f386;
	ld.shared.f32 	%f258, [%r214+1408];
	fma.rn.f32 	%f385, %f254, %f258, %f385;
$L__BB39_60:
	ld.local.f32 	%f79, [%rd4+12];
	setp.le.f32 	%p44, %f79, 0fFF7FFFFF;
	@%p44 bra 	$L__BB39_62;
	shl.b32 	%r215, %r266, 9;
	sub.f32 	%f259, %f79, %f35;
	fma.rn.f32 	%f260, %f259, 0f3BBB989D, 0f3F000000;
	cvt.sat.f32.f32 	%f261, %f260;
	mov.f32 	%f262, 0f4B400001;
	mov.f32 	%f263, 0f437C0000;
	fma.rm.f32 	%f264, %f261, %f263, %f262;
	add.f32 	%f265, %f264, 0fCB40007F;
	neg.f32 	%f266, %f265;
	fma.rn.f32 	%f267, %f259, 0f3FB8AA3B, %f266;
	fma.rn.f32 	%f268, %f259, 0f32A57060, %f267;
	mov.b32 	%r216, %f264;
	shl.b32 	%r217, %r216, 23;
	mov.b32 	%f269, %r217;
	ex2.approx.ftz.f32 	%f270, %f268;
	mul.f32 	%f271, %f270, %f269;
	add.f32 	%f389, %f389, %f271;
	shl.b32 	%r218, %r3, 2;
	or.b32  	%r219, %r215, %r218;
	mov.u32 	%r220, _ZZ30flash_attn_sinks_varlen_kernelIfLi128ELi8ELi32EEvPKT_S2_S2_PS0_PKfPKjS7_fiiiiE6v_smem;
	add.s32 	%r221, %r219, %r220;
	ld.shared.f32 	%f272, [%r221+1536];
	fma.rn.f32 	%f388, %f271, %f272, %f388;
	ld.shared.f32 	%f273, [%r221+1664];
	fma.rn.f32 	%f387, %f271, %f273, %f387;
	ld.shared.f32 	%f274, [%r221+1792];
	fma.rn.f32 	%f386, %f271, %f274, %f386;
	ld.shared.f32 	%f275, [%r221+1920];
	fma.rn.f32 	%f385, %f271, %f275, %f385;
$L__BB39_62:
	add.s32 	%r266, %r266, 4;
	setp.ne.s32 	%p45, %r266, %r267;
	@%p45 bra 	$L__BB39_54;
$L__BB39_63:
	setp.eq.s32 	%p46, %r82, 0;
	mov.f32 	%f425, %f35;
	@%p46 bra 	$L__BB39_72;
	mul.wide.u32 	%rd49, %r267, 4;
	add.s64 	%rd5, %rd1, %rd49;
	ld.local.f32 	%f96, [%rd5];
	setp.le.f32 	%p47, %f96, 0fFF7FFFFF;
	@%p47 bra 	$L__BB39_66;
	sub.f32 	%f276, %f96, %f35;
	fma.rn.f32 	%f277, %f276, 0f3BBB989D, 0f3F000000;
	cvt.sat.f32.f32 	%f278, %f277;
	mov.f32 	%f279, 0f4B400001;
	mov.f32 	%f280, 0f437C0000;
	fma.rm.f32 	%f281, %f278, %f280, %f279;
	add.f32 	%f282, %f281, 0fCB40007F;
	neg.f32 	%f283, %f282;
	fma.rn.f32 	%f284, %f276, 0f3FB8AA3B, %f283;
	fma.rn.f32 	%f285, %f276, 0f32A57060, %f284;
	mov.b32 	%r222, %f281;
	shl.b32 	%r223, %r222, 23;
	mov.b32 	%f286, %r223;
	ex2.approx.ftz.f32 	%f287, %f285;
	mul.f32 	%f288, %f287, %f286;
	add.f32 	%f389, %f389, %f288;
	shl.b32 	%r224, %r3, 2;
	shl.b32 	%r225, %r267, 9;
	or.b32  	%r226, %r225, %r224;
	mov.u32 	%r227, _ZZ30flash_attn_sinks_varlen_kernelIfLi128ELi8ELi32EEvPKT_S2_S2_PS0_PKfPKjS7_fiiiiE6v_smem;
	add.s32 	%r228, %r227, %r226;
	ld.shared.f32 	%f289, [%r228];
	fma.rn.f32 	%f388, %f288, %f289, %f388;
	ld.shared.f32 	%f290, [%r228+128];
	fma.rn.f32 	%f387, %f288, %f290, %f387;
	ld.shared.f32 	%f291, [%r228+256];
	fma.rn.f32 	%f386, %f288, %f291, %f386;
	ld.shared.f32 	%f292, [%r228+384];
	fma.rn.f32 	%f385, %f288, %f292, %f385;
$L__BB39_66:
	setp.eq.s32 	%p48, %r82, 1;
	mov.f32 	%f425, %f35;
	@%p48 bra 	$L__BB39_72;
	ld.local.f32 	%f107, [%rd5+4];
	setp.le.f32 	%p49, %f107, 0fFF7FFFFF;
	@%p49 bra 	$L__BB39_69;
	sub.f32 	%f293, %f107, %f35;
	fma.rn.f32 	%f294, %f293, 0f3BBB989D, 0f3F000000;
	cvt.sat.f32.f32 	%f295, %f294;
	mov.f32 	%f296, 0f4B400001;
	mov.f32 	%f297, 0f437C0000;
	fma.rm.f32 	%f298, %f295, %f297, %f296;
	add.f32 	%f299, %f298, 0fCB40007F;
	neg.f32 	%f300, %f299;
	fma.rn.f32 	%f301, %f293, 0f3FB8AA3B, %f300;
	fma.rn.f32 	%f302, %f293, 0f32A57060, %f301;
	mov.b32 	%r229, %f298;
	shl.b32 	%r230, %r229, 23;
	mov.b32 	%f303, %r230;
	ex2.approx.ftz.f32 	%f304, %f302;
	mul.f32 	%f305, %f304, %f303;
	add.f32 	%f389, %f389, %f305;
	shl.b32 	%r231, %r267, 9;
	shl.b32 	%r232, %r3, 2;
	or.b32  	%r233, %r231, %r232;
	mov.u32 	%r234, _ZZ30flash_attn_sinks_varlen_kernelIfLi128ELi8ELi32EEvPKT_S2_S2_PS0_PKfPKjS7_fiiiiE6v_smem;
	add.s32 	%r235, %r233, %r234;
	ld.shared.f32 	%f306, [%r235+512];
	fma.rn.f32 	%f388, %f305, %f306, %f388;
	ld.shared.f32 	%f307, [%r235+640];
	fma.rn.f32 	%f387, %f305, %f307, %f387;
	ld.shared.f32 	%f308, [%r235+768];
	fma.rn.f32 	%f386, %f305, %f308, %f386;
	ld.shared.f32 	%f309, [%r235+896];
	fma.rn.f32 	%f385, %f305, %f309, %f385;
$L__BB39_69:
	setp.eq.s32 	%p50, %r82, 2;
	mov.f32 	%f425, %f35;
	@%p50 bra 	$L__BB39_72;
	ld.local.f32 	%f118, [%rd5+8];
	setp.le.f32 	%p51, %f118, 0fFF7FFFFF;
	mov.f32 	%f425, %f35;
	@%p51 bra 	$L__BB39_72;
	sub.f32 	%f310, %f118, %f35;
	fma.rn.f32 	%f311, %f310, 0f3BBB989D, 0f3F000000;
	cvt.sat.f32.f32 	%f312, %f311;
	mov.f32 	%f313, 0f4B400001;
	mov.f32 	%f314, 0f437C0000;
	fma.rm.f32 	%f315, %f312, %f314, %f313;
	add.f32 	%f316, %f315, 0fCB40007F;
	neg.f32 	%f317, %f316;
	fma.rn.f32 	%f318, %f310, 0f3FB8AA3B, %f317;
	fma.rn.f32 	%f319, %f310, 0f32A57060, %f318;
	mov.b32 	%r236, %f315;
	shl.b32 	%r237, %r236, 23;
	mov.b32 	%f320, %r237;
	ex2.approx.ftz.f32 	%f321, %f319;
	mul.f32 	%f322, %f321, %f320;
	add.f32 	%f389, %f389, %f322;
	shl.b32 	%r238, %r267, 9;
	shl.b32 	%r239, %r3, 2;
	or.b32  	%r240, %r238, %r239;
	mov.u32 	%r241, _ZZ30flash_attn_sinks_varlen_kernelIfLi128ELi8ELi32EEvPKT_S2_S2_PS0_PKfPKjS7_fiiiiE6v_smem;
	add.s32 	%r242, %r240, %r241;
	ld.shared.f32 	%f323, [%r242+1024];
	fma.rn.f32 	%f388, %f322, %f323, %f388;
	ld.shared.f32 	%f324, [%r242+1152];
	fma.rn.f32 	%f387, %f322, %f324, %f387;
	ld.shared.f32 	%f325, [%r242+1280];
	fma.rn.f32 	%f386, %f322, %f325, %f386;
	ld.shared.f32 	%f326, [%r242+1408];
	fma.rn.f32 	%f385, %f322, %f326, %f385;
	mov.f32 	%f425, %f35;
$L__BB39_72:
	bar.sync 	0;
	setp.lt.s32 	%p52, %r248, %r13;
	add.s32 	%r247, %r247, 1;
	@%p52 bra 	$L__BB39_8;
$L__BB39_73:
	setp.ge.s32 	%p53, %r10, %r6;
	@%p53 bra 	$L__BB39_77;
	setp.eq.s64 	%p54, %rd9, 0;
	@%p54 bra 	$L__BB39_76;
	cvta.to.global.u64 	%rd50, %rd9;
	mul.wide.u32 	%rd51, %r4, 4;
	add.s64 	%rd52, %rd50, %rd51;
	ld.global.nc.f32 	%f327, [%rd52];
	max.f32 	%f328, %f425, %f327;
	sub.f32 	%f329, %f425, %f328;
	fma.rn.f32 	%f330, %f329, 0f3BBB989D, 0f3F000000;
	cvt.sat.f32.f32 	%f331, %f330;
	mov.f32 	%f332, 0f4B400001;
	mov.f32 	%f333, 0f437C0000;
	fma.rm.f32 	%f334, %f331, %f333, %f332;
	add.f32 	%f335, %f334, 0fCB40007F;
	neg.f32 	%f336, %f335;
	fma.rn.f32 	%f337, %f329, 0f3FB8AA3B, %f336;
	fma.rn.f32 	%f338, %f329, 0f32A57060, %f337;
	mov.b32 	%r243, %f334;
	shl.b32 	%r244, %r243, 23;
	mov.b32 	%f339, %r244;
	ex2.approx.ftz.f32 	%f340, %f338;
	mul.f32 	%f341, %f340, %f339;
	mul.f32 	%f388, %f341, %f388;
	mul.f32 	%f387, %f341, %f387;
	mul.f32 	%f386, %f341, %f386;
	mul.f32 	%f385, %f341, %f385;
	sub.f32 	%f342, %f327, %f328;
	fma.rn.f32 	%f343, %f342, 0f3BBB989D, 0f3F000000;
	cvt.sat.f32.f32 	%f344, %f343;
	fma.rm.f32 	%f345, %f344, %f333, %f332;
	add.f32 	%f346, %f345, 0fCB40007F;
	neg.f32 	%f347, %f346;
	fma.rn.f32 	%f348, %f342, 0f3FB8AA3B, %f347;
	fma.rn.f32 	%f349, %f342, 0f32A57060, %f348;
	mov.b32 	%r245, %f345;
	shl.b32 	%r246, %r245, 23;
	mov.b32 	%f350, %r246;
	ex2.approx.ftz.f32 	%f351, %f349;
	mul.f32 	%f352, %f351, %f350;
	fma.rn.f32 	%f389, %f389, %f341, %f352;
$L__BB39_76:
	setp.gt.f32 	%p55, %f389, 0f00000000;
	rcp.rn.f32 	%f353, %f389;
	selp.f32 	%f354, %f353, 0f00000000, %p55;
	mul.f32 	%f355, %f354, %f388;
	cvta.to.global.u64 	%rd53, %rd8;
	mul.wide.s32 	%rd54, %r11, 4;
	add.s64 	%rd55, %rd53, %rd54;
	st.global.f32 	[%rd55], %f355;
	mul.f32 	%f356, %f354, %f387;
	st.global.f32 	[%rd55+128], %f356;
	mul.f32 	%f357, %f354, %f386;
	st.global.f32 	[%rd55+256], %f357;
	mul.f32 	%f358, %f354, %f385;
	st.global.f32 	[%rd55+384], %f358;
$L__BB39_77:
	ret;

}
	// .globl	_Z30flash_attn_sinks_varlen_kernelIfLi192ELi8ELi16EEvPKT_S2_S2_PS0_PKfPKjS7_fiiii
.visible .entry _Z30flash_attn_sinks_varlen_kernelIfLi192ELi8ELi16EEvPKT_S2_S2_PS0_PKfPKjS7_fiiii(
	.param .u64 .ptr .align 1 _Z30flash_attn_sinks_varlen_kernelIfLi192ELi8ELi16EEvPKT_S2_S2_PS0_PKfPKjS7_fiiii_param_0,
	.param .u64 .ptr .align 1 _Z30flash_attn_sinks_varlen_kernelIfLi192ELi8ELi16EEvPKT_S2_S2_PS0_PKfPKjS7_fiiii_param_1,
	.param .u64 .ptr .align 1 _Z30flash_attn_sinks_varlen_kernelIfLi192ELi8ELi16EEvPKT_S2_S2_PS0_PKfPKjS7_fiiii_param_2,
	.param .u64 .ptr .align 1 _Z30flash_attn_sinks_varlen_kernelIfLi192ELi8ELi16EEvPKT_S2_S2_PS0_PKfPKjS7_fiiii_param_3,
	.param .u64 .ptr .align 1 _Z30flash_attn_sinks_varlen_kernelIfLi192ELi8ELi16EEvPKT_S2_S2_PS0_PKfPKjS7_fiiii_param_4,
	.param .u64 .ptr .align 1 _Z30flash_attn_sinks_varlen_kernelIfLi192ELi8ELi16EEvPKT_S2_S2_PS0_PKfPKjS7_fiiii_param_5,
	.param .u64 .ptr .align 1 _Z30flash_attn_sinks_varlen_kernelIfLi192ELi8ELi16EEvPKT_S2_S2_PS0_PKfPKjS7_fiiii_param_6,
	.param .f32 _Z30flash_attn_sinks_varlen_kernelIfLi192ELi8ELi16EEvPKT_S2_S2_PS0_PKfPKjS7_fiiii_param_7,
	.param .u32 _Z30flash_attn_sinks_varlen_kernelIfLi192ELi8ELi16EEvPKT_S2_S2_PS0_PKfPKjS7_fiiii_param_8,
	.param .u32 _Z30flash_attn_sinks_varlen_kernelIfLi192ELi8ELi16EEvPKT_S2_S2_PS0_PKfPKjS7_fiiii_param_9,
	.param .u32 _Z30flash_attn_sinks_varlen_kernelIfLi192ELi8ELi16EEvPKT_S2_S2_PS0_PKfPKjS7_fiiii_param_10,
	.param .u32 _Z30flash_attn_sinks_varlen_kernelIfLi192ELi8ELi16EEvPKT_S2_S2_PS0_PKfPKjS7_fiiii_param_11
)
.maxntid 256
{
	.local .align 16 .b8 	__local_depot40[64];
	.reg .b64 	%SP;
	.reg .b64 	%SPL;
	.reg .pred 	%p<53>;
	.reg .b16 	%rs<53>;
	.reg .b32 	%r<246>;
	.reg .b32 	%f<370>;
	.reg .b64 	%rd<56>;
	// demoted variable
	.shared .align 4 .b8 _ZZ30flash_attn_sinks_varlen_kernelIfLi192ELi8ELi16EEvPKT_S2_S2_PS0_PKfPKjS7_fiiiiE6k_smem[12288];
	// demoted variable
	.shared .align 4 .b8 _ZZ30flash_attn_sinks_varlen_kernelIfLi192ELi8ELi16EEvPKT_S2_S2_PS0_PKfPKjS7_fiiiiE6v_smem[12288];
	mov.u64 	%SPL, __local_depot40;
	ld.param.u64 	%rd9, [_Z30flash_attn_sinks_varlen_kernelIfLi192ELi8ELi16EEvPKT_S2_S2_PS0_PKfPKjS7_fiiii_param_0];
	ld.param.u64 	%rd5, [_Z30flash_attn_sinks_varlen_kernelIfLi192ELi8ELi16EEvPKT_S2_S2_PS0_PKfPKjS7_fiiii_param_1];
	ld.param.u64 	%rd6, [_Z30flash_attn_sinks_varlen_kernelIfLi192ELi8ELi16EEvPKT_S2_S2_PS0_PKfPKjS7_fiiii_param_2];
	ld.param.u64 	%rd7, [_Z30flash_attn_sinks_varlen_kernelIfLi192ELi8ELi16EEvPKT_S2_S2_PS0_PKfPKjS7_fiiii_param_3];
	ld.param.u64 	%rd8, [_Z30flash_attn_sinks_varlen_kernelIfLi192ELi8ELi16EEvPKT_S2_S2_PS0_PKfPKjS7_fiiii_param_4];
	ld.param.u64 	%rd10, [_Z30flash_attn_sinks_varlen_kernelIfLi192ELi8ELi16EEvPKT_S2_S2_PS0_PKfPKjS7_fiiii_param_5];
	ld.param.u64 	%rd11, [_Z30flash_attn_sinks_varlen_kernelIfLi192ELi8ELi16EEvPKT_S2_S2_PS0_PKfPKjS7_fiiii_param_6];
	ld.param.f32 	%f132, [_Z30flash_attn_sinks_varlen_kernelIfLi192ELi8ELi16EEvPKT_S2_S2_PS0_PKfPKjS7_fiiii_param_7];
	ld.param.u32 	%r84, [_Z30flash_attn_sinks_varlen_kernelIfLi192ELi8ELi16EEvPKT_S2_S2_PS0_PKfPKjS7_fiiii_param_8];
	ld.param.u32 	%r85, [_Z30flash_attn_sinks_varlen_kernelIfLi192ELi8ELi16EEvPKT_S2_S2_PS0_PKfPKjS7_fiiii_param_9];
	ld.param.u32 	%r82, [_Z30flash_attn_sinks_varlen_kernelIfLi192ELi8ELi16EEvPKT_S2_S2_PS0_PKfPKjS7_fiiii_param_10];
	ld.param.u32 	%r83, [_Z30flash_attn_sinks_varlen_kernelIfLi192ELi8ELi16EEvPKT_S2_S2_PS0_PKfPKjS7_fiiii_param_11];
	cvta.to.global.u64 	%rd12, %rd9;
	cvta.to.global.u64 	%rd13, %rd11;
	cvta.to.global.u64 	%rd14, %rd10;
	add.u64 	%rd1, %SPL, 0;
	mov.u32 	%r1, %tid.x;
	shr.u32 	%r2, %r1, 5;
	and.b32  	%r3, %r1, 31;
	mov.u32 	%r4, %ctaid.x;
	mov.u32 	%r86, %ctaid.y;
	mov.u32 	%r87, %ctaid.z;
	div.s32 	%r88, %r85, %r82;
	div.s32 	%r5, %r4, %r88;
	mul.wide.u32 	%rd16, %r86, 4;
	add.s64 	%rd17, %rd14, %rd16;
	ld.global.nc.u32 	%r89, [%rd17+4];
	ld.global.nc.u32 	%r90, [%rd17];
	sub.s32 	%r6, %r89, %r90;
	add.s64 	%rd18, %rd13, %rd16;
	ld.global.nc.u32 	%r7, [%rd18];
	ld.global.nc.u32 	%r8, [%rd18+4];
	shl.b32 	%r9, %r87, 3;
	or.b32  	%r10, %r9, %r2;
	setp.ge.s32 	%p1, %r10, %r6;
	mad.lo.s32 	%r91, %r85, %r86, %r4;
	mad.lo.s32 	%r92, %r91, %r84, %r10;
	mul.lo.s32 	%r93, %r92, 192;
	or.b32  	%r11, %r93, %r3;
	mul.wide.s32 	%rd19, %r11, 4;
	add.s64 	%rd2, %rd12, %rd19;
	mov.f32 	%f293, 0f00000000;
	mov.f32 	%f294, %f293;
	@%p1 bra 	$L__BB40_2;
	ld.global.nc.f32 	%f134, [%rd2];
	mul.f32 	%f293, %f132, %f134;
	ld.global.nc.f32 	%f135, [%rd2+128];
	mul.f32 	%f294, %f132, %f135;
$L__BB40_2:
	setp.ge.s32 	%p2, %r10, %r6;
	mov.f32 	%f295, 0f00000000;
	@%p2 bra 	$L__BB40_4;
	ld.global.nc.f32 	%f137, [%rd2+256];
	mul.f32 	%f295, %f132, %f137;
$L__BB40_4:
	setp.ge.s32 	%p3, %r10, %r6;
	mov.f32 	%f296, 0f00000000;
	@%p3 bra 	$L__BB40_6;
	ld.global.nc.f32 	%f139, [%rd2+384];
	mul.f32 	%f296, %f132, %f139;
$L__BB40_6:
	setp.ge.s32 	%p4, %r10, %r6;
	mov.f32 	%f297, 0f00000000;
	@%p4 bra 	$L__BB40_8;
	ld.global.nc.f32 	%f141, [%rd2+512];
	mul.f32 	%f297, %f132, %f141;
$L__BB40_8:
	setp.ge.s32 	%p5, %r10, %r6;
	mov.f32 	%f298, 0f00000000;
	@%p5 bra 	$L__BB40_10;
	ld.global.nc.f32 	%f143, [%rd2+640];
	mul.f32 	%f298, %f132, %f143;
$L__BB40_10:
	sub.s32 	%r94, %r8, %r7;
	sub.s32 	%r95, %r94, %r6;
	add.s32 	%r96, %r9, 8;
	min.s32 	%r97, %r96, %r6;
	setp.gt.s32 	%p6, %r83, 0;
	sub.s32 	%r98, %r9, %r83;
	add.s32 	%r99, %r98, %r95;
	max.s32 	%r100, %r99, -1;
	add.s32 	%r101, %r100, 1;
	selp.b32 	%r12, %r101, 0, %p6;
	add.s32 	%r102, %r95, %r97;
	min.s32 	%r13, %r94, %r102;
	add.s32 	%r14, %r99, %r2;
	max.s32 	%r15, %r14, -1;
	setp.ge.s32 	%p7, %r12, %r13;
	mov.f32 	%f353, 0fFF7FFFFF;
	mov.f32 	%f347, 0f00000000;
	mov.f32 	%f348, %f347;
	mov.f32 	%f349, %f347;
	mov.f32 	%f350, %f347;
	mov.f32 	%f351, %f347;
	mov.f32 	%f352, %f347;
	mov.f32 	%f354, %f347;
	@%p7 bra 	$L__BB40_67;
	cvt.u16.u32 	%rs10, %r1;
	or.b16  	%rs1, %rs10, 768;
	mul.lo.s32 	%r16, %r5, 192;
	mul.lo.s32 	%r17, %r82, 192;
	shl.b32 	%r104, %r1, 2;
	mov.u32 	%r105, _ZZ30flash_attn_sinks_varlen_kernelIfLi192ELi8ELi16EEvPKT_S2_S2_PS0_PKfPKjS7_fiiiiE6k_smem;
	add.s32 	%r106, %r104, %r105;
	add.s32 	%r18, %r106, 2048;
	add.s32 	%r19, %r14, %r83;
	add.s32 	%r20, %r15, 1;
	mov.f32 	%f353, 0fFF7FFFFF;
	mov.b32 	%r226, 0;
	mov.f32 	%f347, 0f00000000;
	mov.u32 	%r227, %r12;
$L__BB40_12:
	mov.u32 	%r22, %r227;
	add.s32 	%r232, %r16, 768;
	or.b32  	%r235, %r1, 768;
	add.s32 	%r231, %r16, 512;
	or.b32  	%r230, %r1, 512;
	add.s32 	%r229, %r16, 256;
	or.b32  	%r228, %r1, 256;
	shl.b32 	%r107, %r226, 4;
	add.s32 	%r108, %r12, %r107;
	add.s32 	%r109, %r108, 16;
	min.s32 	%r29, %r13, %r109;
	neg.s32 	%r30, %r107;
	sub.s32 	%r110, %r30, %r12;
	add.s32 	%r31, %r29, %r110;
	add.s32 	%r227, %r22, 16;
	min.s32 	%r111, %r227, %r13;
	sub.s32 	%r33, %r111, %r22;
	add.s32 	%r34, %r22, %r7;
	mov.u32 	%r233, %r18;
	mov.u32 	%r234, %r16;
	mov.u16 	%rs51, %rs1;
	mov.u32 	%r236, %r1;
$L__BB40_13:
	add.s16 	%rs11, %rs51, -768;
	mul.hi.u16 	%rs12, %rs11, -21845;
	shr.u16 	%rs13, %rs12, 7;
	cvt.u32.u16 	%r112, %rs13;
	setp.le.s32 	%p8, %r33, %r112;
	mov.f32 	%f307, 0f00000000;
	@%p8 bra 	$L__BB40_15;
	mul.hi.u32 	%r113, %r236, -1431655765;
	shr.u32 	%r114, %r113, 7;
	mul.lo.s32 	%r115, %r114, 192;
	add.s32 	%r116, %r34, %r114;
	mad.lo.s32 	%r117, %r17, %r116, %r234;
	sub.s32 	%r118, %r117, %r115;
	add.s32 	%r119, %r1, %r118;
	mul.wide.s32 	%rd21, %r119, 4;
	add.s64 	%rd20, %rd5, %rd21;
	// begin inline asm
	ld.global.nc.f32 %f307, [%rd20];
	// end inline asm
$L__BB40_15:
	st.shared.f32 	[%r233+-2048], %f307;
	add.s16 	%rs14, %rs51, -512;
	mul.hi.u16 	%rs15, %rs14, -21845;
	shr.u16 	%rs16, %rs15, 7;
	cvt.u32.u16 	%r120, %rs16;
	setp.le.s32 	%p9, %r33, %r120;
	mov.f32 	%f308, 0f00000000;
	@%p9 bra 	$L__BB40_17;
	mul.hi.u32 	%r121, %r228, -1431655765;
	shr.u32 	%r122, %r121, 7;
	mul.lo.s32 	%r123, %r122, 192;
	add.s32 	%r124, %r34, %r122;
	mad.lo.s32 	%r125, %r17, %r124, %r229;
	sub.s32 	%r126, %r125, %r123;
	add.s32 	%r127, %r1, %r126;
	mul.wide.s32 	%rd23, %r127, 4;
	add.s64 	%rd22, %rd5, %rd23;
	// begin inline asm
	ld.global.nc.f32 %f308, [%rd22];
	// end inline asm
$L__BB40_17:
	st.shared.f32 	[%r233+-1024], %f308;
	add.s16 	%rs17, %rs51, -256;
	mul.hi.u16 	%rs18, %rs17, -21845;
	shr.u16 	%rs19, %rs18, 7;
	cvt.u32.u16 	%r128, %rs19;
	setp.le.s32 	%p10, %r33, %r128;
	mov.f32 	%f309, 0f00000000;
	@%p10 bra 	$L__BB40_19;
	mul.hi.u32 	%r129, %r230, -1431655765;
	shr.u32 	%r130, %r129, 7;
	mul.lo.s32 	%r131, %r130, 192;
	add.s32 	%r132, %r34, %r130;
	mad.lo.s32 	%r133, %r17, %r132, %r231;
	sub.s32 	%r134, %r133, %r131;
	add.s32 	%r135, %r1, %r134;
	mul.wide.s32 	%rd25, %r135, 4;
	add.s64 	%rd24, %rd5, %rd25;
	// begin inline asm
	ld.global.nc.f32 %f309, [%rd24];
	// end inline asm
$L__BB40_19:
	st.shared.f32 	[%r233], %f309;
	mul.hi.u16 	%rs20, %rs51, -21845;
	shr.u16 	%rs21, %rs20, 7;
	cvt.u32.u16 	%r136, %rs21;
	setp.le.s32 	%p11, %r33, %r136;
	mov.f32 	%f310, 0f00000000;
	@%p11 bra 	$L__BB40_21;
	mul.hi.u32 	%r137, %r235, -1431655765;
	shr.u32 	%r138, %r137, 7;
	mul.lo.s32 	%r139, %r138, 192;
	add.s32 	%r140, %r34, %r138;
	mad.lo.s32 	%r141, %r17, %r140, %r232;
	sub.s32 	%r142, %r141, %r139;
	add.s32 	%r143, %r1, %r142;
	mul.wide.s32 	%rd27, %r143, 4;
	add.s64 	%rd26, %rd5, %rd27;
	// begin inline asm
	ld.global.nc.f32 %f310, [%rd26];
	// end inline asm
$L__BB40_21:
	st.shared.f32 	[%r233+1024], %f310;
	add.s32 	%r236, %r236, 1024;
	add.s32 	%r45, %r235, 1024;
	add.s32 	%r144, %r235, -768;
	add.s16 	%rs51, %rs51, 1024;
	add.s32 	%r234, %r234, 1024;
	add.s32 	%r233, %r233, 4096;
	add.s32 	%r232, %r232, 1024;
	add.s32 	%r231, %r231, 1024;
	add.s32 	%r230, %r230, 1024;
	add.s32 	%r229, %r229, 1024;
	add.s32 	%r228, %r228, 1024;
	setp.lt.u32 	%p12, %r144, 2048;
	mov.u32 	%r235, %r45;
	@%p12 bra 	$L__BB40_13;
	mov.u32 	%r237, %r1;
$L__BB40_23:
	cvt.u16.u32 	%rs4, %r237;
	mul.hi.u16 	%rs22, %rs4, -21845;
	shr.u16 	%rs23, %rs22, 7;
	cvt.u32.u16 	%r54, %rs23;
	setp.le.s32 	%p13, %r33, %r54;
	mov.f32 	%f311, 0f00000000;
	@%p13 bra 	$L__BB40_25;
	mul.hi.u16 	%rs24, %rs4, -21845;
	shr.u16 	%rs25, %rs24, 7;
	mul.lo.s16 	%rs26, %rs25, 192;
	sub.s16 	%rs27, %rs4, %rs26;
	cvt.u32.u16 	%r145, %rs27;
	add.s32 	%r146, %r34, %r54;
	mad.lo.s32 	%r147, %r146, %r82, %r5;
	mad.lo.s32 	%r148, %r147, 192, %r145;
	mul.wide.s32 	%rd29, %r148, 4;
	add.s64 	%rd28, %rd6, %rd29;
	// begin inline asm
	ld.global.nc.f32 %f311, [%rd28];
	// end inline asm
$L__BB40_25:
	shl.b32 	%r149, %r237, 2;
	mov.u32 	%r150, _ZZ30flash_attn_sinks_varlen_kernelIfLi192ELi8ELi16EEvPKT_S2_S2_PS0_PKfPKjS7_fiiiiE6v_smem;
	add.s32 	%r55, %r150, %r149;
	st.shared.f32 	[%r55], %f311;
	add.s16 	%rs5, %rs4, 256;
	mul.hi.u16 	%rs28, %rs5, -21845;
	shr.u16 	%rs29, %rs28, 7;
	cvt.u32.u16 	%r56, %rs29;
	setp.le.s32 	%p14, %r33, %r56;
	mov.f32 	%f312, 0f00000000;
	@%p14 bra 	$L__BB40_27;
	mul.hi.u16 	%rs30, %rs5, -21845;
	shr.u16 	%rs31, %rs30, 7;
	mul.lo.s16 	%rs32, %rs31, 192;
	sub.s16 	%rs33, %rs5, %rs32;
	cvt.u32.u16 	%r151, %rs33;
	add.s32 	%r152, %r34, %r56;
	mad.lo.s32 	%r153, %r152, %r82, %r5;
	mad.lo.s32 	%r154, %r153, 192, %r151;
	mul.wide.s32 	%rd31, %r154, 4;
	add.s64 	%rd30, %rd6, %rd31;
	// begin inline asm
	ld.global.nc.f32 %f312, [%rd30];
	// end inline asm
$L__BB40_27:
	st.shared.f32 	[%r55+1024], %f312;
	add.s16 	%rs6, %rs4, 512;
	mul.hi.u16 	%rs34, %rs6, -21845;
	shr.u16 	%rs35, %rs34, 7;
	cvt.u32.u16 	%r57, %rs35;
	setp.le.s32 	%p15, %r33, %r57;
	mov.f32 	%f313, 0f00000000;
	@%p15 bra 	$L__BB40_29;
	mul.hi.u16 	%rs36, %rs6, -21845;
	shr.u16 	%rs37, %rs36, 7;
	mul.lo.s16 	%rs38, %rs37, 192;
	sub.s16 	%rs39, %rs6, %rs38;
	cvt.u32.u16 	%r155, %rs39;
	add.s32 	%r156, %r34, %r57;
	mad.lo.s32 	%r157, %r156, %r82, %r5;
	mad.lo.s32 	%r158, %r157, 192, %r155;
	mul.wide.s32 	%rd33, %r158, 4;
	add.s64 	%rd32, %rd6, %rd33;
	// begin inline asm
	ld.global.nc.f32 %f313, [%rd32];
	// end inline asm
$L__BB40_29:
	st.shared.f32 	[%r55+2048], %f313;
	add.s16 	%rs7, %rs4, 768;
	mul.hi.u16 	%rs40, %rs7, -21845;
	shr.u16 	%rs41, %rs40, 7;
	cvt.u32.u16 	%r58, %rs41;
	setp.le.s32 	%p16, %r33, %r58;
	mov.f32 	%f314, 0f00000000;
	@%p16 bra 	$L__BB40_31;
	mul.hi.u16 	%rs42, %rs7, -21845;
	shr.u16 	%rs43, %rs42, 7;
	mul.lo.s16 	%rs44, %rs43, 192;
	sub.s16 	%rs45, %rs7, %rs44;
	cvt.u32.u16 	%r159, %rs45;
	add.s32 	%r160, %r34, %r58;
	mad.lo.s32 	%r161, %r160, %r82, %r5;
	mad.lo.s32 	%r162, %r161, 192, %r159;
	mul.wide.s32 	%rd35, %r162, 4;
	add.s64 	%rd34, %rd6, %rd35;
	// begin inline asm
	ld.global.nc.f32 %f314, [%rd34];
	// end inline asm
$L__BB40_31:
	st.shared.f32 	[%r55+3072], %f314;
	add.s32 	%r59, %r237, 1024;
	setp.lt.u32 	%p17, %r237, 2048;
	mov.u32 	%r237, %r59;
	@%p17 bra 	$L__BB40_23;
	setp.ge.s32 	%p18, %r10, %r6;
	bar.sync 	0;
	@%p18 bra 	$L__BB40_66;
	setp.lt.s32 	%p19, %r33, 1;
	mov.f32 	%f317, 0fFF7FFFFF;
	@%p19 bra 	$L__BB40_54;
	mov.f32 	%f317, 0fFF7FFFFF;
	mov.b32 	%r241, 0;
	mov.b16 	%rs52, 0;
$L__BB40_35:
	add.s32 	%r61, %r241, %r22;
	setp.le.s32 	%p20, %r61, %r19;
	@%p20 bra 	$L__BB40_50;
	setp.ge.s32 	%p30, %r241, %r33;
	@%p30 bra 	$L__BB40_54;
	add.s32 	%r180, %r29, %r30;
	add.s32 	%r181, %r12, %r241;
	sub.s32 	%r62, %r180, %r181;
	sub.s32 	%r182, %r12, %r180;
	add.s32 	%r183, %r182, %r241;
	setp.gt.u32 	%p31, %r183, -16;
	@%p31 bra 	$L__BB40_40;
	and.b32  	%r63, %r62, -16;
	mov.b32 	%r240, 0;
$L__BB40_39:
	.pragma "nounroll";
	mul.wide.u32 	%rd40, %r241, 4;
	add.s64 	%rd41, %rd1, %rd40;
	mov.b32 	%r185, -8388609;
	st.local.u32 	[%rd41], %r185;
	st.local.u32 	[%rd41+4], %r185;
	st.local.u32 	[%rd41+8], %r185;
	st.local.u32 	[%rd41+12], %r185;
	st.local.u32 	[%rd41+16], %r185;
	st.local.u32 	[%rd41+20], %r185;
	st.local.u32 	[%rd41+24], %r185;
	st.local.u32 	[%rd41+28], %r185;
	st.local.u32 	[%rd41+32], %r185;
	st.local.u32 	[%rd41+36], %r185;
	st.local.u32 	[%rd41+40], %r185;
	st.local.u32 	[%rd41+44], %r185;
	st.local.u32 	[%rd41+48], %r185;
	st.local.u32 	[%rd41+52], %r185;
	st.local.u32 	[%rd41+56], %r185;
	st.local.u32 	[%rd41+60], %r185;
	add.s32 	%r241, %r241, 16;
	add.s32 	%r240, %r240, 16;
	setp.eq.s32 	%p32, %r240, %r63;
	@%p32 bra 	$L__BB40_40;
	bra.uni 	$L__BB40_39;
$L__BB40_40:
	and.b32  	%r186, %r62, 15;
	setp.eq.s32 	%p33, %r186, 0;
	@%p33 bra 	$L__BB40_54;
	cvt.u16.u32 	%rs47, %r12;
	add.s16 	%rs48, %rs52, %rs47;
	cvt.u16.u32 	%rs49, %r29;
	sub.s16 	%rs50, %rs49, %rs48;
	cvt.u32.u16 	%r187, %rs50;
	and.b32  	%r70, %r187, 15;
	add.s32 	%r188, %r70, -1;
	and.b32  	%r71, %r187, 7;
	setp.lt.u32 	%p34, %r188, 7;
	@%p34 bra 	$L__BB40_43;
	mul.wide.u32 	%rd42, %r241, 4;
	add.s64 	%rd43, %rd1, %rd42;
	mov.b32 	%r189, -8388609;
	st.local.u32 	[%rd43], %r189;
	st.local.u32 	[%rd43+4], %r189;
	st.local.u32 	[%rd43+8], %r189;
	st.local.u32 	[%rd43+12], %r189;
	st.local.u32 	[%rd43+16], %r189;
	st.local.u32 	[%rd43+20], %r189;
	st.local.u32 	[%rd43+24], %r189;
	st.local.u32 	[%rd43+28], %r189;
	add.s32 	%r241, %r241, 8;
$L__BB40_43:
	setp.eq.s32 	%p35, %r71, 0;
	@%p35 bra 	$L__BB40_54;
	and.b32  	%r74, %r70, 3;
	setp.lt.u32 	%p36, %r71, 4;
	@%p36 bra 	$L__BB40_46;
	mul.wide.u32 	%rd44, %r241, 4;
	add.s64 	%rd45, %rd1, %rd44;
	mov.b32 	%r190, -8388609;
	st.local.u32 	[%rd45], %r190;
	st.local.u32 	[%rd45+4], %r190;
	st.local.u32 	[%rd45+8], %r190;
	st.local.u32 	[%rd45+12], %r190;
	add.s32 	%r241, %r241, 4;
$L__BB40_46:
	setp.eq.s32 	%p37, %r74, 0;
	@%p37 bra 	$L__BB40_54;
	mul.wide.u32 	%rd46, %r241, 4;
	add.s64 	%rd3, %rd1, %rd46;
	mov.b32 	%r191, -8388609;
	st.local.u32 	[%rd3], %r191;
	setp.eq.s32 	%p38, %r74, 1;
	@%p38 bra 	$L__BB40_54;
	mov.b32 	%r192, -8388609;
	st.local.u32 	[%rd3+4], %r192;
	setp.eq.s32 	%p39, %r74, 2;
	@%p39 bra 	$L__BB40_54;
	mov.b32 	%r193, -8388609;
	st.local.u32 	[%rd3+8], %r193;
	bra.uni 	$L__BB40_54;
$L__BB40_50:
	setp.gt.s32 	%p21, %r83, 0;
	setp.gt.u32 	%p22, %r20, %r61;
	and.pred  	%p23, %p21, %p22;
	@%p23 bra 	$L__BB40_52;
	mul.lo.s32 	%r164, %r241, 192;
	or.b32  	%r165, %r164, %r3;
	shl.b32 	%r166, %r165, 2;
	mov.u32 	%r167, _ZZ30flash_attn_sinks_varlen_kernelIfLi192ELi8ELi16EEvPKT_S2_S2_PS0_PKfPKjS7_fiiiiE6k_smem;
	add.s32 	%r168, %r167, %r166;
	ld.shared.f32 	%f166, [%r168];
	fma.rn.f32 	%f167, %f293, %f166, 0f00000000;
	ld.shared.f32 	%f168, [%r168+128];
	fma.rn.f32 	%f169, %f294, %f168, %f167;
	ld.shared.f32 	%f170, [%r168+256];
	fma.rn.f32 	%f171, %f295, %f170, %f169;
	ld.shared.f32 	%f172, [%r168+384];
	fma.rn.f32 	%f173, %f296, %f172, %f171;
	ld.shared.f32 	%f174, [%r168+512];
	fma.rn.f32 	%f175, %f297, %f174, %f173;
	ld.shared.f32 	%f176, [%r168+640];
	fma.rn.f32 	%f177, %f298, %f176, %f175;
	mov.b32 	%r169, %f177;
	shfl.sync.bfly.b32	%r170|%p24, %r169, 16, 31, -1;
	mov.b32 	%f178, %r170;
	add.f32 	%f179, %f177, %f178;
	mov.b32 	%r171, %f179;
	shfl.sync.bfly.b32	%r172|%p25, %r171, 8, 31, -1;
	mov.b32 	%f180, %r172;
	add.f32 	%f181, %f179, %f180;
	mov.b32 	%r173, %f181;
	shfl.sync.bfly.b32	%r174|%p26, %r173, 4, 31, -1;
	mov.b32 	%f182, %r174;
	add.f32 	%f183, %f181, %f182;
	mov.b32 	%r175, %f183;
	shfl.sync.bfly.b32	%r176|%p27, %r175, 2, 31, -1;
	mov.b32 	%f184, %r176;
	add.f32 	%f185, %f183, %f184;
	mov.b32 	%r177, %f185;
	shfl.sync.bfly.b32	%r178|%p28, %r177, 1, 31, -1;
	mov.b32 	%f186, %r178;
	add.f32 	%f187, %f185, %f186;
	mul.wide.u32 	%rd36, %r241, 4;
	add.s64 	%rd37, %rd1, %rd36;
	st.local.f32 	[%rd37], %f187;
	max.f32 	%f317, %f317, %f187;
	bra.uni 	$L__BB40_53;
$L__BB40_52:
	mul.wide.u32 	%rd38, %r241, 4;
	add.s64 	%rd39, %rd1, %rd38;
	mov.b32 	%r179, -8388609;
	st.local.u32 	[%rd39], %r179;
$L__BB40_53:
	add.s32 	%r241, %r241, 1;
	setp.lt.s32 	%p29, %r241, %r33;
	add.s16 	%rs52, %rs52, 1;
	@%p29 bra 	$L__BB40_35;
$L__BB40_54:
	setp.leu.f32 	%p40, %f317, 0fFF7FFFFF;
	@%p40 bra 	$L__BB40_66;
	max.f32 	%f41, %f353, %f317;
	sub.f32 	%f188, %f353, %f41;
	fma.rn.f32 	%f189, %f188, 0f3BBB989D, 0f3F000000;
	cvt.sat.f32.f32 	%f190, %f189;
	mov.f32 	%f191, 0f4B400001;
	mov.f32 	%f192, 0f437C0000;
	fma.rm.f32 	%f193, %f190, %f192, %f191;
	add.f32 	%f194, %f193, 0fCB40007F;
	neg.f32 	%f195, %f194;
	fma.rn.f32 	%f196, %f188, 0f3FB8AA3B, %f195;
	fma.rn.f32 	%f197, %f188, 0f32A57060, %f196;
	mov.b32 	%r194, %f193;
	shl.b32 	%r195, %r194, 23;
	mov.b32 	%f198, %r195;
	ex2.approx.ftz.f32 	%f199, %f197;
	mul.f32 	%f200, %f199, %f198;
	mul.f32 	%f352, %f200, %f352;
	mul.f32 	%f351, %f200, %f351;
	mul.f32 	%f350, %f200, %f350;
	mul.f32 	%f349, %f200, %f349;
	mul.f32 	%f348, %f200, %f348;
	mul.f32 	%f347, %f200, %f347;
	mul.f32 	%f354, %f354, %f200;
	mov.f32 	%f353, %f41;
	@%p19 bra 	$L__BB40_66;
	sub.s32 	%r197, %r12, %r30;
	add.s32 	%r198, %r197, 1;
	setp.eq.s32 	%p42, %r29, %r198;
	mov.b32 	%r245, 0;
	@%p42 bra 	$L__BB40_63;
	and.b32  	%r245, %r31, -2;
	mov.b32 	%r244, 0;
$L__BB40_58:
	mul.wide.u32 	%rd47, %r244, 4;
	add.s64 	%rd4, %rd1, %rd47;
	ld.local.f32 	%f56, [%rd4];
	setp.le.f32 	%p43, %f56, 0fFF7FFFFF;
	@%p43 bra 	$L__BB40_60;
	sub.f32 	%f202, %f56, %f41;
	fma.rn.f32 	%f203, %f202, 0f3BBB989D, 0f3F000000;
	cvt.sat.f32.f32 	%f204, %f203;
	mov.f32 	%f205, 0f4B400001;
	mov.f32 	%f206, 0f437C0000;
	fma.rm.f32 	%f207, %f204, %f206, %f205;
	add.f32 	%f208, %f207, 0fCB40007F;
	neg.f32 	%f209, %f208;
	fma.rn.f32 	%f210, %f202, 0f3FB8AA3B, %f209;
	fma.rn.f32 	%f211, %f202, 0f32A57060, %f210;
	mov.b32 	%r200, %f207;
	shl.b32 	%r201, %r200, 23;
	mov.b32 	%f212, %r201;
	ex2.approx.ftz.f32 	%f213, %f211;
	mul.f32 	%f214, %f213, %f212;
	add.f32 	%f354, %f354, %f214;
	mul.lo.s32 	%r202, %r244, 192;
	or.b32  	%r203, %r202, %r3;
	shl.b32 	%r204, %r203, 2;
	mov.u32 	%r205, _ZZ30flash_attn_sinks_varlen_kernelIfLi192ELi8ELi16EEvPKT_S2_S2_PS0_PKfPKjS7_fiiiiE6v_smem;
	add.s32 	%r206, %r205, %r204;
	ld.shared.f32 	%f215, [%r206];
	fma.rn.f32 	%f352, %f214, %f215, %f352;
	ld.shared.f32 	%f216, [%r206+128];
	fma.rn.f32 	%f351, %f214, %f216, %f351;
	ld.shared.f32 	%f217, [%r206+256];
	fma.rn.f32 	%f350, %f214, %f217, %f350;
	ld.shared.f32 	%f218, [%r206+384];
	fma.rn.f32 	%f349, %f214, %f218, %f349;
	ld.shared.f32 	%f219, [%r206+512];
	fma.rn.f32 	%f348, %f214, %f219, %f348;
	ld.shared.f32 	%f220, [%r206+640];
	fma.rn.f32 	%f347, %f214, %f220, %f347;
$L__BB40_60:
	ld.local.f32 	%f71, [%rd4+4];
	setp.le.f32 	%p44, %f71, 0fFF7FFFFF;
	@%p44 bra 	$L__BB40_62;
	sub.f32 	%f221, %f71, %f41;
	fma.rn.f32 	%f222, %f221, 0f3BBB989D, 0f3F000000;
	cvt.sat.f32.f32 	%f223, %f222;
	mov.f32 	%f224, 0f4B400001;
	mov.f32 	%f225, 0f437C0000;
	fma.rm.f32 	%f226, %f223, %f225, %f224;
	add.f32 	%f227, %f226, 0fCB40007F;
	neg.f32 	%f228, %f227;
	fma.rn.f32 	%f229, %f221, 0f3FB8AA3B, %f228;
	fma.rn.f32 	%f230, %f221, 0f32A57060, %f229;
	mov.b32 	%r207, %f226;
	shl.b32 	%r208, %r207, 23;
	mov.b32 	%f231, %r208;
	ex2.approx.ftz.f32 	%f232, %f230;
	mul.f32 	%f233, %f232, %f231;
	add.f32 	%f354, %f354, %f233;
	mul.lo.s32 	%r209, %r244, 192;
	or.b32  	%r210, %r209, %r3;
	shl.b32 	%r211, %r210, 2;
	mov.u32 	%r212, _ZZ30flash_attn_sinks_varlen_kernelIfLi192ELi8ELi16EEvPKT_S2_S2_PS0_PKfPKjS7_fiiiiE6v_smem;
	add.s32 	%r213, %r211, %r212;
	ld.shared.f32 	%f234, [%r213+768];
	fma.rn.f32 	%f352, %f233, %f234, %f352;
	ld.shared.f32 	%f235, [%r213+896];
	fma.rn.f32 	%f351, %f233, %f235, %f351;
	ld.shared.f32 	%f236, [%r213+1024];
	fma.rn.f32 	%f350, %f233, %f236, %f350;
	ld.shared.f32 	%f237, [%r213+1152];
	fma.rn.f32 	%f349, %f233, %f237, %f349;
	ld.shared.f32 	%f238, [%r213+1280];
	fma.rn.f32 	%f348, %f233, %f238, %f348;
	ld.shared.f32 	%f239, [%r213+1408];
	fma.rn.f32 	%f347, %f233, %f239, %f347;
$L__BB40_62:
	add.s32 	%r244, %r244, 2;
	setp.ne.s32 	%p45, %r244, %r245;
	@%p45 bra 	$L__BB40_58;
$L__BB40_63:
	and.b32  	%r214, %r31, 1;
	setp.eq.b32 	%p46, %r214, 1;
	not.pred 	%p47, %p46;
	mov.f32 	%f353, %f41;
	@%p47 bra 	$L__BB40_66;
	mul.wide.u32 	%rd48, %r245, 4;
	add.s64 	%rd49, %rd1, %rd48;
	ld.local.f32 	%f94, [%rd49];
	setp.le.f32 	%p48, %f94, 0fFF7FFFFF;
	mov.f32 	%f353, %f41;
	@%p48 bra 	$L__BB40_66;
	sub.f32 	%f240, %f94, %f41;
	fma.rn.f32 	%f241, %f240, 0f3BBB989D, 0f3F000000;
	cvt.sat.f32.f32 	%f242, %f241;
	mov.f32 	%f243, 0f4B400001;
	mov.f32 	%f244, 0f437C0000;
	fma.rm.f32 	%f245, %f242, %f244, %f243;
	add.f32 	%f246, %f245, 0fCB40007F;
	neg.f32 	%f247, %f246;
	fma.rn.f32 	%f248, %f240, 0f3FB8AA3B, %f247;
	fma.rn.f32 	%f249, %f240, 0f32A57060, %f248;
	mov.b32 	%r215, %f245;
	shl.b32 	%r216, %r215, 23;
	mov.b32 	%f250, %r216;
	ex2.approx.ftz.f32 	%f251, %f249;
	mul.f32 	%f252, %f251, %f250;
	add.f32 	%f354, %f354, %f252;
	mul.lo.s32 	%r217, %r245, 192;
	or.b32  	%r218, %r217, %r3;
	shl.b32 	%r219, %r218, 2;
	mov.u32 	%r220, _ZZ30flash_attn_sinks_varlen_kernelIfLi192ELi8ELi16EEvPKT_S2_S2_PS0_PKfPKjS7_fiiiiE6v_smem;
	add.s32 	%r221, %r220, %r219;
	ld.shared.f32 	%f253, [%r221];
	fma.rn.f32 	%f352, %f252, %f253, %f352;
	ld.shared.f32 	%f254, [%r221+128];
	fma.rn.f32 	%f351, %f252, %f254, %f351;
	ld.shared.f32 	%f255, [%r221+256];
	fma.rn.f32 	%f350, %f252, %f255, %f350;
	ld.shared.f32 	%f256, [%r221+384];
	fma.rn.f32 	%f349, %f252, %f256, %f349;
	ld.shared.f32 	%f257, [%r221+512];
	fma.rn.f32 	%f348, %f252, %f257, %f348;
	ld.shared.f32 	%f258, [%r221+640];
	fma.rn.f32 	%f347, %f252, %f258, %f347;
	mov.f32 	%f353, %f41;
$L__BB40_66:
	bar.sync 	0;
	setp.lt.s32 	%p49, %r227, %r13;
	add.s32 	%r226, %r226, 1;
	@%p49 bra 	$L__BB40_12;
$L__BB40_67:
	setp.ge.s32 	%p50, %r10, %r6;
	@%p50 bra 	$L__BB40_71;
	setp.eq.s64 	%p51, %rd8, 0;
	@%p51 bra 	$L__BB40_70;
	cvta.to.global.u64 	%rd50, %rd8;
	mul.wide.u32 	%rd51, %r4, 4;
	add.s64 	%rd52, %rd50, %rd51;
	ld.global.nc.f32 	%f259, [%rd52];
	max.f32 	%f260, %f353, %f259;
	sub.f32 	%f261, %f353, %f260;
	fma.rn.f32 	%f262, %f261, 0f3BBB989D, 0f3F000000;
	cvt.sat.f32.f32 	%f263, %f262;
	mov.f32 	%f264, 0f4B400001;
	mov.f32 	%f265, 0f437C0000;
	fma.rm.f32 	%f266, %f263, %f265, %f264;
	add.f32 	%f267, %f266, 0fCB40007F;
	neg.f32 	%f268, %f267;
	fma.rn.f32 	%f269, %f261, 0f3FB8AA3B, %f268;
	fma.rn.f32 	%f270, %f261, 0f32A57060, %f269;
	mov.b32 	%r222, %f266;
	shl.b32 	%r223, %r222, 23;
	mov.b32 	%f271, %r223;
	ex2.approx.ftz.f32 	%f272, %f270;
	mul.f32 	%f273, %f272, %f271;
	mul.f32 	%f352, %f273, %f352;
	mul.f32 	%f351, %f273, %f351;
	mul.f32 	%f350, %f273, %f350;
	mul.f32 	%f349, %f273, %f349;
	mul.f32 	%f348, %f273, %f348;
	mul.f32 	%f347, %f273, %f347;
	sub.f32 	%f274, %f259, %f260;
	fma.rn.f32 	%f275, %f274, 0f3BBB989D, 0f3F000000;
	cvt.sat.f32.f32 	%f276, %f275;
	fma.rm.f32 	%f277, %f276, %f265, %f264;
	add.f32 	%f278, %f277, 0fCB40007F;
	neg.f32 	%f279, %f278;
	fma.rn.f32 	%f280, %f274, 0f3FB8AA3B, %f279;
	fma.rn.f32 	%f281, %f274, 0f32A57060, %f280;
	mov.b32 	%r224, %f277;
	shl.b32 	%r225, %r224, 23;
	mov.b32 	%f282, %r225;
	ex2.approx.ftz.f32 	%f283, %f281;
	mul.f32 	%f284, %f283, %f282;
	fma.rn.f32 	%f354, %f354, %f273, %f284;
$L__BB40_70:
	setp.gt.f32 	%p52, %f354, 0f00000000;
	rcp.rn.f32 	%f285, %f354;
	selp.f32 	%f286, %f285, 0f00000000, %p52;
	mul.f32 	%f287, %f286, %f352;
	cvta.to.global.u64 	%rd53, %rd7;
	mul.wide.s32 	%rd54, %r11, 4;
	add.s64 	%rd55, %rd53, %rd54;
	st.global.f32 	[%rd55], %f287;
	mul.f32 	%f288, %f286, %f351;
	st.global.f32 	[%rd55+128], %f288;
	mul.f32 	%f289, %f286, %f350;
	st.global.f32 	[%rd55+256], %f289;
	mul.f32 	%f290, %f286, %f349;
	st.global.f32 	[%rd55+384], %f290;
	mul.f32 	%f291, %f286, %f348;
	st.global.f32 	[%rd55+512], %f291;
	mul.f32 	%f292, %f286, %f347;
	st.global.f32 	[%rd55+640], %f292;
$L__BB40_71:
	ret;

}
	// .globl	_Z30flash_attn_sinks_varlen_kernelIfLi256ELi8ELi16EEvPKT_S2_S2_PS0_PKfPKjS7_fiiii
.visible .entry _Z30flash_attn_sinks_varlen_kernelIfLi256ELi8ELi16EEvPKT_S2_S2_PS0_PKfPKjS7_fiiii(
	.param .u64 .ptr .align 1 _Z30flash_attn_sinks_varlen_kernelIfLi256ELi8ELi16EEvPKT_S2_S2_PS0_PKfPKjS7_fiiii_param_0,
	.param .u64 .ptr .align 1 _Z30flash_attn_sinks_varlen_kernelIfLi256ELi8ELi16EEvPKT_S2_S2_PS0_PKfPKjS7_fiiii_param_1,
	.param .u64 .ptr .align 1 _Z30flash_attn_sinks_varlen_kernelIfLi256ELi8ELi16EEvPKT_S2_S2_PS0_PKfPKjS7_fiiii_param_2,
	.param .u64 .ptr .align 1 _Z30flash_attn_sinks_varlen_kernelIfLi256ELi8ELi16EEvPKT_S2_S2_PS0_PKfPKjS7_fiiii_param_3,
	.param .u64 .ptr .align 1 _Z30flash_attn_sinks_varlen_kernelIfLi256ELi8ELi16EEvPKT_S2_S2_PS0_PKfPKjS7_fiiii_param_4,
	.param .u64 .ptr .align 1 _Z30flash_attn_sinks_varlen_kernelIfLi256ELi8ELi16EEvPKT_S2_S2_PS0_PKfPKjS7_fiiii_param_5,
	.param .u64 .ptr .align 1 _Z30flash_attn_sinks_varlen_kernelIfLi256ELi8ELi16EEvPKT_S2_S2_PS0_PKfPKjS7_fiiii_param_6,
	.param .f32 _Z30flash_attn_sinks_varlen_kernelIfLi256ELi8ELi16EEvPKT_S2_S2_PS0_PKfPKjS7_fiiii_param_7,
	.param .u32 _Z30flash_attn_sinks_varlen_kernelIfLi256ELi8ELi16EEvPKT_S2_S2_PS0_PKfPKjS7_fiiii_param_8,
	.param .u32 _Z30flash_attn_sinks_varlen_kernelIfLi256ELi8ELi16EEvPKT_S2_S2_PS0_PKfPKjS7_fiiii_param_9,
	.param .u32 _Z30flash_attn_sinks_varlen_kernelIfLi256ELi8ELi16EEvPKT_S2_S2_PS0_PKfPKjS7_fiiii_param_10,
	.param .u32 _Z30flash_attn_sinks_varlen_kernelIfLi256ELi8ELi16EEvPKT_S2_S2_PS0_PKfPKjS7_fiiii_param_11
)
.maxntid 256
{
	.local .align 16 .b8 	__local_depot41[64];
	.reg .b64 	%SP;
	.reg .b64 	%SPL;
	.reg .pred 	%p<55>;
	.reg .b16 	%rs<9>;
	.reg .b32 	%r<234>;
	.reg .b32 	%f<434>;
	.reg .b64 	%rd<59>;
	// demoted variable
	.shared .align 4 .b8 _ZZ30flash_attn_sinks_varlen_kernelIfLi256ELi8ELi16EEvPKT_S2_S2_PS0_PKfPKjS7_fiiiiE6k_smem[16384];
	// demoted variable
	.shared .align 4 .b8 _ZZ30flash_attn_sinks_varlen_kernelIfLi256ELi8ELi16EEvPKT_S2_S2_PS0_PKfPKjS7_fiiiiE6v_smem[16384];
	mov.u64 	%SPL, __local_depot41;
	ld.param.u64 	%rd9, [_Z30flash_attn_sinks_varlen_kernelIfLi256ELi8ELi16EEvPKT_S2_S2_PS0_PKfPKjS7_fiiii_param_0];
	ld.param.u64 	%rd5, [_Z30flash_attn_sinks_varlen_kernelIfLi256ELi8ELi16EEvPKT_S2_S2_PS0_PKfPKjS7_fiiii_param_1];
	ld.param.u64 	%rd6, [_Z30flash_attn_sinks_varlen_kernelIfLi256ELi8ELi16EEvPKT_S2_S2_PS0_PKfPKjS7_fiiii_param_2];
	ld.param.u64 	%rd10, [_Z30flash_attn_sinks_varlen_kernelIfLi256ELi8ELi16EEvPKT_S2_S2_PS0_PKfPKjS7_fiiii_param_5];
	ld.param.u64 	%rd11, [_Z30flash_attn_sinks_varlen_kernelIfLi256ELi8ELi16EEvPKT_S2_S2_PS0_PKfPKjS7_fiiii_param_6];
	ld.param.f32 	%f162, [_Z30flash_attn_sinks_varlen_kernelIfLi256ELi8ELi16EEvPKT_S2_S2_PS0_PKfPKjS7_fiiii_param_7];
	ld.param.u32 	%r86, [_Z30flash_attn_sinks_varlen_kernelIfLi256ELi8ELi16EEvPKT_S2_S2_PS0_PKfPKjS7_fiiii_param_8];
	ld.param.u32 	%r87, [_Z30flash_attn_sinks_varlen_kernelIfLi256ELi8ELi16EEvPKT_S2_S2_PS0_PKfPKjS7_fiiii_param_9];
	ld.param.u32 	%r84, [_Z30flash_attn_sinks_varlen_kernelIfLi256ELi8ELi16EEvPKT_S2_S2_PS0_PKfPKjS7_fiiii_param_10];
	ld.param.u32 	%r85, [_Z30flash_attn_sinks_varlen_kernelIfLi256ELi8ELi16EEvPKT_S2_S2_PS0_PKfPKjS7_fiiii_param_11];
	cvta.to.global.u64 	%rd12, %rd9;
	cvta.to.global.u64 	%rd13, %rd11;
	cvta.to.global.u64 	%rd14, %rd10;
	add.u64 	%rd1, %SPL, 0;
	mov.u32 	%r1, %tid.x;
	shr.u32 	%r2, %r1, 5;
	and.b32  	%r3, %r1, 31;
	mov.u32 	%r4, %ctaid.x;
	mov.u32 	%r88, %ctaid.y;
	mov.u32 	%r89, %ctaid.z;
	div.s32 	%r90, %r87, %r84;
	div.s32 	%r5, %r4, %r90;
	mul.wide.u32 	%rd16, %r88, 4;
	add.s64 	%rd17, %rd14, %rd16;
	ld.global.nc.u32 	%r91, [%rd17+4];
	ld.global.nc.u32 	%r92, [%rd17];
	sub.s32 	%r6, %r91, %r92;
	add.s64 	%rd18, %rd13, %rd16;
	ld.global.nc.u32 	%r7, [%rd18];
	ld.global.nc.u32 	%r8, [%rd18+4];
	shl.b32 	%r9, %r89, 3;
	or.b32  	%r10, %r9, %r2;
	setp.ge.s32 	%p1, %r10, %r6;
	mad.lo.s32 	%r93, %r87, %r88, %r4;
	mad.lo.s32 	%r94, %r93, %r86, %r10;
	shl.b32 	%r95, %r94, 8;
	or.b32  	%r11, %r3, %r95;
	mul.wide.s32 	%rd19, %r11, 4;
	add.s64 	%rd2, %rd12, %rd19;
	mov.f32 	%f339, 0f00000000;
	mov.f32 	%f340, %f339;
	@%p1 bra 	$L__BB41_2;
	ld.global.nc.f32 	%f164, [%rd2];
	mul.f32 	%f339, %f162, %f164;
	ld.global.nc.f32 	%f165, [%rd2+128];
	mul.f32 	%f340, %f162, %f165;
$L__BB41_2:
	setp.ge.s32 	%p2, %r10, %r6;
	mov.f32 	%f341, 0f00000000;
	@%p2 bra 	$L__BB41_4;
	ld.global.nc.f32 	%f167, [%rd2+256];
	mul.f32 	%f341, %f162, %f167;
$L__BB41_4:
	setp.ge.s32 	%p3, %r10, %r6;
	mov.f32 	%f342, 0f00000000;
	@%p3 bra 	$L__BB41_6;
	ld.global.nc.f32 	%f169, [%rd2+384];
	mul.f32 	%f342, %f162, %f169;
$L__BB41_6:
	setp.ge.s32 	%p4, %r10, %r6;
	mov.f32 	%f343, 0f00000000;
	@%p4 bra 	$L__BB41_8;
	ld.global.nc.f32 	%f171, [%rd2+512];
	mul.f32 	%f343, %f162, %f171;
$L__BB41_8:
	setp.ge.s32 	%p5, %r10, %r6;
	mov.f32 	%f344, 0f00000000;
	@%p5 bra 	$L__BB41_10;
	ld.global.nc.f32 	%f173, [%rd2+640];
	mul.f32 	%f344, %f162, %f173;
$L__BB41_10:
	setp.ge.s32 	%p6, %r10, %r6;
	mov.f32 	%f345, 0f00000000;
	@%p6 bra 	$L__BB41_12;
	ld.global.nc.f32 	%f175, [%rd2+768];
	mul.f32 	%f345, %f162, %f175;
$L__BB41_12:
	setp.ge.s32 	%p7, %r10, %r6;
	mov.f32 	%f346, 0f00000000;
	@%p7 bra 	$L__BB41_14;
	ld.global.nc.f32 	%f177, [%rd2+896];
	mul.f32 	%f346, %f162, %f177;
$L__BB41_14:
	sub.s32 	%r96, %r8, %r7;
	sub.s32 	%r97, %r96, %r6;
	add.s32 	%r98, %r9, 8;
	min.s32 	%r99, %r98, %r6;
	setp.gt.s32 	%p8, %r85, 0;
	sub.s32 	%r100, %r9, %r85;
	add.s32 	%r101, %r100, %r97;
	max.s32 	%r102, %r101, -1;
	add.s32 	%r103, %r102, 1;
	selp.b32 	%r12, %r103, 0, %p8;
	add.s32 	%r104, %r97, %r99;
	min.s32 	%r13, %r96, %r104;
	add.s32 	%r14, %r101, %r2;
	max.s32 	%r15, %r14, -1;
	setp.ge.s32 	%p9, %r12, %r13;
	mov.f32 	%f413, 0fFF7FFFFF;
	mov.f32 	%f405, 0f00000000;
	mov.f32 	%f406, %f405;
	mov.f32 	%f407, %f405;
	mov.f32 	%f408, %f405;
	mov.f32 	%f409, %f405;
	mov.f32 	%f410, %f405;
	mov.f32 	%f411, %f405;
	mov.f32 	%f412, %f405;
	mov.f32 	%f414, %f405;
	@%p9 bra 	$L__BB41_71;
	mov.b32 	%r16, 3;
	shl.b32 	%r17, %r84, 10;
	mov.b32 	%r18, 2;
	mov.b32 	%r19, 1;
	mov.b32 	%r20, 0;
	add.s32 	%r21, %r14, %r85;
	add.s32 	%r22, %r15, 1;
	mov.f32 	%f413, 0fFF7FFFFF;
	mov.f32 	%f405, 0f00000000;
	cvt.u16.u32 	%rs4, %r12;
	mov.u32 	%r213, %r20;
	mov.u32 	%r214, %r12;
$L__BB41_16:
	mov.u32 	%r24, %r214;
	shl.b32 	%r106, %r1, 2;
	mov.u32 	%r107, _ZZ30flash_attn_sinks_varlen_kernelIfLi256ELi8ELi16EEvPKT_S2_S2_PS0_PKfPKjS7_fiiiiE6k_smem;
	add.s32 	%r108, %r106, %r107;
	add.s32 	%r217, %r108, 2048;
	shl.b32 	%r109, %r213, 4;
	add.s32 	%r110, %r12, %r109;
	add.s32 	%r111, %r110, 16;
	min.s32 	%r26, %r13, %r111;
	neg.s32 	%r27, %r109;
	add.s32 	%r214, %r24, 16;
	min.s32 	%r112, %r214, %r13;
	sub.s32 	%r29, %r112, %r24;
	add.s32 	%r30, %r24, %r7;
	add.s32 	%r113, %r7, %r16;
	add.s32 	%r114, %r113, %r24;
	mad.lo.s32 	%r115, %r84, %r114, %r5;
	shl.b32 	%r116, %r115, 8;
	or.b32  	%r223, %r1, %r116;
	add.s32 	%r117, %r7, %r18;
	add.s32 	%r118, %r117, %r24;
	mad.lo.s32 	%r119, %r84, %r118, %r5;
	shl.b32 	%r120, %r119, 8;
	or.b32  	%r221, %r1, %r120;
	add.s32 	%r121, %r7, %r19;
	add.s32 	%r122, %r121, %r24;
	mad.lo.s32 	%r123, %r84, %r122, %r5;
	shl.b32 	%r124, %r123, 8;
	or.b32  	%r219, %r1, %r124;
	mad.lo.s32 	%r125, %r84, %r30, %r5;
	shl.b32 	%r126, %r125, 8;
	or.b32  	%r216, %r1, %r126;
	mov.u32 	%r215, %r20;
	mov.u32 	%r218, %r19;
	mov.u32 	%r220, %r18;
	mov.u32 	%r222, %r16;
	mov.u32 	%r224, %r1;
$L__BB41_17:
	setp.ge.s32 	%p10, %r215, %r29;
	mov.f32 	%f357, 0f00000000;
	@%p10 bra 	$L__BB41_19;
	mul.wide.s32 	%rd21, %r216, 4;
	add.s64 	%rd20, %rd5, %rd21;
	// begin inline asm
	ld.global.nc.f32 %f357, [%rd20];
	// end inline asm
$L__BB41_19:
	st.shared.f32 	[%r217+-2048], %f357;
	setp.ge.s32 	%p11, %r218, %r29;
	mov.f32 	%f358, 0f00000000;
	@%p11 bra 	$L__BB41_21;
	mul.wide.s32 	%rd23, %r219, 4;
	add.s64 	%rd22, %rd5, %rd23;
	// begin inline asm
	ld.global.nc.f32 %f358, [%rd22];
	// end inline asm
$L__BB41_21:
	st.shared.f32 	[%r217+-1024], %f358;
	setp.ge.s32 	%p12, %r220, %r29;
	mov.f32 	%f359, 0f00000000;
	@%p12 bra 	$L__BB41_23;
	mul.wide.s32 	%rd25, %r221, 4;
	add.s64 	%rd24, %rd5, %rd25;
	// begin inline asm
	ld.global.nc.f32 %f359, [%rd24];
	// end inline asm
$L__BB41_23:
	st.shared.f32 	[%r217], %f359;
	setp.ge.s32 	%p13, %r222, %r29;
	mov.f32 	%f360, 0f00000000;
	@%p13 bra 	$L__BB41_25;
	mul.wide.s32 	%rd27, %r223, 4;
	add.s64 	%rd26, %rd5, %rd27;
	// begin inline asm
	ld.global.nc.f32 %f360, [%rd26];
	// end inline asm
$L__BB41_25:
	st.shared.f32 	[%r217+1024], %f360;
	add.s32 	%r45, %r224, 1024;
	add.s32 	%r223, %r223, %r17;
	add.s32 	%r222, %r222, 4;
	add.s32 	%r221, %r221, %r17;
	add.s32 	%r220, %r220, 4;
	add.s32 	%r219, %r219, %r17;
	add.s32 	%r218, %r218, 4;
	add.s32 	%r217, %r217, 4096;
	add.s32 	%r216, %r216, %r17;
	add.s32 	%r215, %r215, 4;
	setp.lt.u32 	%p14, %r224, 3072;
	mov.u32 	%r224, %r45;
	@%p14 bra 	$L__BB41_17;
	mov.u32 	%r225, %r1;
$L__BB41_27:
	shr.u32 	%r56, %r225, 8;
	setp.ge.s32 	%p15, %r56, %r29;
	mov.f32 	%f361, 0f00000000;
	@%p15 bra 	$L__BB41_29;
	add.s32 	%r127, %r30, %r56;
	mad.lo.s32 	%r128, %r127, %r84, %r5;
	shl.b32 	%r129, %r128, 8;
	or.b32  	%r130, %r129, %r1;
	mul.wide.s32 	%rd29, %r130, 4;
	add.s64 	%rd28, %rd6, %rd29;
	// begin inline asm
	ld.global.nc.f32 %f361, [%rd28];
	// end inline asm
$L__BB41_29:
	shl.b32 	%r131, %r225, 2;
	mov.u32 	%r132, _ZZ30flash_attn_sinks_varlen_kernelIfLi256ELi8ELi16EEvPKT_S2_S2_PS0_PKfPKjS7_fiiiiE6v_smem;
	add.s32 	%r57, %r132, %r131;
	st.shared.f32 	[%r57], %f361;
	add.s32 	%r133, %r225, 256;
	shr.u32 	%r58, %r133, 8;
	setp.ge.s32 	%p16, %r58, %r29;
	mov.f32 	%f362, 0f00000000;
	@%p16 bra 	$L__BB41_31;
	add.s32 	%r134, %r30, %r58;
	mad.lo.s32 	%r135, %r134, %r84, %r5;
	shl.b32 	%r136, %r135, 8;
	or.b32  	%r137, %r136, %r1;
	mul.wide.s32 	%rd31, %r137, 4;
	add.s64 	%rd30, %rd6, %rd31;
	// begin inline asm
	ld.global.nc.f32 %f362, [%rd30];
	// end inline asm
$L__BB41_31:
	st.shared.f32 	[%r57+1024], %f362;
	add.s32 	%r138, %r225, 512;
	shr.u32 	%r59, %r138, 8;
	setp.ge.s32 	%p17, %r59, %r29;
	mov.f32 	%f363, 0f00000000;
	@%p17 bra 	$L__BB41_33;
	add.s32 	%r139, %r30, %r59;
	mad.lo.s32 	%r140, %r139, %r84, %r5;
	shl.b32 	%r141, %r140, 8;
	or.b32  	%r142, %r141, %r1;
	mul.wide.s32 	%rd33, %r142, 4;
	add.s64 	%rd32, %rd6, %rd33;
	// begin inline asm
	ld.global.nc.f32 %f363, [%rd32];
	// end inline asm
$L__BB41_33:
	st.shared.f32 	[%r57+2048], %f363;
	add.s32 	%r143, %r225, 768;
	shr.u32 	%r60, %r143, 8;
	setp.ge.s32 	%p18, %r60, %r29;
	mov.f32 	%f364, 0f00000000;
	@%p18 bra 	$L__BB41_35;
	add.s32 	%r144, %r30, %r60;
	mad.lo.s32 	%r145, %r144, %r84, %r5;
	shl.b32 	%r146, %r145, 8;
	or.b32  	%r147, %r146, %r1;
	mul.wide.s32 	%rd35, %r147, 4;
	add.s64 	%rd34, %rd6, %rd35;
	// begin inline asm
	ld.global.nc.f32 %f364, [%rd34];
	// end inline asm
$L__BB41_35:
	st.shared.f32 	[%r57+3072], %f364;
	add.s32 	%r61, %r225, 1024;
	setp.lt.u32 	%p19, %r225, 3072;
	mov.u32 	%r225, %r61;
	@%p19 bra 	$L__BB41_27;
	setp.ge.s32 	%p20, %r10, %r6;
	bar.sync 	0;
	@%p20 bra 	$L__BB41_70;
	setp.lt.s32 	%p21, %r29, 1;
	mov.f32 	%f367, 0fFF7FFFFF;
	@%p21 bra 	$L__BB41_58;
	mov.f32 	%f367, 0fFF7FFFFF;
	mov.b32 	%r229, 0;
	mov.b16 	%rs8, 0;
$L__BB41_39:
	add.s32 	%r63, %r229, %r24;
	setp.le.s32 	%p22, %r63, %r21;
	@%p22 bra 	$L__BB41_54;
	setp.ge.s32 	%p32, %r229, %r29;
	@%p32 bra 	$L__BB41_58;
	add.s32 	%r165, %r26, %r27;
	add.s32 	%r166, %r12, %r229;
	sub.s32 	%r64, %r165, %r166;
	sub.s32 	%r167, %r12, %r165;
	add.s32 	%r168, %r167, %r229;
	setp.gt.u32 	%p33, %r168, -16;
	@%p33 bra 	$L__BB41_44;
	mov.b32 	%r228, 0;
$L__BB41_43:
	.pragma "nounroll";
	mul.wide.u32 	%rd40, %r229, 4;
	add.s64 	%rd41, %rd1, %rd40;
	mov.b32 	%r170, -8388609;
	st.local.u32 	[%rd41], %r170;
	st.local.u32 	[%rd41+4], %r170;
	st.local.u32 	[%rd41+8], %r170;
	st.local.u32 	[%rd41+12], %r170;
	st.local.u32 	[%rd41+16], %r170;
	st.local.u32 	[%rd41+20], %r170;
	st.local.u32 	[%rd41+24], %r170;
	st.local.u32 	[%rd41+28], %r170;
	st.local.u32 	[%rd41+32], %r170;
	st.local.u32 	[%rd41+36], %r170;
	st.local.u32 	[%rd41+40], %r170;
	st.local.u32 	[%rd41+44], %r170;
	st.local.u32 	[%rd41+48], %r170;
	st.local.u32 	[%rd41+52], %r170;
	st.local.u32 	[%rd41+56], %r170;
	st.local.u32 	[%rd41+60], %r170;
	add.s32 	%r229, %r229, 16;
	add.s32 	%r228, %r228, 16;
	and.b32  	%r171, %r64, -16;
	setp.eq.s32 	%p34, %r228, %r171;
	@%p34 bra 	$L__BB41_44;
	bra.uni 	$L__BB41_43;
$L__BB41_44:
	and.b32  	%r172, %r64, 15;
	setp.eq.s32 	%p35, %r172, 0;
	@%p35 bra 	$L__BB41_58;
	add.s16 	%rs5, %rs8, %rs4;
	cvt.u16.u32 	%rs6, %r26;
	sub.s16 	%rs7, %rs6, %rs5;
	cvt.u32.u16 	%r173, %rs7;
	and.b32  	%r71, %r173, 15;
	add.s32 	%r174, %r71, -1;
	setp.lt.u32 	%p36, %r174, 7;
	@%p36 bra 	$L__BB41_47;
	mul.wide.u32 	%rd42, %r229, 4;
	add.s64 	%rd43, %rd1, %rd42;
	mov.b32 	%r175, -8388609;
	st.local.u32 	[%rd43], %r175;
	st.local.u32 	[%rd43+4], %r175;
	st.local.u32 	[%rd43+8], %r175;
	st.local.u32 	[%rd43+12], %r175;
	st.local.u32 	[%rd43+16], %r175;
	st.local.u32 	[%rd43+20], %r175;
	st.local.u32 	[%rd43+24], %r175;
	st.local.u32 	[%rd43+28], %r175;
	add.s32 	%r229, %r229, 8;
$L__BB41_47:
	and.b32  	%r74, %r71, 7;
	setp.eq.s32 	%p37, %r74, 0;
	@%p37 bra 	$L__BB41_58;
	and.b32  	%r75, %r71, 3;
	setp.lt.u32 	%p38, %r74, 4;
	@%p38 bra 	$L__BB41_50;
	mul.wide.u32 	%rd44, %r229, 4;
	add.s64 	%rd45, %rd1, %rd44;
	mov.b32 	%r176, -8388609;
	st.local.u32 	[%rd45], %r176;
	st.local.u32 	[%rd45+4], %r176;
	st.local.u32 	[%rd45+8], %r176;
	st.local.u32 	[%rd45+12], %r176;
	add.s32 	%r229, %r229, 4;
$L__BB41_50:
	setp.eq.s32 	%p39, %r75, 0;
	@%p39 bra 	$L__BB41_58;
	mul.wide.u32 	%rd46, %r229, 4;
	add.s64 	%rd3, %rd1, %rd46;
	mov.b32 	%r177, -8388609;
	st.local.u32 	[%rd3], %r177;
	setp.eq.s32 	%p40, %r75, 1;
	@%p40 bra 	$L__BB41_58;
	mov.b32 	%r178, -8388609;
	st.local.u32 	[%rd3+4], %r178;
	setp.eq.s32 	%p41, %r75, 2;
	@%p41 bra 	$L__BB41_58;
	mov.b32 	%r179, -8388609;
	st.local.u32 	[%rd3+8], %r179;
	bra.uni 	$L__BB41_58;
$L__BB41_54:
	setp.gt.s32 	%p23, %r85, 0;
	setp.gt.u32 	%p24, %r22, %r63;
	and.pred  	%p25, %p23, %p24;
	@%p25 bra 	$L__BB41_56;
	shl.b32 	%r149, %r3, 2;
	shl.b32 	%r150, %r229, 10;
	or.b32  	%r151, %r150, %r149;
	mov.u32 	%r152, _ZZ30flash_attn_sinks_varlen_kernelIfLi256ELi8ELi16EEvPKT_S2_S2_PS0_PKfPKjS7_fiiiiE6k_smem;
	add.s32 	%r153, %r152, %r151;
	ld.shared.f32 	%f200, [%r153];
	fma.rn.f32 	%f201, %f339, %f200, 0f00000000;
	ld.shared.f32 	%f202, [%r153+128];
	fma.rn.f32 	%f203, %f340, %f202, %f201;
	ld.shared.f32 	%f204, [%r153+256];
	fma.rn.f32 	%f205, %f341, %f204, %f203;
	ld.shared.f32 	%f206, [%r153+384];
	fma.rn.f32 	%f207, %f342, %f206, %f205;
	ld.shared.f32 	%f208, [%r153+512];
	fma.rn.f32 	%f209, %f343, %f208, %f207;
	ld.shared.f32 	%f210, [%r153+640];
	fma.rn.f32 	%f211, %f344, %f210, %f209;
	ld.shared.f32 	%f212, [%r153+768];
	fma.rn.f32 	%f213, %f345, %f212, %f211;
	ld.shared.f32 	%f214, [%r153+896];
	fma.rn.f32 	%f215, %f346, %f214, %f213;
	mov.b32 	%r154, %f215;
	shfl.sync.bfly.b32	%r155|%p26, %r154, 16, 31, -1;
	mov.b32 	%f216, %r155;
	add.f32 	%f217, %f215, %f216;
	mov.b32 	%r156, %f217;
	shfl.sync.bfly.b32	%r157|%p27, %r156, 8, 31, -1;
	mov.b32 	%f218, %r157;
	add.f32 	%f219, %f217, %f218;
	mov.b32 	%r158, %f219;
	shfl.sync.bfly.b32	%r159|%p28, %r158, 4, 31, -1;
	mov.b32 	%f220, %r159;
	add.f32 	%f221, %f219, %f220;
	mov.b32 	%r160, %f221;
	shfl.sync.bfly.b32	%r161|%p29, %r160, 2, 31, -1;
	mov.b32 	%f222, %r161;
	add.f32 	%f223, %f221, %f222;
	mov.b32 	%r162, %f223;
	shfl.sync.bfly.b32	%r163|%p30, %r162, 1, 31, -1;
	mov.b32 	%f224, %r163;
	add.f32 	%f225, %f223, %f224;
	mul.wide.u32 	%rd36, %r229, 4;
	add.s64 	%rd37, %rd1, %rd36;
	st.local.f32 	[%rd37], %f225;
	max.f32 	%f367, %f367, %f225;
	bra.uni 	$L__BB41_57;
$L__BB41_56:
	mul.wide.u32 	%rd38, %r229, 4;
	add.s64 	%rd39, %rd1, %rd38;
	mov.b32 	%r164, -8388609;
	st.local.u32 	[%rd39], %r164;
$L__BB41_57:
	add.s32 	%r229, %r229, 1;
	setp.lt.s32 	%p31, %r229, %r29;
	add.s16 	%rs8, %rs8, 1;
	@%p31 bra 	$L__BB41_39;
$L__BB41_58:
	setp.leu.f32 	%p42, %f367, 0fFF7FFFFF;
	@%p42 bra 	$L__BB41_70;
	max.f32 	%f47, %f413, %f367;
	sub.f32 	%f226, %f413, %f47;
	fma.rn.f32 	%f227, %f226, 0f3BBB989D, 0f3F000000;
	cvt.sat.f32.f32 	%f228, %f227;
	mov.f32 	%f229, 0f4B400001;
	mov.f32 	%f230, 0f437C0000;
	fma.rm.f32 	%f231, %f228, %f230, %f229;
	add.f32 	%f232, %f231, 0fCB40007F;
	neg.f32 	%f233, %f232;
	fma.rn.f32 	%f234, %f226, 0f3FB8AA3B, %f233;
	fma.rn.f32 	%f235, %f226, 0f32A57060, %f234;
	mov.b32 	%r180, %f231;
	shl.b32 	%r181, %r180, 23;
	mov.b32 	%f236, %r181;
	ex2.approx.ftz.f32 	%f237, %f235;
	mul.f32 	%f238, %f237, %f236;
	mul.f32 	%f412, %f238, %f412;
	mul.f32 	%f411, %f238, %f411;
	mul.f32 	%f410, %f238, %f410;
	mul.f32 	%f409, %f238, %f409;
	mul.f32 	%f408, %f238, %f408;
	mul.f32 	%f407, %f238, %f407;
	mul.f32 	%f406, %f238, %f406;
	mul.f32 	%f405, %f238, %f405;
	mul.f32 	%f414, %f414, %f238;
	mov.f32 	%f413, %f47;
	@%p21 bra 	$L__BB41_70;
	sub.s32 	%r183, %r27, %r12;
	add.s32 	%r78, %r26, %r183;
	sub.s32 	%r184, %r12, %r27;
	add.s32 	%r185, %r184, 1;
	setp.eq.s32 	%p44, %r26, %r185;
	mov.b32 	%r233, 0;
	@%p44 bra 	$L__BB41_67;
	mov.b32 	%r232, 0;
$L__BB41_62:
	mul.wide.u32 	%rd47, %r232, 4;
	add.s64 	%rd4, %rd1, %rd47;
	ld.local.f32 	%f66, [%rd4];
	setp.le.f32 	%p45, %f66, 0fFF7FFFFF;
	@%p45 bra 	$L__BB41_64;
	sub.f32 	%f240, %f66, %f47;
	fma.rn.f32 	%f241, %f240, 0f3BBB989D, 0f3F000000;
	cvt.sat.f32.f32 	%f242, %f241;
	mov.f32 	%f243, 0f4B400001;
	mov.f32 	%f244, 0f437C0000;
	fma.rm.f32 	%f245, %f242, %f244, %f243;
	add.f32 	%f246, %f245, 0fCB40007F;
	neg.f32 	%f247, %f246;
	fma.rn.f32 	%f248, %f240, 0f3FB8AA3B, %f247;
	fma.rn.f32 	%f249, %f240, 0f32A57060, %f248;
	mov.b32 	%r187, %f245;
	shl.b32 	%r188, %r187, 23;
	mov.b32 	%f250, %r188;
	ex2.approx.ftz.f32 	%f251, %f249;
	mul.f32 	%f252, %f251, %f250;
	add.f32 	%f414, %f414, %f252;
	shl.b32 	%r189, %r3, 2;
	shl.b32 	%r190, %r232, 10;
	or.b32  	%r191, %r190, %r189;
	mov.u32 	%r192, _ZZ30flash_attn_sinks_varlen_kernelIfLi256ELi8ELi16EEvPKT_S2_S2_PS0_PKfPKjS7_fiiiiE6v_smem;
	add.s32 	%r193, %r192, %r191;
	ld.shared.f32 	%f253, [%r193];
	fma.rn.f32 	%f412, %f252, %f253, %f412;
	ld.shared.f32 	%f254, [%r193+128];
	fma.rn.f32 	%f411, %f252, %f254, %f411;
	ld.shared.f32 	%f255, [%r193+256];
	fma.rn.f32 	%f410, %f252, %f255, %f410;
	ld.shared.f32 	%f256, [%r193+384];
	fma.rn.f32 	%f409, %f252, %f256, %f409;
	ld.shared.f32 	%f257, [%r193+512];
	fma.rn.f32 	%f408, %f252, %f257, %f408;
	ld.shared.f32 	%f258, [%r193+640];
	fma.rn.f32 	%f407, %f252, %f258, %f407;
	ld.shared.f32 	%f259, [%r193+768];
	fma.rn.f32 	%f406, %f252, %f259, %f406;
	ld.shared.f32 	%f260, [%r193+896];
	fma.rn.f32 	%f405, %f252, %f260, %f405;
$L__BB41_64:
	ld.local.f32 	%f85, [%rd4+4];
	setp.le.f32 	%p46, %f85, 0fFF7FFFFF;
	@%p46 bra 	$L__BB41_66;
	shl.b32 	%r194, %r232, 10;
	sub.f32 	%f261, %f85, %f47;
	fma.rn.f32 	%f262, %f261, 0f3BBB989D, 0f3F000000;
	cvt.sat.f32.f32 	%f263, %f262;
	mov.f32 	%f264, 0f4B400001;
	mov.f32 	%f265, 0f437C0000;
	fma.rm.f32 	%f266, %f263, %f265, %f264;
	add.f32 	%f267, %f266, 0fCB40007F;
	neg.f32 	%f268, %f267;
	fma.rn.f32 	%f269, %f261, 0f3FB8AA3B, %f268;
	fma.rn.f32 	%f270, %f261, 0f32A57060, %f269;
	mov.b32 	%r195, %f266;
	shl.b32 	%r196, %r195, 23;
	mov.b32 	%f271, %r196;
	ex2.approx.ftz.f32 	%f272, %f270;
	mul.f32 	%f273, %f272, %f271;
	add.f32 	%f414, %f414, %f273;
	shl.b32 	%r197, %r3, 2;
	or.b32  	%r198, %r194, %r197;
	mov.u32 	%r199, _ZZ30flash_attn_sinks_varlen_kernelIfLi256ELi8ELi16EEvPKT_S2_S2_PS0_PKfPKjS7_fiiiiE6v_smem;
	add.s32 	%r200, %r198, %r199;
	ld.shared.f32 	%f274, [%r200+1024];
	fma.rn.f32 	%f412, %f273, %f274, %f412;
	ld.shared.f32 	%f275, [%r200+1152];
	fma.rn.f32 	%f411, %f273, %f275, %f411;
	ld.shared.f32 	%f276, [%r200+1280];
	fma.rn.f32 	%f410, %f273, %f276, %f410;
	ld.shared.f32 	%f277, [%r200+1408];
	fma.rn.f32 	%f409, %f273, %f277, %f409;
	ld.shared.f32 	%f278, [%r200+1536];
	fma.rn.f32 	%f408, %f273, %f278, %f408;
	ld.shared.f32 	%f279, [%r200+1664];
	fma.rn.f32 	%f407, %f273, %f279, %f407;
	ld.shared.f32 	%f280, [%r200+1792];
	fma.rn.f32 	%f406, %f273, %f280, %f406;
	ld.shared.f32 	%f281, [%r200+1920];
	fma.rn.f32 	%f405, %f273, %f281, %f405;
$L__BB41_66:
	add.s32 	%r232, %r232, 2;
	and.b32  	%r233, %r78, -2;
	setp.ne.s32 	%p47, %r232, %r233;
	@%p47 bra 	$L__BB41_62;
$L__BB41_67:
	and.b32  	%r201, %r78, 1;
	setp.eq.b32 	%p48, %r201, 1;
	not.pred 	%p49, %p48;
	mov.f32 	%f413, %f47;
	@%p49 bra 	$L__BB41_70;
	mul.wide.u32 	%rd48, %r233, 4;
	add.s64 	%rd49, %rd1, %rd48;
	ld.local.f32 	%f114, [%rd49];
	setp.le.f32 	%p50, %f114, 0fFF7FFFFF;
	mov.f32 	%f413, %f47;
	@%p50 bra 	$L__BB41_70;
	sub.f32 	%f282, %f114, %f47;
	fma.rn.f32 	%f283, %f282, 0f3BBB989D, 0f3F000000;
	cvt.sat.f32.f32 	%f284, %f283;
	mov.f32 	%f285, 0f4B400001;
	mov.f32 	%f286, 0f437C0000;
	fma.rm.f32 	%f287, %f284, %f286, %f285;
	add.f32 	%f288, %f287, 0fCB40007F;
	neg.f32 	%f289, %f288;
	fma.rn.f32 	%f290, %f282, 0f3FB8AA3B, %f289;
	fma.rn.f32 	%f291, %f282, 0f32A57060, %f290;
	mov.b32 	%r202, %f287;
	shl.b32 	%r203, %r202, 23;
	mov.b32 	%f292, %r203;
	ex2.approx.ftz.f32 	%f293, %f291;
	mul.f32 	%f294, %f293, %f292;
	add.f32 	%f414, %f414, %f294;
	shl.b32 	%r204, %r3, 2;
	shl.b32 	%r205, %r233, 10;
	or.b32  	%r206, %r205, %r204;
	mov.u32 	%r207, _ZZ30flash_attn_sinks_varlen_kernelIfLi256ELi8ELi16EEvPKT_S2_S2_PS0_PKfPKjS7_fiiiiE6v_smem;
	add.s32 	%r208, %r207, %r206;
	ld.shared.f32 	%f295, [%r208];
	fma.rn.f32 	%f412, %f294, %f295, %f412;
	ld.shared.f32 	%f296, [%r208+128];
	fma.rn.f32 	%f411, %f294, %f296, %f411;
	ld.shared.f32 	%f297, [%r208+256];
	fma.rn.f32 	%f410, %f294, %f297, %f410;
	ld.shared.f32 	%f298, [%r208+384];
	fma.rn.f32 	%f409, %f294, %f298, %f409;
	ld.shared.f32 	%f299, [%r208+512];
	fma.rn.f32 	%f408, %f294, %f299, %f408;
	ld.shared.f32 	%f300, [%r208+640];
	fma.rn.f32 	%f407, %f294, %f300, %f407;
	ld.shared.f32 	%f301, [%r208+768];
	fma.rn.f32 	%f406, %f294, %f301, %f406;
	ld.shared.f32 	%f302, [%r208+896];
	fma.rn.f32 	%f405, %f294, %f302, %f405;
	mov.f32 	%f413, %f47;
$L__BB41_70:
	bar.sync 	0;
	setp.lt.s32 	%p51, %r214, %r13;
	add.s32 	%r213, %r213, 1;
	@%p51 bra 	$L__BB41_16;
$L__BB41_71:
	setp.ge.s32 	%p52, %r10, %r6;
	@%p52 bra 	$L__BB41_75;
	ld.param.u64 	%rd57, [_Z30flash_attn_sinks_varlen_kernelIfLi256ELi8ELi16EEvPKT_S2_S2_PS0_PKfPKjS7_fiiii_param_4];
	setp.eq.s64 	%p53, %rd57, 0;
	@%p53 bra 	$L__BB41_74;
	ld.param.u64 	%rd58, [_Z30flash_attn_sinks_varlen_kernelIfLi256ELi8ELi16EEvPKT_S2_S2_PS0_PKfPKjS7_fiiii_param_4];
	cvta.to.global.u64 	%rd50, %rd58;
	mul.wide.u32 	%rd51, %r4, 4;
	add.s64 	%rd52, %rd50, %rd51;
	ld.global.nc.f32 	%f303, [%rd52];
	max.f32 	%f304, %f413, %f303;
	sub.f32 	%f305, %f413, %f304;
	fma.rn.f32 	%f306, %f305, 0f3BBB989D, 0f3F000000;
	cvt.sat.f32.f32 	%f307, %f306;
	mov.f32 	%f308, 0f4B400001;
	mov.f32 	%f309, 0f437C0000;
	fma.rm.f32 	%f310, %f307, %f309, %f308;
	add.f32 	%f311, %f310, 0fCB40007F;
	neg.f32 	%f312, %f311;
	fma.rn.f32 	%f313, %f305, 0f3FB8AA3B, %f312;
	fma.rn.f32 	%f314, %f305, 0f32A57060, %f313;
	mov.b32 	%r209, %f310;
	shl.b32 	%r210, %r209, 23;
	mov.b32 	%f315, %r210;
	ex2.approx.ftz.f32 	%f316, %f314;
	mul.f32 	%f317, %f316, %f315;
	mul.f32 	%f412, %f317, %f412;
	mul.f32 	%f411, %f317, %f411;
	mul.f32 	%f410, %f317, %f410;
	mul.f32 	%f409, %f317, %f409;
	mul.f32 	%f408, %f317, %f408;
	mul.f32 	%f407, %f317, %f407;
	mul.f32 	%f406, %f317, %f406;
	mul.f32 	%f405, %f317, %f405;
	sub.f32 	%f318, %f303, %f304;
	fma.rn.f32 	%f319, %f318, 0f3BBB989D, 0f3F000000;
	cvt.sat.f32.f32 	%f320, %f319;
	fma.rm.f32 	%f321, %f320, %f309, %f308;
	add.f32 	%f322, %f321, 0fCB40007F;
	neg.f32 	%f323, %f322;
	fma.rn.f32 	%f324, %f318, 0f3FB8AA3B, %f323;
	fma.rn.f32 	%f325, %f318, 0f32A57060, %f324;
	mov.b32 	%r211, %f321;
	shl.b32 	%r212, %r211, 23;
	mov.b32 	%f326, %r212;
	ex2.approx.ftz.f32 	%f327, %f325;
	mul.f32 	%f328, %f327, %f326;
	fma.rn.f32 	%f414, %f414, %f317, %f328;
$L__BB41_74:
	ld.param.u64 	%rd56, [_Z30flash_attn_sinks_varlen_kernelIfLi256ELi8ELi16EEvPKT_S2_S2_PS0_PKfPKjS7_fiiii_param_3];
	setp.gt.f32 	%p54, %f414, 0f00000000;
	rcp.rn.f32 	%f329, %f414;
	selp.f32 	%f330, %f329, 0f00000000, %p54;
	mul.f32 	%f331, %f330, %f412;
	cvta.to.global.u64 	%rd53, %rd56;
	mul.wide.s32 	%rd54, %r11, 4;
	add.s64 	%rd55, %rd53, %rd54;
	st.global.f32 	[%rd55], %f331;
	mul.f32 	%f332, %f330, %f411;
	st.global.f32 	[%rd55+128], %f332;
	mul.f32 	%f333, %f330, %f410;
	st.global.f32 	[%rd55+256], %f333;
	mul.f32 	%f334, %f330, %f409;
	st.global.f32 	[%rd55+384], %f334;
	mul.f32 	%f335, %f330, %f408;
	st.global.f32 	[%rd55+512], %f335;
	mul.f32 	%f336, %f330, %f407;
	st.global.f32 	[%rd55+640], %f336;
	mul.f32 	%f337, %f330, %f406;
	st.global.f32 	[%rd55+768], %f337;
	mul.f32 	%f338, %f330, %f405;
	st.global.f32 	[%rd55+896], %f338;
$L__BB41_75:
	ret;

}


// ===== COMPILED SASS (sm_100) =====

	.target	sm_100

	.elftype	@"ET_EXEC"


//--------------------- .note.nv.tkinfo           --------------------------
	.section	.note.nv.tkinfo,"",@"SHT_NOTE"
	.sectionflags	@"SHF_NOTE_NV_TKINFO"
	.tkinfo
        /*0018*/ 	.word	0x00000002
        /*0030*/ 	.string	""
        /*0030*/ 	.string	"ptxas"
        /*0030*/ 	.string	"Cuda compilation tools, release 13.0, V13.0.88"
        /*0030*/ 	.string	"Build cuda_13.0.r13.0/compiler.36424714_0"
        /*0030*/ 	.string	"-arch sm_100 -m 64 "



//--------------------- .note.nv.cuinfo           --------------------------
	.section	.note.nv.cuinfo,"",@"SHT_NOTE"
	.sectionflags	@"SHF_NOTE_NV_CUINFO"
        /*0018*/ 	.short	0x0002
        /*001a*/ 	.short	0x0064
        /*001c*/ 	.short	0x0082
	.zero		2


//--------------------- .nv.info                  --------------------------
	.section	.nv.info,"",@"SHT_CUDA_INFO"
	.align	4


	//----- nvinfo : EIATTR_REGCOUNT
	.align		4
        /*0000*/ 	.byte	0x04, 0x2f
        /*0002*/ 	.short	(.L_1 - .L_0)
	.align		4
.L_0:
        /*0004*/ 	.word	index@(_Z23flash_attn_sinks_kernelI6__halfLi64ELi8ELi64EEvPKT_S3_S3_PS1_PKffiiiii)
        /*0008*/ 	.word	0x00000028


	//----- nvinfo : EIATTR_FRAME_SIZE
	.align		4
.L_1:
        /*000c*/ 	.byte	0x04, 0x11
        /*000e*/ 	.short	(.L_3 - .L_2)
	.align		4
.L_2:
        /*0010*/ 	.word	index@($__internal_41_$__cuda_sm20_rcp_rn_f32_slowpath)
        /*0014*/ 	.word	0x00000100


	//----- nvinfo : EIATTR_FRAME_SIZE
	.align		4
.L_3:
        /*0018*/ 	.byte	0x04, 0x11
        /*001a*/ 	.short	(.L_5 - .L_4)
	.align		4
.L_4:
        /*001c*/ 	.word	index@(_Z23flash_attn_sinks_kernelI6__halfLi64ELi8ELi64EEvPKT_S3_S3_PS1_PKffiiiii)
        /*0020*/ 	.word	0x00000100


	//----- nvinfo : EIATTR_REGCOUNT
	.align		4
.L_5:
        /*0024*/ 	.byte	0x04, 0x2f
        /*0026*/ 	.short	(.L_7 - .L_6)
	.align		4
.L_6:
        /*0028*/ 	.word	index@(_Z23flash_attn_sinks_kernelI6__halfLi80ELi8ELi32EEvPKT_S3_S3_PS1_PKffiiiii)
        /*002c*/ 	.word	0x00000020


	//----- nvinfo : EIATTR_FRAME_SIZE
	.align		4
.L_7:
        /*0030*/ 	.byte	0x04, 0x11
        /*0032*/ 	.short	(.L_9 - .L_8)
	.align		4
.L_8:
        /*0034*/ 	.word	index@($__internal_40_$__cuda_sm20_rcp_rn_f32_slowpath)
        /*0038*/ 	.word	0x00000080


	//----- nvinfo : EIATTR_FRAME_SIZE
	.align		4
.L_9:
        /*003c*/ 	.byte	0x04, 0x11
        /*003e*/ 	.short	(.L_11 - .L_10)
	.align		4
.L_10:
        /*0040*/ 	.word	index@(_Z23flash_attn_sinks_kernelI6__halfLi80ELi8ELi32EEvPKT_S3_S3_PS1_PKffiiiii)
        /*0044*/ 	.word	0x00000080


	//----- nvinfo : EIATTR_REGCOUNT
	.align		4
.L_11:
        /*0048*/ 	.byte	0x04, 0x2f
        /*004a*/ 	.short	(.L_13 - .L_12)
	.align		4
.L_12:
        /*004c*/ 	.word	index@(_Z23flash_attn_sinks_kernelI6__halfLi96ELi8ELi32EEvPKT_S3_S3_PS1_PKffiiiii)
        /*0050*/ 	.word	0x00000020


	//----- nvinfo : EIATTR_FRAME_SIZE
	.align		4
.L_13:
        /*0054*/ 	.byte	0x04, 0x11
        /*0056*/ 	.short	(.L_15 - .L_14)
	.align		4
.L_14:
        /*0058*/ 	.word	index@($__internal_39_$__cuda_sm20_rcp_rn_f32_slowpath)
        /*005c*/ 	.word	0x00000080


	//----- nvinfo : EIATTR_FRAME_SIZE
	.align		4
.L_15:
        /*0060*/ 	.byte	0x04, 0x11
        /*0062*/ 	.short	(.L_17 - .L_16)
	.align		4
.L_16:
        /*0064*/ 	.word	index@(_Z23flash_attn_sinks_kernelI6__halfLi96ELi8ELi32EEvPKT_S3_S3_PS1_PKffiiiii)
        /*0068*/ 	.word	0x00000080


	//----- nvinfo : EIATTR_REGCOUNT
	.align		4
.L_17:
        /*006c*/ 	.byte	0x04, 0x2f
        /*006e*/ 	.short	(.L_19 - .L_18)
	.align		4
.L_18:
        /*0070*/ 	.word	index@(_Z23flash_attn_sinks_kernelI6__halfLi112ELi8ELi32EEvPKT_S3_S3_PS1_PKffiiiii)
        /*0074*/ 	.word	0x00000028


	//----- nvinfo : EIATTR_FRAME_SIZE
	.align		4
.L_19:
        /*0078*/ 	.byte	0x04, 0x11
        /*007a*/ 	.short	(.L_21 - .L_20)
	.align		4
.L_20:
        /*007c*/ 	.word	index@($__internal_38_$__cuda_sm20_rcp_rn_f32_slowpath)
        /*0080*/ 	.word	0x00000080


	//----- nvinfo : EIATTR_FRAME_SIZE
	.align		4
.L_21:
        /*0084*/ 	.byte	0x04, 0x11
        /*0086*/ 	.short	(.L_23 - .L_22)
	.align		4
.L_22:
        /*0088*/ 	.word	index@(_Z23flash_attn_sinks_kernelI6__halfLi112ELi8ELi32EEvPKT_S3_S3_PS1_PKffiiiii)
        /*008c*/ 	.word	0x00000080


	//----- nvinfo : EIATTR_REGCOUNT
	.align		4
.L_23:
        /*0090*/ 	.byte	0x04, 0x2f
        /*0092*/ 	.short	(.L_25 - .L_24)
	.align		4
.L_24:
        /*0094*/ 	.word	index@(_Z23flash_attn_sinks_kernelI6__halfLi128ELi8ELi32EEvPKT_S3_S3_PS1_PKffiiiii)
        /*0098*/ 	.word	0x00000028


	//----- nvinfo : EIATTR_FRAME_SIZE
	.align		4
.L_25:
        /*009c*/ 	.byte	0x04, 0x11
        /*009e*/ 	.short	(.L_27 - .L_26)
	.align		4
.L_26:
        /*00a0*/ 	.word	index@($__internal_37_$__cuda_sm20_rcp_rn_f32_slowpath)
        /*00a4*/ 	.word	0x00000080


	//----- nvinfo : EIATTR_FRAME_SIZE
	.align		4
.L_27:
        /*00a8*/ 	.byte	0x04, 0x11
        /*00aa*/ 	.short	(.L_29 - .L_28)
	.align		4
.L_28:
        /*00ac*/ 	.word	index@(_Z23flash_attn_sinks_kernelI6__halfLi128ELi8ELi32EEvPKT_S3_S3_PS1_PKffiiiii)
        /*00b0*/ 	.word	0x00000080


	//----- nvinfo : EIATTR_REGCOUNT
	.align		4
.L_29:
        /*00b4*/ 	.byte	0x04, 0x2f
        /*00b6*/ 	.short	(.L_31 - .L_30)
	.align		4
.L_30:
        /*00b8*/ 	.word	index@(_Z23flash_attn_sinks_kernelI6__halfLi192ELi8ELi16EEvPKT_S3_S3_PS1_PKffiiiii)
        /*00bc*/ 	.word	0x00000028


	//----- nvinfo : EIATTR_FRAME_SIZE
	.align		4
.L_31:
        /*00c0*/ 	.byte	0x04, 0x11
        /*00c2*/ 	.short	(.L_33 - .L_32)
	.align		4
.L_32:
        /*00c4*/ 	.word	index@($__internal_36_$__cuda_sm20_rcp_rn_f32_slowpath)
        /*00c8*/ 	.word	0x00000040


	//----- nvinfo : EIATTR_FRAME_SIZE
	.align		4
.L_33:
        /*00cc*/ 	.byte	0x04, 0x11
        /*00ce*/ 	.short	(.L_35 - .L_34)
	.align		4
.L_34:
        /*00d0*/ 	.word	index@(_Z23flash_attn_sinks_kernelI6__halfLi192ELi8ELi16EEvPKT_S3_S3_PS1_PKffiiiii)
        /*00d4*/ 	.word	0x00000040


	//----- nvinfo : EIATTR_REGCOUNT
	.align		4
.L_35:
        /*00d8*/ 	.byte	0x04, 0x2f
        /*00da*/ 	.short	(.L_37 - .L_36)
	.align		4
.L_36:
        /*00dc*/ 	.word	index@(_Z23flash_attn_sinks_kernelI6__halfLi256ELi8ELi16EEvPKT_S3_S3_PS1_PKffiiiii)
        /*00e0*/ 	.word	0x00000030


	//----- nvinfo : EIATTR_FRAME_SIZE
	.align		4
.L_37:
        /*00e4*/ 	.byte	0x04, 0x11
        /*00e6*/ 	.short	(.L_39 - .L_38)
	.align		4
.L_38:
        /*00e8*/ 	.word	index@($__internal_35_$__cuda_sm20_rcp_rn_f32_slowpath)
        /*00ec*/ 	.word	0x00000040


	//----- nvinfo : EIATTR_FRAME_SIZE
	.align		4
.L_39:
        /*00f0*/ 	.byte	0x04, 0x11
        /*00f2*/ 	.short	(.L_41 - .L_40)
	.align		4
.L_40:
        /*00f4*/ 	.word	index@(_Z23flash_attn_sinks_kernelI6__halfLi256ELi8ELi16EEvPKT_S3_S3_PS1_PKffiiiii)
        /*00f8*/ 	.word	0x00000040


	//----- nvinfo : EIATTR_REGCOUNT
	.align		4
.L_41:
        /*00fc*/ 	.byte	0x04, 0x2f
        /*00fe*/ 	.short	(.L_43 - .L_42)
	.align		4
.L_42:
        /*0100*/ 	.word	index@(_Z23flash_attn_sinks_kernelI13__nv_bfloat16Li64ELi8ELi64EEvPKT_S3_S3_PS1_PKffiiiii)
        /*0104*/ 	.word	0x00000028


	//----- nvinfo : EIATTR_FRAME_SIZE
	.align		4
.L_43:
        /*0108*/ 	.byte	0x04, 0x11
        /*010a*/ 	.short	(.L_45 - .L_44)
	.align		4
.L_44:
        /*010c*/ 	.word	index@($__internal_34_$__cuda_sm20_rcp_rn_f32_slowpath)
        /*0110*/ 	.word	0x00000100


	//----- nvinfo : EIATTR_FRAME_SIZE
	.align		4
.L_45:
        /*0114*/ 	.byte	0x04, 0x11
        /*0116*/ 	.short	(.L_47 - .L_46)
	.align		4
.L_46:
        /*0118*/ 	.word	index@(_Z23flash_attn_sinks_kernelI13__nv_bfloat16Li64ELi8ELi64EEvPKT_S3_S3_PS1_PKffiiiii)
        /*011c*/ 	.word	0x00000100


	//----- nvinfo : EIATTR_REGCOUNT
	.align		4
.L_47:
        /*0120*/ 	.byte	0x04, 0x2f
        /*0122*/ 	.short	(.L_49 - .L_48)
	.align		4
.L_48:
        /*0124*/ 	.word	index@(_Z23flash_attn_sinks_kernelI13__nv_bfloat16Li80ELi8ELi32EEvPKT_S3_S3_PS1_PKffiiiii)
        /*0128*/ 	.word	0x00000020


	//----- nvinfo : EIATTR_FRAME_SIZE
	.align		4
.L_49:
        /*012c*/ 	.byte	0x04, 0x11
        /*012e*/ 	.short	(.L_51 - .L_50)
	.align		4
.L_50:
        /*0130*/ 	.word	index@($__internal_33_$__cuda_sm20_rcp_rn_f32_slowpath)
        /*0134*/ 	.word	0x00000080


	//----- nvinfo : EIATTR_FRAME_SIZE
	.align		4
.L_51:
        /*0138*/ 	.byte	0x04, 0x11
        /*013a*/ 	.short	(.L_53 - .L_52)
	.align		4
.L_52:
        /*013c*/ 	.word	index@(_Z23flash_attn_sinks_kernelI13__nv_bfloat16Li80ELi8ELi32EEvPKT_S3_S3_PS1_PKffiiiii)
        /*0140*/ 	.word	0x00000080


	//----- nvinfo : EIATTR_REGCOUNT
	.align		4
.L_53:
        /*0144*/ 	.byte	0x04, 0x2f
        /*0146*/ 	.short	(.L_55 - .L_54)
	.align		4
.L_54:
        /*0148*/ 	.word	index@(_Z23flash_attn_sinks_kernelI13__nv_bfloat16Li96ELi8ELi32EEvPKT_S3_S3_PS1_PKffiiiii)
        /*014c*/ 	.word	0x00000020


	//----- nvinfo : EIATTR_FRAME_SIZE
	.align		4
.L_55:
        /*0150*/ 	.byte	0x04, 0x11
        /*0152*/ 	.short	(.L_57 - .L_56)
	.align		4
.L_56:
        /*0154*/ 	.word	index@($__internal_32_$__cuda_sm20_rcp_rn_f32_slowpath)
        /*0158*/ 	.word	0x00000080


	//----- nvinfo : EIATTR_FRAME_SIZE
	.align		4
.L_57:
        /*015c*/ 	.byte	0x04, 0x11
        /*015e*/ 	.short	(.L_59 - .L_58)
	.align		4
.L_58:
        /*0160*/ 	.word	index@(_Z23flash_attn_sinks_kernelI13__nv_bfloat16Li96ELi8ELi32EEvPKT_S3_S3_PS1_PKffiiiii)
        /*0164*/ 	.word	0x00000080


	//----- nvinfo : EIATTR_REGCOUNT
	.align		4
.L_59:
        /*0168*/ 	.byte	0x04, 0x2f
        /*016a*/ 	.short	(.L_61 - .L_60)
	.align		4
.L_60:
        /*016c*/ 	.word	index@(_Z23flash_attn_sinks_kernelI13__nv_bfloat16Li112ELi8ELi32EEvPKT_S3_S3_PS1_PKffiiiii)
        /*0170*/ 	.word	0x00000028


	//----- nvinfo : EIATTR_FRAME_SIZE
	.align		4
.L_61:
        /*0174*/ 	.byte	0x04, 0x11
        /*0176*/ 	.short	(.L_63 - .L_62)
	.align		4
.L_62:
        /*0178*/ 	.word	index@($__internal_31_$__cuda_sm20_rcp_rn_f32_slowpath)
        /*017c*/ 	.word	0x00000080


	//----- nvinfo : EIATTR_FRAME_SIZE
	.align		4
.L_63:
        /*0180*/ 	.byte	0x04, 0x11
        /*0182*/ 	.short	(.L_65 - .L_64)
	.align		4
.L_64:
        /*0184*/ 	.word	index@(_Z23flash_attn_sinks_kernelI13__nv_bfloat16Li112ELi8ELi32EEvPKT_S3_S3_PS1_PKffiiiii)
        /*0188*/ 	.word	0x00000080


	//----- nvinfo : EIATTR_REGCOUNT
	.align		4
.L_65:
        /*018c*/ 	.byte	0x04, 0x2f
        /*018e*/ 	.short	(.L_67 - .L_66)
	.align		4
.L_66:
        /*0190*/ 	.word	index@(_Z23flash_attn_sinks_kernelI13__nv_bfloat16Li128ELi8ELi32EEvPKT_S3_S3_PS1_PKffiiiii)
        /*0194*/ 	.word	0x00000028


	//----- nvinfo : EIATTR_FRAME_SIZE
	.align		4
.L_67:
        /*0198*/ 	.byte	0x04, 0x11
        /*019a*/ 	.short	(.L_69 - .L_68)
	.align		4
.L_68:
        /*019c*/ 	.word	index@($__internal_30_$__cuda_sm20_rcp_rn_f32_slowpath)
        /*01a0*/ 	.word	0x00000080


	//----- nvinfo : EIATTR_FRAME_SIZE
	.align		4
.L_69:
        /*01a4*/ 	.byte	0x04, 0x11
        /*01a6*/ 	.short	(.L_71 - .L_70)
	.align		4
.L_70:
        /*01a8*/ 	.word	index@(_Z23flash_attn_sinks_kernelI13__nv_bfloat16Li128ELi8ELi32EEvPKT_S3_S3_PS1_PKffiiiii)
        /*01ac*/ 	.word	0x00000080


	//----- nvinfo : EIATTR_REGCOUNT
	.align		4
.L_71:
        /*01b0*/ 	.byte	0x04, 0x2f
        /*01b2*/ 	.short	(.L_73 - .L_72)
	.align		4
.L_72:
        /*01b4*/ 	.word	index@(_Z23flash_attn_sinks_kernelI13__nv_bfloat16Li192ELi8ELi16EEvPKT_S3_S3_PS1_PKffiiiii)
        /*01b8*/ 	.word	0x00000028


	//----- nvinfo : EIATTR_FRAME_SIZE
	.align		4
.L_73:
        /*01bc*/ 	.byte	0x04, 0x11
        /*01be*/ 	.short	(.L_75 - .L_74)
	.align		4
.L_74:
        /*01c0*/ 	.word	index@($__internal_29_$__cuda_sm20_rcp_rn_f32_slowpath)
        /*01c4*/ 	.word	0x00000040


	//----- nvinfo : EIATTR_FRAME_SIZE
	.align		4
.L_75:
        /*01c8*/ 	.byte	0x04, 0x11
        /*01ca*/ 	.short	(.L_77 - .L_76)
	.align		4
.L_76:
        /*01cc*/ 	.word	index@(_Z23flash_attn_sinks_kernelI13__nv_bfloat16Li192ELi8ELi16EEvPKT_S3_S3_PS1_PKffiiiii)
        /*01d0*/ 	.word	0x00000040


	//----- nvinfo : EIATTR_REGCOUNT
	.align		4
.L_77:
        /*01d4*/ 	.byte	0x04, 0x2f
        /*01d6*/ 	.short	(.L_79 - .L_78)
	.align		4
.L_78:
        /*01d8*/ 	.word	index@(_Z23flash_attn_sinks_kernelI13__nv_bfloat16Li256ELi8ELi16EEvPKT_S3_S3_PS1_PKffiiiii)
        /*01dc*/ 	.word	0x00000030


	//----- nvinfo : EIATTR_FRAME_SIZE
	.align		4
.L_79:
        /*01e0*/ 	.byte	0x04, 0x11
        /*01e2*/ 	.short	(.L_81 - .L_80)
	.align		4
.L_80:
        /*01e4*/ 	.word	index@($__internal_28_$__cuda_sm20_rcp_rn_f32_slowpath)
        /*01e8*/ 	.word	0x00000040


	//----- nvinfo : EIATTR_FRAME_SIZE
	.align		4
.L_81:
        /*01ec*/ 	.byte	0x04, 0x11
        /*01ee*/ 	.short	(.L_83 - .L_82)
	.align		4
.L_82:
        /*01f0*/ 	.word	index@(_Z23flash_attn_sinks_kernelI13__nv_bfloat16Li256ELi8ELi16EEvPKT_S3_S3_PS1_PKffiiiii)
        /*01f4*/ 	.word	0x00000040


	//----- nvinfo : EIATTR_REGCOUNT
	.align		4
.L_83:
        /*01f8*/ 	.byte	0x04, 0x2f
        /*01fa*/ 	.short	(.L_85 - .L_84)
	.align		4
.L_84:
        /*01fc*/ 	.word	index@(_Z23flash_attn_sinks_kernelIfLi64ELi8ELi64EEvPKT_S2_S2_PS0_PKffiiiii)
        /*0200*/ 	.word	0x00000027


	//----- nvinfo : EIATTR_FRAME_SIZE
	.align		4
.L_85:
        /*0204*/ 	.byte	0x04, 0x11
        /*0206*/ 	.short	(.L_87 - .L_86)
	.align		4
.L_86:
        /*0208*/ 	.word	index@($__internal_27_$__cuda_sm20_rcp_rn_f32_slowpath)
        /*020c*/ 	.word	0x00000100


	//----- nvinfo : EIATTR_FRAME_SIZE
	.align		4
.L_87:
        /*0210*/ 	.byte	0x04, 0x11
        /*0212*/ 	.short	(.L_89 - .L_88)
	.align		4
.L_88:
        /*0214*/ 	.word	index@(_Z23flash_attn_sinks_kernelIfLi64ELi8ELi64EEvPKT_S2_S2_PS0_PKffiiiii)
        /*0218*/ 	.word	0x00000100


	//----- nvinfo : EIATTR_REGCOUNT
	.align		4
.L_89:
        /*021c*/ 	.byte	0x04, 0x2f
        /*021e*/ 	.short	(.L_91 - .L_90)
	.align		4
.L_90:
        /*0220*/ 	.word	index@(_Z23flash_attn_sinks_kernelIfLi80ELi8ELi32EEvPKT_S2_S2_PS0_PKffiiiii)
        /*0224*/ 	.word	0x00000020


	//----- nvinfo : EIATTR_FRAME_SIZE
	.align		4
.L_91:
        /*0228*/ 	.byte	0x04, 0x11
        /*022a*/ 	.short	(.L_93 - .L_92)
	.align		4
.L_92:
        /*022c*/ 	.word	index@($__internal_26_$__cuda_sm20_rcp_rn_f32_slowpath)
        /*0230*/ 	.word	0x00000080


	//----- nvinfo : EIATTR_FRAME_SIZE
	.align		4
.L_93:
        /*0234*/ 	.byte	0x04, 0x11
        /*0236*/ 	.short	(.L_95 - .L_94)
	.align		4
.L_94:
        /*0238*/ 	.word	index@(_Z23flash_attn_sinks_kernelIfLi80ELi8ELi32EEvPKT_S2_S2_PS0_PKffiiiii)
        /*023c*/ 	.word	0x00000080


	//----- nvinfo : EIATTR_REGCOUNT
	.align		4
.L_95:
        /*0240*/ 	.byte	0x04, 0x2f
        /*0242*/ 	.short	(.L_97 - .L_96)
	.align		4
.L_96:
        /*0244*/ 	.word	index@(_Z23flash_attn_sinks_kernelIfLi96ELi8ELi32EEvPKT_S2_S2_PS0_PKffiiiii)
        /*0248*/ 	.word	0x00000020


	//----- nvinfo : EIATTR_FRAME_SIZE
	.align		4
.L_97:
        /*024c*/ 	.byte	0x04, 0x11
        /*024e*/ 	.short	(.L_99 - .L_98)
	.align		4
.L_98:
        /*0250*/ 	.word	index@($__internal_25_$__cuda_sm20_rcp_rn_f32_slowpath)
        /*0254*/ 	.word	0x00000080


	//----- nvinfo : EIATTR_FRAME_SIZE
	.align		4
.L_99:
        /*0258*/ 	.byte	0x04, 0x11
        /*025a*/ 	.short	(.L_101 - .L_100)
	.align		4
.L_100:
        /*025c*/ 	.word	index@(_Z23flash_attn_sinks_kernelIfLi96ELi8ELi32EEvPKT_S2_S2_PS0_PKffiiiii)
        /*0260*/ 	.word	0x00000080


	//----- nvinfo : EIATTR_REGCOUNT
	.align		4
.L_101:
        /*0264*/ 	.byte	0x04, 0x2f
        /*0266*/ 	.short	(.L_103 - .L_102)
	.align		4
.L_102:
        /*0268*/ 	.word	index@(_Z23flash_attn_sinks_kernelIfLi112ELi8ELi32EEvPKT_S2_S2_PS0_PKffiiiii)
        /*026c*/ 	.word	0x00000028


	//----- nvinfo : EIATTR_FRAME_SIZE
	.align		4
.L_103:
        /*0270*/ 	.byte	0x04, 0x11
        /*0272*/ 	.short	(.L_105 - .L_104)
	.align		4
.L_104:
        /*0274*/ 	.word	index@($__internal_24_$__cuda_sm20_rcp_rn_f32_slowpath)
        /*0278*/ 	.word	0x00000080


	//----- nvinfo : EIATTR_FRAME_SIZE
	.align		4
.L_105:
        /*027c*/ 	.byte	0x04, 0x11
        /*027e*/ 	.short	(.L_107 - .L_106)
	.align		4
.L_106:
        /*0280*/ 	.word	index@(_Z23flash_attn_sinks_kernelIfLi112ELi8ELi32EEvPKT_S2_S2_PS0_PKffiiiii)
        /*0284*/ 	.word	0x00000080


	//----- nvinfo : EIATTR_REGCOUNT
	.align		4
.L_107:
        /*0288*/ 	.byte	0x04, 0x2f
        /*028a*/ 	.short	(.L_109 - .L_108)
	.align		4
.L_108:
        /*028c*/ 	.word	index@(_Z23flash_attn_sinks_kernelIfLi128ELi8ELi32EEvPKT_S2_S2_PS0_PKffiiiii)
        /*0290*/ 	.word	0x00000028


	//----- nvinfo : EIATTR_FRAME_SIZE
	.align		4
.L_109:
        /*0294*/ 	.byte	0x04, 0x11
        /*0296*/ 	.short	(.L_111 - .L_110)
	.align		4
.L_110:
        /*0298*/ 	.word	index@($__internal_23_$__cuda_sm20_rcp_rn_f32_slowpath)
        /*029c*/ 	.word	0x00000080


	//----- nvinfo : EIATTR_FRAME_SIZE
	.align		4
.L_111:
        /*02a0*/ 	.byte	0x04, 0x11
        /*02a2*/ 	.short	(.L_113 - .L_112)
	.align		4
.L_112:
        /*02a4*/ 	.word	index@(_Z23flash_attn_sinks_kernelIfLi128ELi8ELi32EEvPKT_S2_S2_PS0_PKffiiiii)
        /*02a8*/ 	.word	0x00000080


	//----- nvinfo : EIATTR_REGCOUNT
	.align		4
.L_113:
        /*02ac*/ 	.byte	0x04, 0x2f
        /*02ae*/ 	.short	(.L_115 - .L_114)
	.align		4
.L_114:
        /*02b0*/ 	.word	index@(_Z23flash_attn_sinks_kernelIfLi192ELi8ELi16EEvPKT_S2_S2_PS0_PKffiiiii)
        /*02b4*/ 	.word	0x00000028


	//----- nvinfo : EIATTR_FRAME_SIZE
	.align		4
.L_115:
        /*02b8*/ 	.byte	0x04, 0x11
        /*02ba*/ 	.short	(.L_117 - .L_116)
	.align		4
.L_116:
        /*02bc*/ 	.word	index@($__internal_22_$__cuda_sm20_rcp_rn_f32_slowpath)
        /*02c0*/ 	.word	0x00000040


	//----- nvinfo : EIATTR_FRAME_SIZE
	.align		4
.L_117:
        /*02c4*/ 	.byte	0x04, 0x11
        /*02c6*/ 	.short	(.L_119 - .L_118)
	.align		4
.L_118:
        /*02c8*/ 	.word	index@(_Z23flash_attn_sinks_kernelIfLi192ELi8ELi16EEvPKT_S2_S2_PS0_PKffiiiii)
        /*02cc*/ 	.word	0x00000040


	//----- nvinfo : EIATTR_REGCOUNT
	.align		4
.L_119:
        /*02d0*/ 	.byte	0x04, 0x2f
        /*02d2*/ 	.short	(.L_121 - .L_120)
	.align		4
.L_120:
        /*02d4*/ 	.word	index@(_Z23flash_attn_sinks_kernelIfLi256ELi8ELi16EEvPKT_S2_S2_PS0_PKffiiiii)
        /*02d8*/ 	.word	0x00000030


	//----- nvinfo : EIATTR_FRAME_SIZE
	.align		4
.L_121:
        /*02dc*/ 	.byte	0x04, 0x11
        /*02de*/ 	.short	(.L_123 - .L_122)
	.align		4
.L_122:
        /*02e0*/ 	.word	index@($__internal_21_$__cuda_sm20_rcp_rn_f32_slowpath)
        /*02e4*/ 	.word	0x00000040


	//----- nvinfo : EIATTR_FRAME_SIZE
	.align		4
.L_123:
        /*02e8*/ 	.byte	0x04, 0x11
        /*02ea*/ 	.short	(.L_125 - .L_124)
	.align		4
.L_124:
        /*02ec*/ 	.word	index@(_Z23flash_attn_sinks_kernelIfLi256ELi8ELi16EEvPKT_S2_S2_PS0_PKffiiiii)
        /*02f0*/ 	.word	0x00000040


	//----- nvinfo : EIATTR_REGCOUNT
	.align		4
.L_125:
        /*02f4*/ 	.byte	0x04, 0x2f
        /*02f6*/ 	.short	(.L_127 - .L_126)
	.align		4
.L_126:
        /*02f8*/ 	.word	index@(_Z30flash_attn_sinks_varlen_kernelI6__halfLi64ELi8ELi64EEvPKT_S3_S3_PS1_PKfPKjS8_fiiii)
        /*02fc*/ 	.word	0x00000027


	//----- nvinfo : EIATTR_FRAME_SIZE
	.align		4
.L_127:
        /*0300*/ 	.byte	0x04, 0x11
        /*0302*/ 	.short	(.L_129 - .L_128)
	.align		4
.L_128:
        /*0304*/ 	.word	index@($__internal_20_$__cuda_sm20_rcp_rn_f32_slowpath)
        /*0308*/ 	.word	0x00000100


	//----- nvinfo : EIATTR_FRAME_SIZE
	.align		4
.L_129:
        /*030c*/ 	.byte	0x04, 0x11
        /*030e*/ 	.short	(.L_131 - .L_130)
	.align		4
.L_130:
        /*0310*/ 	.word	index@(_Z30flash_attn_sinks_varlen_kernelI6__halfLi64ELi8ELi64EEvPKT_S3_S3_PS1_PKfPKjS8_fiiii)
        /*0314*/ 	.word	0x00000100


	//----- nvinfo : EIATTR_REGCOUNT
	.align		4
.L_131:
        /*0318*/ 	.byte	0x04, 0x2f
        /*031a*/ 	.short	(.L_133 - .L_132)
	.align		4
.L_132:
        /*031c*/ 	.word	index@(_Z30flash_attn_sinks_varlen_kernelI6__halfLi80ELi8ELi32EEvPKT_S3_S3_PS1_PKfPKjS8_fiiii)
        /*0320*/ 	.word	0x00000028


	//----- nvinfo : EIATTR_FRAME_SIZE
	.align		4
.L_133:
        /*0324*/ 	.byte	0x04, 0x11
        /*0326*/ 	.short	(.L_135 - .L_134)
	.align		4
.L_134:
        /*0328*/ 	.word	index@($__internal_19_$__cuda_sm20_rcp_rn_f32_slowpath)
        /*032c*/ 	.word	0x00000080


	//----- nvinfo : EIATTR_FRAME_SIZE
	.align		4
.L_135:
        /*0330*/ 	.byte	0x04, 0x11
        /*0332*/ 	.short	(.L_137 - .L_136)
	.align		4
.L_136:
        /*0334*/ 	.word	index@(_Z30flash_attn_sinks_varlen_kernelI6__halfLi80ELi8ELi32EEvPKT_S3_S3_PS1_PKfPKjS8_fiiii)
        /*0338*/ 	.word	0x00000080


	//----- nvinfo : EIATTR_REGCOUNT
	.align		4
.L_137:
        /*033c*/ 	.byte	0x04, 0x2f
        /*033e*/ 	.short	(.L_139 - .L_138)
	.align		4
.L_138:
        /*0340*/ 	.word	index@(_Z30flash_attn_sinks_varlen_kernelI6__halfLi96ELi8ELi32EEvPKT_S3_S3_PS1_PKfPKjS8_fiiii)
        /*0344*/ 	.word	0x00000027


	//----- nvinfo : EIATTR_FRAME_SIZE
	.align		4
.L_139:
        /*0348*/ 	.byte	0x04, 0x11
        /*034a*/ 	.short	(.L_141 - .L_140)
	.align		4
.L_140:
        /*034c*/ 	.word	index@($__internal_18_$__cuda_sm20_rcp_rn_f32_slowpath)
        /*0350*/ 	.word	0x00000080


	//----- nvinfo : EIATTR_FRAME_SIZE
	.align		4
.L_141:
        /*0354*/ 	.byte	0x04, 0x11
        /*0356*/ 	.short	(.L_143 - .L_142)
	.align		4
.L_142:
        /*0358*/ 	.word	index@(_Z30flash_attn_sinks_varlen_kernelI6__halfLi96ELi8ELi32EEvPKT_S3_S3_PS1_PKfPKjS8_fiiii)
        /*035c*/ 	.word	0x00000080


	//----- nvinfo : EIATTR_REGCOUNT
	.align		4
.L_143:
        /*0360*/ 	.byte	0x04, 0x2f
        /*0362*/ 	.short	(.L_145 - .L_144)
	.align		4
.L_144:
        /*0364*/ 	.word	index@(_Z30flash_attn_sinks_varlen_kernelI6__halfLi112ELi8ELi32EEvPKT_S3_S3_PS1_PKfPKjS8_fiiii)
        /*0368*/ 	.word	0x00000028


	//----- nvinfo : EIATTR_FRAME_SIZE
	.align		4
.L_145:
        /*036c*/ 	.byte	0x04, 0x11
        /*036e*/ 	.short	(.L_147 - .L_146)
	.align		4
.L_146:
        /*0370*/ 	.word	index@($__internal_17_$__cuda_sm20_rcp_rn_f32_slowpath)
        /*0374*/ 	.word	0x00000080


	//----- nvinfo : EIATTR_FRAME_SIZE
	.align		4
.L_147:
        /*0378*/ 	.byte	0x04, 0x11
        /*037a*/ 	.short	(.L_149 - .L_148)
	.align		4
.L_148:
        /*037c*/ 	.word	index@(_Z30flash_attn_sinks_varlen_kernelI6__halfLi112ELi8ELi32EEvPKT_S3_S3_PS1_PKfPKjS8_fiiii)
        /*0380*/ 	.word	0x00000080


	//----- nvinfo : EIATTR_REGCOUNT
	.align		4
.L_149:
        /*0384*/ 	.byte	0x04, 0x2f
        /*0386*/ 	.short	(.L_151 - .L_150)
	.align		4
.L_150:
        /*0388*/ 	.word	index@(_Z30flash_attn_sinks_varlen_kernelI6__halfLi128ELi8ELi32EEvPKT_S3_S3_PS1_PKfPKjS8_fiiii)
        /*038c*/ 	.word	0x00000028


	//----- nvinfo : EIATTR_FRAME_SIZE
	.align		4
.L_151:
        /*0390*/ 	.byte	0x04, 0x11
        /*0392*/ 	.short	(.L_153 - .L_152)
	.align		4
.L_152:
        /*0394*/ 	.word	index@($__internal_16_$__cuda_sm20_rcp_rn_f32_slowpath)
        /*0398*/ 	.word	0x00000080


	//----- nvinfo : EIATTR_FRAME_SIZE
	.align		4
.L_153:
        /*039c*/ 	.byte	0x04, 0x11
        /*039e*/ 	.short	(.L_155 - .L_154)
	.align		4
.L_154:
        /*03a0*/ 	.word	index@(_Z30flash_attn_sinks_varlen_kernelI6__halfLi128ELi8ELi32EEvPKT_S3_S3_PS1_PKfPKjS8_fiiii)
        /*03a4*/ 	.word	0x00000080


	//----- nvinfo : EIATTR_REGCOUNT
	.align		4
.L_155:
        /*03a8*/ 	.byte	0x04, 0x2f
        /*03aa*/ 	.short	(.L_157 - .L_156)
	.align		4
.L_156:
        /*03ac*/ 	.word	index@(_Z30flash_attn_sinks_varlen_kernelI6__halfLi192ELi8ELi16EEvPKT_S3_S3_PS1_PKfPKjS8_fiiii)
        /*03b0*/ 	.word	0x00000030


	//----- nvinfo : EIATTR_FRAME_SIZE
	.align		4
.L_157:
        /*03b4*/ 	.byte	0x04, 0x11
        /*03b6*/ 	.short	(.L_159 - .L_158)
	.align		4
.L_158:
        /*03b8*/ 	.word	index@($__internal_15_$__cuda_sm20_rcp_rn_f32_slowpath)
        /*03bc*/ 	.word	0x00000040


	//----- nvinfo : EIATTR_FRAME_SIZE
	.align		4
.L_159:
        /*03c0*/ 	.byte	0x04, 0x11
        /*03c2*/ 	.short	(.L_161 - .L_160)
	.align		4
.L_160:
        /*03c4*/ 	.word	index@(_Z30flash_attn_sinks_varlen_kernelI6__halfLi192ELi8ELi16EEvPKT_S3_S3_PS1_PKfPKjS8_fiiii)
        /*03c8*/ 	.word	0x00000040


	//----- nvinfo : EIATTR_REGCOUNT
	.align		4
.L_161:
        /*03cc*/ 	.byte	0x04, 0x2f
        /*03ce*/ 	.short	(.L_163 - .L_162)
	.align		4
.L_162:
        /*03d0*/ 	.word	index@(_Z30flash_attn_sinks_varlen_kernelI6__halfLi256ELi8ELi16EEvPKT_S3_S3_PS1_PKfPKjS8_fiiii)
        /*03d4*/ 	.word	0x00000028


	//----- nvinfo : EIATTR_FRAME_SIZE
	.align		4
.L_163:
        /*03d8*/ 	.byte	0x04, 0x11
        /*03da*/ 	.short	(.L_165 - .L_164)
	.align		4
.L_164:
        /*03dc*/ 	.word	index@($__internal_14_$__cuda_sm20_rcp_rn_f32_slowpath)
        /*03e0*/ 	.word	0x00000040


	//----- nvinfo : EIATTR_FRAME_SIZE
	.align		4
.L_165:
        /*03e4*/ 	.byte	0x04, 0x11
        /*03e6*/ 	.short	(.L_167 - .L_166)
	.align		4
.L_166:
        /*03e8*/ 	.word	index@(_Z30flash_attn_sinks_varlen_kernelI6__halfLi256ELi8ELi16EEvPKT_S3_S3_PS1_PKfPKjS8_fiiii)
        /*03ec*/ 	.word	0x00000040


	//----- nvinfo : EIATTR_REGCOUNT
	.align		4
.L_167:
        /*03f0*/ 	.byte	0x04, 0x2f
        /*03f2*/ 	.short	(.L_169 - .L_168)
	.align		4
.L_168:
        /*03f4*/ 	.word	index@(_Z30flash_attn_sinks_varlen_kernelI13__nv_bfloat16Li64ELi8ELi64EEvPKT_S3_S3_PS1_PKfPKjS8_fiiii)
        /*03f8*/ 	.word	0x00000027


	//----- nvinfo : EIATTR_FRAME_SIZE
	.align		4
.L_169:
        /*03fc*/ 	.byte	0x04, 0x11
        /*03fe*/ 	.short	(.L_171 - .L_170)
	.align		4
.L_170:
        /*0400*/ 	.word	index@($__internal_13_$__cuda_sm20_rcp_rn_f32_slowpath)
        /*0404*/ 	.word	0x00000100


	//----- nvinfo : EIATTR_FRAME_SIZE
	.align		4
.L_171:
        /*0408*/ 	.byte	0x04, 0x11
        /*040a*/ 	.short	(.L_173 - .L_172)
	.align		4
.L_172:
        /*040c*/ 	.word	index@(_Z30flash_attn_sinks_varlen_kernelI13__nv_bfloat16Li64ELi8ELi64EEvPKT_S3_S3_PS1_PKfPKjS8_fiiii)
        /*0410*/ 	.word	0x00000100


	//----- nvinfo : EIATTR_REGCOUNT
	.align		4
.L_173:
        /*0414*/ 	.byte	0x04, 0x2f
        /*0416*/ 	.short	(.L_175 - .L_174)
	.align		4
.L_174:
        /*0418*/ 	.word	index@(_Z30flash_attn_sinks_varlen_kernelI13__nv_bfloat16Li80ELi8ELi32EEvPKT_S3_S3_PS1_PKfPKjS8_fiiii)
        /*041c*/ 	.word	0x00000028


	//----- nvinfo : EIATTR_FRAME_SIZE
	.align		4
.L_175:
        /*0420*/ 	.byte	0x04, 0x11
        /*0422*/ 	.short	(.L_177 - .L_176)
	.align		4
.L_176:
        /*0424*/ 	.word	index@($__internal_12_$__cuda_sm20_rcp_rn_f32_slowpath)
        /*0428*/ 	.word	0x00000080


	//----- nvinfo : EIATTR_FRAME_SIZE
	.align		4
.L_177:
        /*042c*/ 	.byte	0x04, 0x11
        /*042e*/ 	.short	(.L_179 - .L_178)
	.align		4
.L_178:
        /*0430*/ 	.word	index@(_Z30flash_attn_sinks_varlen_kernelI13__nv_bfloat16Li80ELi8ELi32EEvPKT_S3_S3_PS1_PKfPKjS8_fiiii)
        /*0434*/ 	.word	0x00000080


	//----- nvinfo : EIATTR_REGCOUNT
	.align		4
.L_179:
        /*0438*/ 	.byte	0x04, 0x2f
        /*043a*/ 	.short	(.L_181 - .L_180)
	.align		4
.L_180:
        /*043c*/ 	.word	index@(_Z30flash_attn_sinks_varlen_kernelI13__nv_bfloat16Li96ELi8ELi32EEvPKT_S3_S3_PS1_PKfPKjS8_fiiii)
        /*0440*/ 	.word	0x00000027


	//----- nvinfo : EIATTR_FRAME_SIZE
	.align		4
.L_181:
        /*0444*/ 	.byte	0x04, 0x11
        /*0446*/ 	.short	(.L_183 - .L_182)
	.align		4
.L_182:
        /*0448*/ 	.word	index@($__internal_11_$__cuda_sm20_rcp_rn_f32_slowpath)
        /*044c*/ 	.word	0x00000080


	//----- nvinfo : EIATTR_FRAME_SIZE
	.align		4
.L_183:
        /*0450*/ 	.byte	0x04, 0x11
        /*0452*/ 	.short	(.L_185 - .L_184)
	.align		4
.L_184:
        /*0454*/ 	.word	index@(_Z30flash_attn_sinks_varlen_kernelI13__nv_bfloat16Li96ELi8ELi32EEvPKT_S3_S3_PS1_PKfPKjS8_fiiii)
        /*0458*/ 	.word	0x00000080


	//----- nvinfo : EIATTR_REGCOUNT
	.align		4
.L_185:
        /*045c*/ 	.byte	0x04, 0x2f
        /*045e*/ 	.short	(.L_187 - .L_186)
	.align		4
.L_186:
        /*0460*/ 	.word	index@(_Z30flash_attn_sinks_varlen_kernelI13__nv_bfloat16Li112ELi8ELi32EEvPKT_S3_S3_PS1_PKfPKjS8_fiiii)
        /*0464*/ 	.word	0x00000028


	//----- nvinfo : EIATTR_FRAME_SIZE
	.align		4
.L_187:
        /*0468*/ 	.byte	0x04, 0x11
        /*046a*/ 	.short	(.L_189 - .L_188)
	.align		4
.L_188:
        /*046c*/ 	.word	index@($__internal_10_$__cuda_sm20_rcp_rn_f32_slowpath)
        /*0470*/ 	.word	0x00000080


	//----- nvinfo : EIATTR_FRAME_SIZE
	.align		4
.L_189:
        /*0474*/ 	.byte	0x04, 0x11
        /*0476*/ 	.short	(.L_191 - .L_190)
	.align		4
.L_190:
        /*0478*/ 	.word	index@(_Z30flash_attn_sinks_varlen_kernelI13__nv_bfloat16Li112ELi8ELi32EEvPKT_S3_S3_PS1_PKfPKjS8_fiiii)
        /*047c*/ 	.word	0x00000080


	//----- nvinfo : EIATTR_REGCOUNT
	.align		4
.L_191:
        /*0480*/ 	.byte	0x04, 0x2f
        /*0482*/ 	.short	(.L_193 - .L_192)
	.align		4
.L_192:
        /*0484*/ 	.word	index@(_Z30flash_attn_sinks_varlen_kernelI13__nv_bfloat16Li128ELi8ELi32EEvPKT_S3_S3_PS1_PKfPKjS8_fiiii)
        /*0488*/ 	.word	0x00000028


	//----- nvinfo : EIATTR_FRAME_SIZE
	.align		4
.L_193:
        /*048c*/ 	.byte	0x04, 0x11
        /*048e*/ 	.short	(.L_195 - .L_194)
	.align		4
.L_194:
        /*0490*/ 	.word	index@($__internal_9_$__cuda_sm20_rcp_rn_f32_slowpath)
        /*0494*/ 	.word	0x00000080


	//----- nvinfo : EIATTR_FRAME_SIZE
	.align		4
.L_195:
        /*0498*/ 	.byte	0x04, 0x11
        /*049a*/ 	.short	(.L_197 - .L_196)
	.align		4
.L_196:
        /*049c*/ 	.word	index@(_Z30flash_attn_sinks_varlen_kernelI13__nv_bfloat16Li128ELi8ELi32EEvPKT_S3_S3_PS1_PKfPKjS8_fiiii)
        /*04a0*/ 	.word	0x00000080


	//----- nvinfo : EIATTR_REGCOUNT
	.align		4
.L_197:
        /*04a4*/ 	.byte	0x04, 0x2f
        /*04a6*/ 	.short	(.L_199 - .L_198)
	.align		4
.L_198:
        /*04a8*/ 	.word	index@(_Z30flash_attn_sinks_varlen_kernelI13__nv_bfloat16Li192ELi8ELi16EEvPKT_S3_S3_PS1_PKfPKjS8_fiiii)
        /*04ac*/ 	.word	0x00000030


	//----- nvinfo : EIATTR_FRAME_SIZE
	.align		4
.L_199:
        /*04b0*/ 	.byte	0x04, 0x11
        /*04b2*/ 	.short	(.L_201 - .L_200)
	.align		4
.L_200:
        /*04b4*/ 	.word	index@($__internal_8_$__cuda_sm20_rcp_rn_f32_slowpath)
        /*04b8*/ 	.word	0x00000040


	//----- nvinfo : EIATTR_FRAME_SIZE
	.align		4
.L_201:
        /*04bc*/ 	.byte	0x04, 0x11
        /*04be*/ 	.short	(.L_203 - .L_202)
	.align		4
.L_202:
        /*04c0*/ 	.word	index@(_Z30flash_attn_sinks_varlen_kernelI13__nv_bfloat16Li192ELi8ELi16EEvPKT_S3_S3_PS1_PKfPKjS8_fiiii)
        /*04c4*/ 	.word	0x00000040


	//----- nvinfo : EIATTR_REGCOUNT
	.align		4
.L_203:
        /*04c8*/ 	.byte	0x04, 0x2f
        /*04ca*/ 	.short	(.L_205 - .L_204)
	.align		4
.L_204:
        /*04cc*/ 	.word	index@(_Z30flash_attn_sinks_varlen_kernelI13__nv_bfloat16Li256ELi8ELi16EEvPKT_S3_S3_PS1_PKfPKjS8_fiiii)
        /*04d0*/ 	.word	0x00000028


	//----- nvinfo : EIATTR_FRAME_SIZE
	.align		4
.L_205:
        /*04d4*/ 	.byte	0x04, 0x11
        /*04d6*/ 	.short	(.L_207 - .L_206)
	.align		4
.L_206:
        /*04d8*/ 	.word	index@($__internal_7_$__cuda_sm20_rcp_rn_f32_slowpath)
        /*04dc*/ 	.word	0x00000040


	//----- nvinfo : EIATTR_FRAME_SIZE
	.align		4
.L_207:
        /*04e0*/ 	.byte	0x04, 0x11
        /*04e2*/ 	.short	(.L_209 - .L_208)
	.align		4
.L_208:
        /*04e4*/ 	.word	index@(_Z30flash_attn_sinks_varlen_kernelI13__nv_bfloat16Li256ELi8ELi16EEvPKT_S3_S3_PS1_PKfPKjS8_fiiii)
        /*04e8*/ 	.word	0x00000040


	//----- nvinfo : EIATTR_REGCOUNT
	.align		4
.L_209:
        /*04ec*/ 	.byte	0x04, 0x2f
        /*04ee*/ 	.short	(.L_211 - .L_210)
	.align		4
.L_210:
        /*04f0*/ 	.word	index@(_Z30flash_attn_sinks_varlen_kernelIfLi64ELi8ELi64EEvPKT_S2_S2_PS0_PKfPKjS7_fiiii)
        /*04f4*/ 	.word	0x00000028


	//----- nvinfo : EIATTR_FRAME_SIZE
	.align		4
.L_211:
        /*04f8*/ 	.byte	0x04, 0x11
        /*04fa*/ 	.short	(.L_213 - .L_212)
	.align		4
.L_212:
        /*04fc*/ 	.word	index@($__internal_6_$__cuda_sm20_rcp_rn_f32_slowpath)
        /*0500*/ 	.word	0x00000100


	//----- nvinfo : EIATTR_FRAME_SIZE
	.align		4
.L_213:
        /*0504*/ 	.byte	0x04, 0x11
        /*0506*/ 	.short	(.L_215 - .L_214)
	.align		4
.L_214:
        /*0508*/ 	.word	index@(_Z30flash_attn_sinks_varlen_kernelIfLi64ELi8ELi64EEvPKT_S2_S2_PS0_PKfPKjS7_fiiii)
        /*050c*/ 	.word	0x00000100


	//----- nvinfo : EIATTR_REGCOUNT
	.align		4
.L_215:
        /*0510*/ 	.byte	0x04, 0x2f
        /*0512*/ 	.short	(.L_217 - .L_216)
	.align		4
.L_216:
        /*0514*/ 	.word	index@(_Z30flash_attn_sinks_varlen_kernelIfLi80ELi8ELi32EEvPKT_S2_S2_PS0_PKfPKjS7_fiiii)
        /*0518*/ 	.word	0x00000028


	//----- nvinfo : EIATTR_FRAME_SIZE
	.align		4
.L_217:
        /*051c*/ 	.byte	0x04, 0x11
        /*051e*/ 	.short	(.L_219 - .L_218)
	.align		4
.L_218:
        /*0520*/ 	.word	index@($__internal_5_$__cuda_sm20_rcp_rn_f32_slowpath)
        /*0524*/ 	.word	0x00000080


	//----- nvinfo : EIATTR_FRAME_SIZE
	.align		4
.L_219:
        /*0528*/ 	.byte	0x04, 0x11
        /*052a*/ 	.short	(.L_221 - .L_220)
	.align		4
.L_220:
        /*052c*/ 	.word	index@(_Z30flash_attn_sinks_varlen_kernelIfLi80ELi8ELi32EEvPKT_S2_S2_PS0_PKfPKjS7_fiiii)
        /*0530*/ 	.word	0x00000080


	//----- nvinfo : EIATTR_REGCOUNT
	.align		4
.L_221:
        /*0534*/ 	.byte	0x04, 0x2f
        /*0536*/ 	.short	(.L_223 - .L_222)
	.align		4
.L_222:
        /*0538*/ 	.word	index@(_Z30flash_attn_sinks_varlen_kernelIfLi96ELi8ELi32EEvPKT_S2_S2_PS0_PKfPKjS7_fiiii)
        /*053c*/ 	.word	0x00000028


	//----- nvinfo : EIATTR_FRAME_SIZE
	.align		4
.L_223:
        /*0540*/ 	.byte	0x04, 0x11
        /*0542*/ 	.short	(.L_225 - .L_224)
	.align		4
.L_224:
        /*0544*/ 	.word	index@($__internal_4_$__cuda_sm20_rcp_rn_f32_slowpath)
        /*0548*/ 	.word	0x00000080


	//----- nvinfo : EIATTR_FRAME_SIZE
	.align		4
.L_225:
        /*054c*/ 	.byte	0x04, 0x11
        /*054e*/ 	.short	(.L_227 - .L_226)
	.align		4
.L_226:
        /*0550*/ 	.word	index@(_Z30flash_attn_sinks_varlen_kernelIfLi96ELi8ELi32EEvPKT_S2_S2_PS0_PKfPKjS7_fiiii)
        /*0554*/ 	.word	0x00000080


	//----- nvinfo : EIATTR_REGCOUNT
	.align		4
.L_227:
        /*0558*/ 	.byte	0x04, 0x2f
        /*055a*/ 	.short	(.L_229 - .L_228)
	.align		4
.L_228:
        /*055c*/ 	.word	index@(_Z30flash_attn_sinks_varlen_kernelIfLi112ELi8ELi32EEvPKT_S2_S2_PS0_PKfPKjS7_fiiii)
        /*0560*/ 	.word	0x00000028


	//----- nvinfo : EIATTR_FRAME_SIZE
	.align		4
.L_229:
        /*0564*/ 	.byte	0x04, 0x11
        /*0566*/ 	.short	(.L_231 - .L_230)
	.align		4
.L_230:
        /*0568*/ 	.word	index@($__internal_3_$__cuda_sm20_rcp_rn_f32_slowpath)
        /*056c*/ 	.word	0x00000080


	//----- nvinfo : EIATTR_FRAME_SIZE
	.align		4
.L_231:
        /*0570*/ 	.byte	0x04, 0x11
        /*0572*/ 	.short	(.L_233 - .L_232)
	.align		4
.L_232:
        /*0574*/ 	.word	index@(_Z30flash_attn_sinks_varlen_kernelIfLi112ELi8ELi32EEvPKT_S2_S2_PS0_PKfPKjS7_fiiii)
        /*0578*/ 	.word	0x00000080


	//----- nvinfo : EIATTR_REGCOUNT
	.align		4
.L_233:
        /*057c*/ 	.byte	0x04, 0x2f
        /*057e*/ 	.short	(.L_235 - .L_234)
	.align		4
.L_234:
        /*0580*/ 	.word	index@(_Z30flash_attn_sinks_varlen_kernelIfLi128ELi8ELi32EEvPKT_S2_S2_PS0_PKfPKjS7_fiiii)
        /*0584*/ 	.word	0x00000028


	//----- nvinfo : EIATTR_FRAME_SIZE
	.align		4
.L_235:
        /*0588*/ 	.byte	0x04, 0x11
        /*058a*/ 	.short	(.L_237 - .L_236)
	.align		4
.L_236:
        /*058c*/ 	.word	index@($__internal_2_$__cuda_sm20_rcp_rn_f32_slowpath)
        /*0590*/ 	.word	0x00000080


	//----- nvinfo : EIATTR_FRAME_SIZE
	.align		4
.L_237:
        /*0594*/ 	.byte	0x04, 0x11
        /*0596*/ 	.short	(.L_239 - .L_238)
	.align		4
.L_238:
        /*0598*/ 	.word	index@(_Z30flash_attn_sinks_varlen_kernelIfLi128ELi8ELi32EEvPKT_S2_S2_PS0_PKfPKjS7_fiiii)
        /*059c*/ 	.word	0x00000080


	//----- nvinfo : EIATTR_REGCOUNT
	.align		4
.L_239:
        /*05a0*/ 	.byte	0x04, 0x2f
        /*05a2*/ 	.short	(.L_241 - .L_240)
	.align		4
.L_240:
        /*05a4*/ 	.word	index@(_Z30flash_attn_sinks_varlen_kernelIfLi192ELi8ELi16EEvPKT_S2_S2_PS0_PKfPKjS7_fiiii)
        /*05a8*/ 	.word	0x00000030


	//----- nvinfo : EIATTR_FRAME_SIZE
	.align		4
.L_241:
        /*05ac*/ 	.byte	0x04, 0x11
        /*05ae*/ 	.short	(.L_243 - .L_242)
	.align		4
.L_242:
        /*05b0*/ 	.word	index@($__internal_1_$__cuda_sm20_rcp_rn_f32_slowpath)
        /*05b4*/ 	.word	0x00000040


	//----- nvinfo : EIATTR_FRAME_SIZE
	.align		4
.L_243:
        /*05b8*/ 	.byte	0x04, 0x11
        /*05ba*/ 	.short	(.L_245 - .L_244)
	.align		4
.L_244:
        /*05bc*/ 	.word	index@(_Z30flash_attn_sinks_varlen_kernelIfLi192ELi8ELi16EEvPKT_S2_S2_PS0_PKfPKjS7_fiiii)
        /*05c0*/ 	.word	0x00000040


	//----- nvinfo : EIATTR_REGCOUNT
	.align		4
.L_245:
        /*05c4*/ 	.byte	0x04, 0x2f
        /*05c6*/ 	.short	(.L_247 - .L_246)
	.align		4
.L_246:
        /*05c8*/ 	.word	index@(_Z30flash_attn_sinks_varlen_kernelIfLi256ELi8ELi16EEvPKT_S2_S2_PS0_PKfPKjS7_fiiii)
        /*05cc*/ 	.word	0x00000030


	//----- nvinfo : EIATTR_FRAME_SIZE
	.align		4
.L_247:
        /*05d0*/ 	.byte	0x04, 0x11
        /*05d2*/ 	.short	(.L_249 - .L_248)
	.align		4
.L_248:
        /*05d4*/ 	.word	index@($__internal_0_$__cuda_sm20_rcp_rn_f32_slowpath)
        /*05d8*/ 	.word	0x00000040


	//----- nvinfo : EIATTR_FRAME_SIZE
	.align		4
.L_249:
        /*05dc*/ 	.byte	0x04, 0x11
        /*05de*/ 	.short	(.L_251 - .L_250)
	.align		4
.L_250:
        /*05e0*/ 	.word	index@(_Z30flash_attn_sinks_varlen_kernelIfLi256ELi8ELi16EEvPKT_S2_S2_PS0_PKfPKjS7_fiiii)
        /*05e4*/ 	.word	0x00000040


	//----- nvinfo : EIATTR_MIN_STACK_SIZE
	.align		4
.L_251:
        /*05e8*/ 	.byte	0x04, 0x12
        /*05ea*/ 	.short	(.L_253 - .L_252)
	.align		4
.L_252:
        /*05ec*/ 	.word	index@(_Z30flash_attn_sinks_varlen_kernelIfLi256ELi8ELi16EEvPKT_S2_S2_PS0_PKfPKjS7_fiiii)
        /*05f0*/ 	.word	0x00000040


	//----- nvinfo : EIATTR_MIN_STACK_SIZE
	.align		4
.L_253:
        /*05f4*/ 	.byte	0x04, 0x12
        /*05f6*/ 	.short	(.L_255 - .L_254)
	.align		4
.L_254:
        /*05f8*/ 	.word	index@(_Z30flash_attn_sinks_varlen_kernelIfLi192ELi8ELi16EEvPKT_S2_S2_PS0_PKfPKjS7_fiiii)
        /*05fc*/ 	.word	0x00000040


	//----- nvinfo : EIATTR_MIN_STACK_SIZE
	.align		4
.L_255:
        /*0600*/ 	.byte	0x04, 0x12
        /*0602*/ 	.short	(.L_257 - .L_256)
	.align		4
.L_256:
        /*0604*/ 	.word	index@(_Z30flash_attn_sinks_varlen_kernelIfLi128ELi8ELi32EEvPKT_S2_S2_PS0_PKfPKjS7_fiiii)
        /*0608*/ 	.word	0x00000080


	//----- nvinfo : EIATTR_MIN_STACK_SIZE
	.align		4
.L_257:
        /*060c*/ 	.byte	0x04, 0x12
        /*060e*/ 	.short	(.L_259 - .L_258)
	.align		4
.L_258:
        /*0610*/ 	.word	index@(_Z30flash_attn_sinks_varlen_kernelIfLi112ELi8ELi32EEvPKT_S2_S2_PS0_PKfPKjS7_fiiii)
        /*0614*/ 	.word	0x00000080


	//----- nvinfo : EIATTR_MIN_STACK_SIZE
	.align		4
.L_259:
        /*0618*/ 	.byte	0x04, 0x12
        /*061a*/ 	.short	(.L_261 - .L_260)
	.align		4
.L_260:
        /*061c*/ 	.word	index@(_Z30flash_attn_sinks_varlen_kernelIfLi96ELi8ELi32EEvPKT_S2_S2_PS0_PKfPKjS7_fiiii)
        /*0620*/ 	.word	0x00000080


	//----- nvinfo : EIATTR_MIN_STACK_SIZE
	.align		4
.L_261:
        /*0624*/ 	.byte	0x04, 0x12
        /*0626*/ 	.short	(.L_263 - .L_262)
	.align		4
.L_262:
        /*0628*/ 	.word	index@(_Z30flash_attn_sinks_varlen_kernelIfLi80ELi8ELi32EEvPKT_S2_S2_PS0_PKfPKjS7_fiiii)
        /*062c*/ 	.word	0x00000080


	//----- nvinfo : EIATTR_MIN_STACK_SIZE
	.align		4
.L_263:
        /*0630*/ 	.byte	0x04, 0x12
        /*0632*/ 	.short	(.L_265 - .L_264)
	.align		4
.L_264:
        /*0634*/ 	.word	index@(_Z30flash_attn_sinks_varlen_kernelIfLi64ELi8ELi64EEvPKT_S2_S2_PS0_PKfPKjS7_fiiii)
        /*0638*/ 	.word	0x00000100


	//----- nvinfo : EIATTR_MIN_STACK_SIZE
	.align		4
.L_265:
        /*063c*/ 	.byte	0x04, 0x12
        /*063e*/ 	.short	(.L_267 - .L_266)
	.align		4
.L_266:
        /*0640*/ 	.word	index@(_Z30flash_attn_sinks_varlen_kernelI13__nv_bfloat16Li256ELi8ELi16EEvPKT_S3_S3_PS1_PKfPKjS8_fiiii)
        /*0644*/ 	.word	0x00000040


	//----- nvinfo : EIATTR_MIN_STACK_SIZE
	.align		4
.L_267:
        /*0648*/ 	.byte	0x04, 0x12
        /*064a*/ 	.short	(.L_269 - .L_268)
	.align		4
.L_268:
        /*064c*/ 	.word	index@(_Z30flash_attn_sinks_varlen_kernelI13__nv_bfloat16Li192ELi8ELi16EEvPKT_S3_S3_PS1_PKfPKjS8_fiiii)
        /*0650*/ 	.word	0x00000040


	//----- nvinfo : EIATTR_MIN_STACK_SIZE
	.align		4
.L_269:
        /*0654*/ 	.byte	0x04, 0x12
        /*0656*/ 	.short	(.L_271 - .L_270)
	.align		4
.L_270:
        /*0658*/ 	.word	index@(_Z30flash_attn_sinks_varlen_kernelI13__nv_bfloat16Li128ELi8ELi32EEvPKT_S3_S3_PS1_PKfPKjS8_fiiii)
        /*065c*/ 	.word	0x00000080


	//----- nvinfo : EIATTR_MIN_STACK_SIZE
	.align		4
.L_271:
        /*0660*/ 	.byte	0x04, 0x12
        /*0662*/ 	.short	(.L_273 - .L_272)
	.align		4
.L_272:
        /*0664*/ 	.word	index@(_Z30flash_attn_sinks_varlen_kernelI13__nv_bfloat16Li112ELi8ELi32EEvPKT_S3_S3_PS1_PKfPKjS8_fiiii)
        /*0668*/ 	.word	0x00000080


	//----- nvinfo : EIATTR_MIN_STACK_SIZE
	.align		4
.L_273:
        /*066c*/ 	.byte	0x04, 0x12
        /*066e*/ 	.short	(.L_275 - .L_274)
	.align		4
.L_274:
        /*0670*/ 	.word	index@(_Z30flash_attn_sinks_varlen_kernelI13__nv_bfloat16Li96ELi8ELi32EEvPKT_S3_S3_PS1_PKfPKjS8_fiiii)
        /*0674*/ 	.word	0x00000080


	//----- nvinfo : EIATTR_MIN_STACK_SIZE
	.align		4
.L_275:
        /*0678*/ 	.byte	0x04, 0x12
        /*067a*/ 	.short	(.L_277 - .L_276)
	.align		4
.L_276:
        /*067c*/ 	.word	index@(_Z30flash_attn_sinks_varlen_kernelI13__nv_bfloat16Li80ELi8ELi32EEvPKT_S3_S3_PS1_PKfPKjS8_fiiii)
        /*0680*/ 	.word	0x00000080


	//----- nvinfo : EIATTR_MIN_STACK_SIZE
	.align		4
.L_277:
        /*0684*/ 	.byte	0x04, 0x12
        /*0686*/ 	.short	(.L_279 - .L_278)
	.align		4
.L_278:
        /*0688*/ 	.word	index@(_Z30flash_attn_sinks_varlen_kernelI13__nv_bfloat16Li64ELi8ELi64EEvPKT_S3_S3_PS1_PKfPKjS8_fiiii)
        /*068c*/ 	.word	0x00000100


	//----- nvinfo : EIATTR_MIN_STACK_SIZE
	.align		4
.L_279:
        /*0690*/ 	.byte	0x04, 0x12
        /*0692*/ 	.short	(.L_281 - .L_280)
	.align		4
.L_280:
        /*0694*/ 	.word	index@(_Z30flash_attn_sinks_varlen_kernelI6__halfLi256ELi8ELi16EEvPKT_S3_S3_PS1_PKfPKjS8_fiiii)
        /*0698*/ 	.word	0x00000040


	//----- nvinfo : EIATTR_MIN_STACK_SIZE
	.align		4
.L_281:
        /*069c*/ 	.byte	0x04, 0x12
        /*069e*/ 	.short	(.L_283 - .L_282)
	.align		4
.L_282:
        /*06a0*/ 	.word	index@(_Z30flash_attn_sinks_varlen_kernelI6__halfLi192ELi8ELi16EEvPKT_S3_S3_PS1_PKfPKjS8_fiiii)
        /*06a4*/ 	.word	0x00000040


	//----- nvinfo : EIATTR_MIN_STACK_SIZE
	.align		4
.L_283:
        /*06a8*/ 	.byte	0x04, 0x12
        /*06aa*/ 	.short	(.L_285 - .L_284)
	.align		4
.L_284:
        /*06ac*/ 	.word	index@(_Z30flash_attn_sinks_varlen_kernelI6__halfLi128ELi8ELi32EEvPKT_S3_S3_PS1_PKfPKjS8_fiiii)
        /*06b0*/ 	.word	0x00000080


	//----- nvinfo : EIATTR_MIN_STACK_SIZE
	.align		4
.L_285:
        /*06b4*/ 	.byte	0x04, 0x12
        /*06b6*/ 	.short	(.L_287 - .L_286)
	.align		4
.L_286:
        /*06b8*/ 	.word	index@(_Z30flash_attn_sinks_varlen_kernelI6__halfLi112ELi8ELi32EEvPKT_S3_S3_PS1_PKfPKjS8_fiiii)
        /*06bc*/ 	.word	0x00000080


	//----- nvinfo : EIATTR_MIN_STACK_SIZE
	.align		4
.L_287:
        /*06c0*/ 	.byte	0x04, 0x12
        /*06c2*/ 	.short	(.L_289 - .L_288)
	.align		4
.L_288:
        /*06c4*/ 	.word	index@(_Z30flash_attn_sinks_varlen_kernelI6__halfLi96ELi8ELi32EEvPKT_S3_S3_PS1_PKfPKjS8_fiiii)
        /*06c8*/ 	.word	0x00000080


	//----- nvinfo : EIATTR_MIN_STACK_SIZE
	.align		4
.L_289:
        /*06cc*/ 	.byte	0x04, 0x12
        /*06ce*/ 	.short	(.L_291 - .L_290)
	.align		4
.L_290:
        /*06d0*/ 	.word	index@(_Z30flash_attn_sinks_varlen_kernelI6__halfLi80ELi8ELi32EEvPKT_S3_S3_PS1_PKfPKjS8_fiiii)
        /*06d4*/ 	.word	0x00000080


	//----- nvinfo : EIATTR_MIN_STACK_SIZE
	.align		4
.L_291:
        /*06d8*/ 	.byte	0x04, 0x12
        /*06da*/ 	.short	(.L_293 - .L_292)
	.align		4
.L_292:
        /*06dc*/ 	.word	index@(_Z30flash_attn_sinks_varlen_kernelI6__halfLi64ELi8ELi64EEvPKT_S3_S3_PS1_PKfPKjS8_fiiii)
        /*06e0*/ 	.word	0x00000100


	//----- nvinfo : EIATTR_MIN_STACK_SIZE
	.align		4
.L_293:
        /*06e4*/ 	.byte	0x04, 0x12
        /*06e6*/ 	.short	(.L_295 - .L_294)
	.align		4
.L_294:
        /*06e8*/ 	.word	index@(_Z23flash_attn_sinks_kernelIfLi256ELi8ELi16EEvPKT_S2_S2_PS0_PKffiiiii)
        /*06ec*/ 	.word	0x00000040


	//----- nvinfo : EIATTR_MIN_STACK_SIZE
	.align		4
.L_295:
        /*06f0*/ 	.byte	0x04, 0x12
        /*06f2*/ 	.short	(.L_297 - .L_296)
	.align		4
.L_296:
        /*06f4*/ 	.word	index@(_Z23flash_attn_sinks_kernelIfLi192ELi8ELi16EEvPKT_S2_S2_PS0_PKffiiiii)
        /*06f8*/ 	.word	0x00000040


	//----- nvinfo : EIATTR_MIN_STACK_SIZE
	.align		4
.L_297:
        /*06fc*/ 	.byte	0x04, 0x12
        /*06fe*/ 	.short	(.L_299 - .L_298)
	.align		4
.L_298:
        /*0700*/ 	.word	index@(_Z23flash_attn_sinks_kernelIfLi128ELi8ELi32EEvPKT_S2_S2_PS0_PKffiiiii)
        /*0704*/ 	.word	0x00000080


	//----- nvinfo : EIATTR_MIN_STACK_SIZE
	.align		4
.L_299:
        /*0708*/ 	.byte	0x04, 0x12
        /*070a*/ 	.short	(.L_301 - .L_300)
	.align		4
.L_300:
        /*070c*/ 	.word	index@(_Z23flash_attn_sinks_kernelIfLi112ELi8ELi32EEvPKT_S2_S2_PS0_PKffiiiii)
        /*0710*/ 	.word	0x00000080


	//----- nvinfo : EIATTR_MIN_STACK_SIZE
	.align		4
.L_301:
        /*0714*/ 	.byte	0x04, 0x12
        /*0716*/ 	.short	(.L_303 - .L_302)
	.align		4
.L_302:
        /*0718*/ 	.word	index@(_Z23flash_attn_sinks_kernelIfLi96ELi8ELi32EEvPKT_S2_S2_PS0_PKffiiiii)
        /*071c*/ 	.word	0x00000080


	//----- nvinfo : EIATTR_MIN_STACK_SIZE
	.align		4
.L_303:
        /*0720*/ 	.byte	0x04, 0x12
        /*0722*/ 	.short	(.L_305 - .L_304)
	.align		4
.L_304:
        /*0724*/ 	.word	index@(_Z23flash_attn_sinks_kernelIfLi80ELi8ELi32EEvPKT_S2_S2_PS0_PKffiiiii)
        /*0728*/ 	.word	0x00000080


	//----- nvinfo : EIATTR_MIN_STACK_SIZE
	.align		4
.L_305:
        /*072c*/ 	.byte	0x04, 0x12
        /*072e*/ 	.short	(.L_307 - .L_306)
	.align		4
.L_306:
        /*0730*/ 	.word	index@(_Z23flash_attn_sinks_kernelIfLi64ELi8ELi64EEvPKT_S2_S2_PS0_PKffiiiii)
        /*0734*/ 	.word	0x00000100


	//----- nvinfo : EIATTR_MIN_STACK_SIZE
	.align		4
.L_307:
        /*0738*/ 	.byte	0x04, 0x12
        /*073a*/ 	.short	(.L_309 - .L_308)
	.align		4
.L_308:
        /*073c*/ 	.word	index@(_Z23flash_attn_sinks_kernelI13__nv_bfloat16Li256ELi8ELi16EEvPKT_S3_S3_PS1_PKffiiiii)
        /*0740*/ 	.word	0x00000040


	//----- nvinfo : EIATTR_MIN_STACK_SIZE
	.align		4
.L_309:
        /*0744*/ 	.byte	0x04, 0x12
        /*0746*/ 	.short	(.L_311 - .L_310)
	.align		4
.L_310:
        /*0748*/ 	.word	index@(_Z23flash_attn_sinks_kernelI13__nv_bfloat16Li192ELi8ELi16EEvPKT_S3_S3_PS1_PKffiiiii)
        /*074c*/ 	.word	0x00000040


	//----- nvinfo : EIATTR_MIN_STACK_SIZE
	.align		4
.L_311:
        /*0750*/ 	.byte	0x04, 0x12
        /*0752*/ 	.short	(.L_313 - .L_312)
	.align		4
.L_312:
        /*0754*/ 	.word	index@(_Z23flash_attn_sinks_kernelI13__nv_bfloat16Li128ELi8ELi32EEvPKT_S3_S3_PS1_PKffiiiii)
        /*0758*/ 	.word	0x00000080


	//----- nvinfo : EIATTR_MIN_STACK_SIZE
	.align		4
.L_313:
        /*075c*/ 	.byte	0x04, 0x12
        /*075e*/ 	.short	(.L_315 - .L_314)
	.align		4
.L_314:
        /*0760*/ 	.word	index@(_Z23flash_attn_sinks_kernelI13__nv_bfloat16Li112ELi8ELi32EEvPKT_S3_S3_PS1_PKffiiiii)
        /*0764*/ 	.word	0x00000080


	//----- nvinfo : EIATTR_MIN_STACK_SIZE
	.align		4
.L_315:
        /*0768*/ 	.byte	0x04, 0x12
        /*076a*/ 	.short	(.L_317 - .L_316)
	.align		4
.L_316:
        /*076c*/ 	.word	index@(_Z23flash_attn_sinks_kernelI13__nv_bfloat16Li96ELi8ELi32EEvPKT_S3_S3_PS1_PKffiiiii)
        /*0770*/ 	.word	0x00000080


	//----- nvinfo : EIATTR_MIN_STACK_SIZE
	.align		4
.L_317:
        /*0774*/ 	.byte	0x04, 0x12
        /*0776*/ 	.short	(.L_319 - .L_318)
	.align		4
.L_318:
        /*0778*/ 	.word	index@(_Z23flash_attn_sinks_kernelI13__nv_bfloat16Li80ELi8ELi32EEvPKT_S3_S3_PS1_PKffiiiii)
        /*077c*/ 	.word	0x00000080


	//----- nvinfo : EIATTR_MIN_STACK_SIZE
	.align		4
.L_319:
        /*0780*/ 	.byte	0x04, 0x12
        /*0782*/ 	.short	(.L_321 - .L_320)
	.align		4
.L_320:
        /*0784*/ 	.word	index@(_Z23flash_attn_sinks_kernelI13__nv_bfloat16Li64ELi8ELi64EEvPKT_S3_S3_PS1_PKffiiiii)
        /*0788*/ 	.word	0x00000100


	//----- nvinfo : EIATTR_MIN_STACK_SIZE
	.align		4
.L_321:
        /*078c*/ 	.byte	0x04, 0x12
        /*078e*/ 	.short	(.L_323 - .L_322)
	.align		4
.L_322:
        /*0790*/ 	.word	index@(_Z23flash_attn_sinks_kernelI6__halfLi256ELi8ELi16EEvPKT_S3_S3_PS1_PKffiiiii)
        /*0794*/ 	.word	0x00000040


	//----- nvinfo : EIATTR_MIN_STACK_SIZE
	.align		4
.L_323:
        /*0798*/ 	.byte	0x04, 0x12
        /*079a*/ 	.short	(.L_325 - .L_324)
	.align		4
.L_324:
        /*079c*/ 	.word	index@(_Z23flash_attn_sinks_kernelI6__halfLi192ELi8ELi16EEvPKT_S3_S3_PS1_PKffiiiii)
        /*07a0*/ 	.word	0x00000040


	//----- nvinfo : EIATTR_MIN_STACK_SIZE
	.align		4
.L_325:
        /*07a4*/ 	.byte	0x04, 0x12
        /*07a6*/ 	.short	(.L_327 - .L_326)
	.align		4
.L_326:
        /*07a8*/ 	.word	index@(_Z23flash_attn_sinks_kernelI6__halfLi128ELi8ELi32EEvPKT_S3_S3_PS1_PKffiiiii)
        /*07ac*/ 	.word	0x00000080


	//----- nvinfo : EIATTR_MIN_STACK_SIZE
	.align		4
.L_327:
        /*07b0*/ 	.byte	0x04, 0x12
        /*07b2*/ 	.short	(.L_329 - .L_328)
	.align		4
.L_328:
        /*07b4*/ 	.word	index@(_Z23flash_attn_sinks_kernelI6__halfLi112ELi8ELi32EEvPKT_S3_S3_PS1_PKffiiiii)
        /*07b8*/ 	.word	0x00000080


	//----- nvinfo : EIATTR_MIN_STACK_SIZE
	.align		4
.L_329:
        /*07bc*/ 	.byte	0x04, 0x12
        /*07be*/ 	.short	(.L_331 - .L_330)
	.align		4
.L_330:
        /*07c0*/ 	.word	index@(_Z23flash_attn_sinks_kernelI6__halfLi96ELi8ELi32EEvPKT_S3_S3_PS1_PKffiiiii)
        /*07c4*/ 	.word	0x00000080


	//----- nvinfo : EIATTR_MIN_STACK_SIZE
	.align		4
.L_331:
        /*07c8*/ 	.byte	0x04, 0x12
        /*07ca*/ 	.short	(.L_333 - .L_332)
	.align		4
.L_332:
        /*07cc*/ 	.word	index@(_Z23flash_attn_sinks_kernelI6__halfLi80ELi8ELi32EEvPKT_S3_S3_PS1_PKffiiiii)
        /*07d0*/ 	.word	0x00000080


	//----- nvinfo : EIATTR_MIN_STACK_SIZE
	.align		4
.L_333:
        /*07d4*/ 	.byte	0x04, 0x12
        /*07d6*/ 	.short	(.L_335 - .L_334)
	.align		4
.L_334:
        /*07d8*/ 	.word	index@(_Z23flash_attn_sinks_kernelI6__halfLi64ELi8ELi64EEvPKT_S3_S3_PS1_PKffiiiii)
        /*07dc*/ 	.word	0x00000100
.L_335:


//--------------------- .nv.compat                --------------------------
	.section	.nv.compat,"",@"SHT_CUDA_COMPAT_INFO"
	.align	4
        /*0000*/ 	.byte	0x02, 0x09, 0x00, 0x00, 0x02, 0x02, 0x01, 0x00, 0x02, 0x05, 0x05, 0x00, 0x03, 0x07, 0x01, 0x01
        /*0010*/ 	.byte	0x02, 0x03, 0x00, 0x00, 0x02, 0x06, 0x01, 0x00, 0x04, 0x0b, 0x08, 0x00, 0x01, 0x00, 0x00, 0x00
        /*0020*/ 	.byte	0x00, 0x00, 0x00, 0x00


//--------------------- .nv.info._Z30flash_attn_sinks_varlen_kernelIfLi256ELi8ELi16EEvPKT_S2_S2_PS0_PKfPKjS7_fiiii --------------------------
	.section	.nv.info._Z30flash_attn_sinks_varlen_kernelIfLi256ELi8ELi16EEvPKT_S2_S2_PS0_PKfPKjS7_fiiii,"",@"SHT_CUDA_INFO"
	.sectionflags	@""
	.align	4


	//----- nvinfo : EIATTR_CUDA_API_VERSION
	.align		4
        /*0000*/ 	.byte	0x04, 0x37
        /*0002*/ 	.short	(.L_337 - .L_336)
.L_336:
        /*0004*/ 	.word	0x00000082


	//----- nvinfo : EIATTR_KPARAM_INFO
	.align		4
.L_337:
        /*0008*/ 	.byte	0x04, 0x17
        /*000a*/ 	.short	(.L_339 - .L_338)
.L_338:
        /*000c*/ 	.word	0x00000000
        /*0010*/ 	.short	0x000b
        /*0012*/ 	.short	0x0048
        /*0014*/ 	.byte	0x00, 0xf0, 0x11, 0x00


	//----- nvinfo : EIATTR_KPARAM_INFO
	.align		4
.L_339:
        /*0018*/ 	.byte	0x04, 0x17
        /*001a*/ 	.short	(.L_341 - .L_340)
.L_340:
        /*001c*/ 	.word	0x00000000
        /*0020*/ 	.short	0x000a
        /*0022*/ 	.short	0x0044
        /*0024*/ 	.byte	0x00, 0xf0, 0x11, 0x00


	//----- nvinfo : EIATTR_KPARAM_INFO
	.align		4
.L_341:
        /*0028*/ 	.byte	0x04, 0x17
        /*002a*/ 	.short	(.L_343 - .L_342)
.L_342:
        /*002c*/ 	.word	0x00000000
        /*0030*/ 	.short	0x0009
        /*0032*/ 	.short	0x0040
        /*0034*/ 	.byte	0x00, 0xf0, 0x11, 0x00


	//----- nvinfo : EIATTR_KPARAM_INFO
	.align		4
.L_343:
        /*0038*/ 	.byte	0x04, 0x17
        /*003a*/ 	.short	(.L_345 - .L_344)
.L_344:
        /*003c*/ 	.word	0x00000000
        /*0040*/ 	.short	0x0008
        /*0042*/ 	.short	0x003c
        /*0044*/ 	.byte	0x00, 0xf0, 0x11, 0x00


	//----- nvinfo : EIATTR_KPARAM_INFO
	.align		4
.L_345:
        /*0048*/ 	.byte	0x04, 0x17
        /*004a*/ 	.short	(.L_347 - .L_346)
.L_346:
        /*004c*/ 	.word	0x00000000
        /*0050*/ 	.short	0x0007
        /*0052*/ 	.short	0x0038
        /*0054*/ 	.byte	0x00, 0xf0, 0x11, 0x00


	//----- nvinfo : EIATTR_KPARAM_INFO
	.align		4
.L_347:
        /*0058*/ 	.byte	0x04, 0x17
        /*005a*/ 	.short	(.L_349 - .L_348)
.L_348:
        /*005c*/ 	.word	0x00000000
        /*0060*/ 	.short	0x0006
        /*0062*/ 	.short	0x0030
        /*0064*/ 	.byte	0x00, 0xf5, 0x21, 0x00


	//----- nvinfo : EIATTR_KPARAM_INFO
	.align		4
.L_349:
        /*0068*/ 	.byte	0x04, 0x17
        /*006a*/ 	.short	(.L_351 - .L_350)
.L_350:
        /*006c*/ 	.word	0x00000000
        /*0070*/ 	.short	0x0005
        /*0072*/ 	.short	0x0028
        /*0074*/ 	.byte	0x00, 0xf5, 0x21, 0x00


	//----- nvinfo : EIATTR_KPARAM_INFO
	.align		4
.L_351:
        /*0078*/ 	.byte	0x04, 0x17
        /*007a*/ 	.short	(.L_353 - .L_352)
.L_352:
        /*007c*/ 	.word	0x00000000
        /*0080*/ 	.short	0x0004
        /*0082*/ 	.short	0x0020
        /*0084*/ 	.byte	0x00, 0xf5, 0x21, 0x00


	//----- nvinfo : EIATTR_KPARAM_INFO
	.align		4
.L_353:
        /*0088*/ 	.byte	0x04, 0x17
        /*008a*/ 	.short	(.L_355 - .L_354)
.L_354:
        /*008c*/ 	.word	0x00000000
        /*0090*/ 	.short	0x0003
        /*0092*/ 	.short	0x0018
        /*0094*/ 	.byte	0x00, 0xf5, 0x21, 0x00


	//----- nvinfo : EIATTR_KPARAM_INFO
	.align		4
.L_355:
        /*0098*/ 	.byte	0x04, 0x17
        /*009a*/ 	.short	(.L_357 - .L_356)
.L_356:
        /*009c*/ 	.word	0x00000000
        /*00a0*/ 	.short	0x0002
        /*00a2*/ 	.short	0x0010
        /*00a4*/ 	.byte	0x00, 0xf5, 0x21, 0x00


	//----- nvinfo : EIATTR_KPARAM_INFO
	.align		4
.L_357:
        /*00a8*/ 	.byte	0x04, 0x17
        /*00aa*/ 	.short	(.L_359 - .L_358)
.L_358:
        /*00ac*/ 	.word	0x00000000
        /*00b0*/ 	.short	0x0001
        /*00b2*/ 	.short	0x0008
        /*00b4*/ 	.byte	0x00, 0xf5, 0x21, 0x00


	//----- nvinfo : EIATTR_KPARAM_INFO
	.align		4
.L_359:
        /*00b8*/ 	.byte	0x04, 0x17
        /*00ba*/ 	.short	(.L_361 - .L_360)
.L_360:
        /*00bc*/ 	.word	0x00000000
        /*00c0*/ 	.short	0x0000
        /*00c2*/ 	.short	0x0000
        /*00c4*/ 	.byte	0x00, 0xf5, 0x21, 0x00


	//----- nvinfo : EIATTR_SPARSE_MMA_MASK
	.align		4
.L_361:
        /*00c8*/ 	.byte	0x03, 0x50
        /*00ca*/ 	.short	0x0000


	//----- nvinfo : EIATTR_MAXREG_COUNT
	.align		4
        /*00cc*/ 	.byte	0x03, 0x1b
        /*00ce*/ 	.short	0x00ff


	//----- nvinfo : EIATTR_NUM_BARRIERS
	.align		4
        /*00d0*/ 	.byte	0x02, 0x4c
        /*00d2*/ 	.byte	0x01
	.zero		1


	//----- nvinfo : EIATTR_MERCURY_ISA_VERSION
	.align		4
        /*00d4*/ 	.byte	0x03, 0x5f
        /*00d6*/ 	.short	0x0101


	//----- nvinfo : EIATTR_COOP_GROUP_MASK_REGIDS
	.align		4
        /*00d8*/ 	.byte	0x04, 0x29
        /*00da*/ 	.short	(.L_363 - .L_362)


	//   ....[0]....
.L_362:
        /*00dc*/ 	.word	0xffffffff


	//   ....[1]....
        /*00e0*/ 	.word	0xffffffff


	//   ....[2]....
        /*00e4*/ 	.word	0xffffffff


	//   ....[3]....
        /*00e8*/ 	.word	0xffffffff


	//   ....[4]....
        /*00ec*/ 	.word	0xffffffff


	//   ....[5]....
        /*00f0*/ 	.word	0x05000022


	//   ....[6]....
        /*00f4*/ 	.word	0x05000022


	//   ....[7]....
        /*00f8*/ 	.word	0x05000022


	//   ....[8]....
        /*00fc*/ 	.word	0x05000022


	//   ....[9]....
        /*0100*/ 	.word	0x05000022


	//----- nvinfo : EIATTR_COOP_GROUP_INSTR_OFFSETS
	.align		4
.L_363:
        /*0104*/ 	.byte	0x04, 0x28
        /*0106*/ 	.short	(.L_365 - .L_364)


	//   ....[0]....
.L_364:
        /*0108*/ 	.word	0x000014f0


	//   ....[1]....
        /*010c*/ 	.word	0x00001510


	//   ....[2]....
        /*0110*/ 	.word	0x00001530


	//   ....[3]....
        /*0114*/ 	.word	0x00001550


	//   ....[4]....
        /*0118*/ 	.word	0x00001570


	//   ....[5]....
        /*011c*/ 	.word	0x00002ad0


	//   ....[6]....
        /*0120*/ 	.word	0x00002b60


	//   ....[7]....
        /*0124*/ 	.word	0x00002bd0


	//   ....[8]....
        /*0128*/ 	.word	0x00002c40


	//   ....[9]....
        /*012c*/ 	.word	0x00002cb0


	//----- nvinfo : EIATTR_VRC_CTA_INIT_COUNT
	.align		4
.L_365:
        /*0130*/ 	.byte	0x02, 0x4a
	.zero		1
	.zero		1


	//----- nvinfo : EIATTR_EXIT_INSTR_OFFSETS
	.align		4
        /*0134*/ 	.byte	0x04, 0x1c
        /*0136*/ 	.short	(.L_367 - .L_366)


	//   ....[0]....
.L_366:
        /*0138*/ 	.word	0x000025e0


	//   ....[1]....
        /*013c*/ 	.word	0x00002a60


	//----- nvinfo : EIATTR_MAX_THREADS
	.align		4
.L_367:
        /*0140*/ 	.byte	0x04, 0x05
        /*0142*/ 	.short	(.L_369 - .L_368)
.L_368:
        /*0144*/ 	.word	0x00000100
        /*0148*/ 	.word	0x00000001
        /*014c*/ 	.word	0x00000001


	//----- nvinfo : EIATTR_CRS_STACK_SIZE
	.align		4
.L_369:
        /*0150*/ 	.byte	0x04, 0x1e
        /*0152*/ 	.short	(.L_371 - .L_370)
.L_370:
        /*0154*/ 	.word	0x00000000


	//----- nvinfo : EIATTR_CBANK_PARAM_SIZE
	.align		4
.L_371:
        /*0158*/ 	.byte	0x03, 0x19
        /*015a*/ 	.short	0x004c


	//----- nvinfo : EIATTR_PARAM_CBANK
	.align		4
        /*015c*/ 	.byte	0x04, 0x0a
        /*015e*/ 	.short	(.L_373 - .L_372)
	.align		4
.L_372:
        /*0160*/ 	.word	index@(.nv.constant0._Z30flash_attn_sinks_varlen_kernelIfLi256ELi8ELi16EEvPKT_S2_S2_PS0_PKfPKjS7_fiiii)
        /*0164*/ 	.short	0x0380
        /*0166*/ 	.short	0x004c


	//----- nvinfo : EIATTR_SW_WAR
	.align		4
.L_373:
        /*0168*/ 	.byte	0x04, 0x36
        /*016a*/ 	.short	(.L_375 - .L_374)
.L_374:
        /*016c*/ 	.word	0x00000008
.L_375:


//--------------------- .nv.info._Z30flash_attn_sinks_varlen_kernelIfLi192ELi8ELi16EEvPKT_S2_S2_PS0_PKfPKjS7_fiiii --------------------------
	.section	.nv.info._Z30flash_attn_sinks_varlen_kernelIfLi192ELi8ELi16EEvPKT_S2_S2_PS0_PKfPKjS7_fiiii,"",@"SHT_CUDA_INFO"
	.sectionflags	@""
	.align	4


	//----- nvinfo : EIATTR_CUDA_API_VERSION
	.align		4
        /*0000*/ 	.byte	0x04, 0x37
        /*0002*/ 	.short	(.L_377 - .L_376)
.L_376:
        /*0004*/ 	.word	0x00000082


	//----- nvinfo : EIATTR_KPARAM_INFO
	.align		4
.L_377:
        /*0008*/ 	.byte	0x04, 0x17
        /*000a*/ 	.short	(.L_379 - .L_378)
.L_378:
        /*000c*/ 	.word	0x00000000
        /*0010*/ 	.short	0x000b
        /*0012*/ 	.short	0x0048
        /*0014*/ 	.byte	0x00, 0xf0, 0x11, 0x00


	//----- nvinfo : EIATTR_KPARAM_INFO
	.align		4
.L_379:
        /*0018*/ 	.byte	0x04, 0x17
        /*001a*/ 	.short	(.L_381 - .L_380)
.L_380:
        /*001c*/ 	.word	0x00000000
        /*0020*/ 	.short	0x000a
        /*0022*/ 	.short	0x0044
        /*0024*/ 	.byte	0x00, 0xf0, 0x11, 0x00


	//----- nvinfo : EIATTR_KPARAM_INFO
	.align		4
.L_381:
        /*0028*/ 	.byte	0x04, 0x17
        /*002a*/ 	.short	(.L_383 - .L_382)
.L_382:
        /*002c*/ 	.word	0x00000000
        /*0030*/ 	.short	0x0009
        /*0032*/ 	.short	0x0040
        /*0034*/ 	.byte	0x00, 0xf0, 0x11, 0x00


	//----- nvinfo : EIATTR_KPARAM_INFO
	.align		4
.L_383:
        /*0038*/ 	.byte	0x04, 0x17
        /*003a*/ 	.short	(.L_385 - .L_384)
.L_384:
        /*003c*/ 	.word	0x00000000
        /*0040*/ 	.short	0x0008
        /*0042*/ 	.short	0x003c
        /*0044*/ 	.byte	0x00, 0xf0, 0x11, 0x00


	//----- nvinfo : EIATTR_KPARAM_INFO
	.align		4
.L_385:
        /*0048*/ 	.byte	0x04, 0x17
        /*004a*/ 	.short	(.L_387 - .L_386)
.L_386:
        /*004c*/ 	.word	0x00000000
        /*0050*/ 	.short	0x0007
        /*0052*/ 	.short	0x0038
        /*0054*/ 	.byte	0x00, 0xf0, 0x11, 0x00


	//----- nvinfo : EIATTR_KPARAM_INFO
	.align		4
.L_387:
        /*0058*/ 	.byte	0x04, 0x17
        /*005a*/ 	.short	(.L_389 - .L_388)
.L_388:
        /*005c*/ 	.word	0x00000000
        /*0060*/ 	.short	0x0006
        /*0062*/ 	.short	0x0030
        /*0064*/ 	.byte	0x00, 0xf5, 0x21, 0x00


	//----- nvinfo : EIATTR_KPARAM_INFO
	.align		4
.L_389:
        /*0068*/ 	.byte	0x04, 0x17
        /*006a*/ 	.short	(.L_391 - .L_390)
.L_390:
        /*006c*/ 	.word	0x00000000
        /*0070*/ 	.short	0x0005
        /*0072*/ 	.short	0x0028
        /*0074*/ 	.byte	0x00, 0xf5, 0x21, 0x00


	//----- nvinfo : EIATTR_KPARAM_INFO
	.align		4
.L_391:
        /*0078*/ 	.byte	0x04, 0x17
        /*007a*/ 	.short	(.L_393 - .L_392)
.L_392:
        /*007c*/ 	.word	0x00000000
        /*0080*/ 	.short	0x0004
        /*0082*/ 	.short	0x0020
        /*0084*/ 	.byte	0x00, 0xf5, 0x21, 0x00


	//----- nvinfo : EIATTR_KPARAM_INFO
	.align		4
.L_393:
        /*0088*/ 	.byte	0x04, 0x17
        /*008a*/ 	.short	(.L_395 - .L_394)
.L_394:
        /*008c*/ 	.word	0x00000000
        /*0090*/ 	.short	0x0003
        /*0092*/ 	.short	0x0018
        /*0094*/ 	.byte	0x00, 0xf5, 0x21, 0x00


	//----- nvinfo : EIATTR_KPARAM_INFO
	.align		4
.L_395:
        /*0098*/ 	.byte	0x04, 0x17
        /*009a*/ 	.short	(.L_397 - .L_396)
.L_396:
        /*009c*/ 	.word	0x00000000
        /*00a0*/ 	.short	0x0002
        /*00a2*/ 	.short	0x0010
        /*00a4*/ 	.byte	0x00, 0xf5, 0x21, 0x00


	//----- nvinfo : EIATTR_KPARAM_INFO
	.align		4
.L_397:
        /*00a8*/ 	.byte	0x04, 0x17
        /*00aa*/ 	.short	(.L_399 - .L_398)
.L_398:
        /*00ac*/ 	.word	0x00000000
        /*00b0*/ 	.short	0x0001
        /*00b2*/ 	.short	0x0008
        /*00b4*/ 	.byte	0x00, 0xf5, 0x21, 0x00


	//----- nvinfo : EIATTR_KPARAM_INFO
	.align		4
.L_399:
        /*00b8*/ 	.byte	0x04, 0x17
        /*00ba*/ 	.short	(.L_401 - .L_400)
.L_400:
        /*00bc*/ 	.word	0x00000000
        /*00c0*/ 	.short	0x0000
        /*00c2*/ 	.short	0x0000
        /*00c4*/ 	.byte	0x00, 0xf5, 0x21, 0x00


	//----- nvinfo : EIATTR_SPARSE_MMA_MASK
	.align		4
.L_401:
        /*00c8*/ 	.byte	0x03, 0x50
        /*00ca*/ 	.short	0x0000


	//----- nvinfo : EIATTR_MAXREG_COUNT
	.align		4
        /*00cc*/ 	.byte	0x03, 0x1b
        /*00ce*/ 	.short	0x00ff


	//----- nvinfo : EIATTR_NUM_BARRIERS
	.align		4
        /*00d0*/ 	.byte	0x02, 0x4c
        /*00d2*/ 	.byte	0x01
	.zero		1


	//----- nvinfo : EIATTR_MERCURY_ISA_VERSION
	.align		4
        /*00d4*/ 	.byte	0x03, 0x5f
        /*00d6*/ 	.short	0x0101


	//----- nvinfo : EIATTR_COOP_GROUP_MASK_REGIDS
	.align		4
        /*00d8*/ 	.byte	0x04, 0x29
        /*00da*/ 	.short	(.L_403 - .L_402)


	//   ....[0]....
.L_402:
        /*00dc*/ 	.word	0xffffffff


	//   ....[1]....
        /*00e0*/ 	.word	0xffffffff


	//   ....[2]....
        /*00e4*/ 	.word	0xffffffff


	//   ....[3]....
        /*00e8*/ 	.word	0xffffffff


	//   ....[4]....
        /*00ec*/ 	.word	0xffffffff


	//   ....[5]....
        /*00f0*/ 	.word	0x05000022


	//   ....[6]....
        /*00f4*/ 	.word	0x05000022


	//   ....[7]....
        /*00f8*/ 	.word	0x05000022


	//   ....[8]....
        /*00fc*/ 	.word	0x05000022


	//   ....[9]....
        /*0100*/ 	.word	0x05000022


	//----- nvinfo : EIATTR_COOP_GROUP_INSTR_OFFSETS
	.align		4
.L_403:
        /*0104*/ 	.byte	0x04, 0x28
        /*0106*/ 	.short	(.L_405 - .L_404)


	//   ....[0]....
.L_404:
        /*0108*/ 	.word	0x00001720


	//   ....[1]....
        /*010c*/ 	.word	0x00001740


	//   ....[2]....
        /*0110*/ 	.word	0x00001760


	//   ....[3]....
        /*0114*/ 	.word	0x00001780


	//   ....[4]....
        /*0118*/ 	.word	0x000017a0


	//   ....[5]....
        /*011c*/ 	.word	0x00002ba0


	//   ....[6]....
        /*0120*/ 	.word	0x00002c40


	//   ....[7]....
        /*0124*/ 	.word	0x00002cb0


	//   ....[8]....
        /*0128*/ 	.word	0x00002d20


	//   ....[9]....
        /*012c*/ 	.word	0x00002d90


	//----- nvinfo : EIATTR_VRC_CTA_INIT_COUNT
	.align		4
.L_405:
        /*0130*/ 	.byte	0x02, 0x4a
	.zero		1
	.zero		1


	//----- nvinfo : EIATTR_EXIT_INSTR_OFFSETS
	.align		4
        /*0134*/ 	.byte	0x04, 0x1c
        /*0136*/ 	.short	(.L_407 - .L_406)


	//   ....[0]....
.L_406:
        /*0138*/ 	.word	0x00002720


	//   ....[1]....
        /*013c*/ 	.word	0x00002b40


	//----- nvinfo : EIATTR_MAX_THREADS
	.align		4
.L_407:
        /*0140*/ 	.byte	0x04, 0x05
        /*0142*/ 	.short	(.L_409 - .L_408)
.L_408:
        /*0144*/ 	.word	0x00000100
        /*0148*/ 	.word	0x00000001
        /*014c*/ 	.word	0x00000001


	//----- nvinfo : EIATTR_CRS_STACK_SIZE
	.align		4
.L_409:
        /*0150*/ 	.byte	0x04, 0x1e
        /*0152*/ 	.short	(.L_411 - .L_410)
.L_410:
        /*0154*/ 	.word	0x00000000


	//----- nvinfo : EIATTR_CBANK_PARAM_SIZE
	.align		4
.L_411:
        /*0158*/ 	.byte	0x03, 0x19
        /*015a*/ 	.short	0x004c


	//----- nvinfo : EIATTR_PARAM_CBANK
	.align		4
        /*015c*/ 	.byte	0x04, 0x0a
        /*015e*/ 	.short	(.L_413 - .L_412)
	.align		4
.L_412:
        /*0160*/ 	.word	index@(.nv.constant0._Z30flash_attn_sinks_varlen_kernelIfLi192ELi8ELi16EEvPKT_S2_S2_PS0_PKfPKjS7_fiiii)
        /*0164*/ 	.short	0x0380
        /*0166*/ 	.short	0x004c


	//----- nvinfo : EIATTR_SW_WAR
	.align		4
.L_413:
        /*0168*/ 	.byte	0x04, 0x36
        /*016a*/ 	.short	(.L_415 - .L_414)
.L_414:
        /*016c*/ 	.word	0x00000008
.L_415:


//--------------------- .nv.info._Z30flash_attn_sinks_varlen_kernelIfLi128ELi8ELi32EEvPKT_S2_S2_PS0_PKfPKjS7_fiiii --------------------------
	.section	.nv.info._Z30flash_attn_sinks_varlen_kernelIfLi128ELi8ELi32EEvPKT_S2_S2_PS0_PKfPKjS7_fiiii,"",@"SHT_CUDA_INFO"
	.sectionflags	@""
	.align	4


	//----- nvinfo : EIATTR_CUDA_API_VERSION
	.align		4
        /*0000*/ 	.byte	0x04, 0x37
        /*0002*/ 	.short	(.L_417 - .L_416)
.L_416:
        /*0004*/ 	.word	0x00000082


	//----- nvinfo : EIATTR_KPARAM_INFO
	.align		4
.L_417:
        /*0008*/ 	.byte	0x04, 0x17
        /*000a*/ 	.short	(.L_419 - .L_418)
.L_418:
        /*000c*/ 	.word	0x00000000
        /*0010*/ 	.short	0x000b
        /*0012*/ 	.short	0x0048
        /*0014*/ 	.byte	0x00, 0xf0, 0x11, 0x00


	//----- nvinfo : EIATTR_KPARAM_INFO
	.align		4
.L_419:
        /*0018*/ 	.byte	0x04, 0x17
        /*001a*/ 	.short	(.L_421 - .L_420)
.L_420:
        /*001c*/ 	.word	0x00000000
        /*0020*/ 	.short	0x000a
        /*0022*/ 	.short	0x0044
        /*0024*/ 	.byte	0x00, 0xf0, 0x11, 0x00


	//----- nvinfo : EIATTR_KPARAM_INFO
	.align		4
.L_421:
        /*0028*/ 	.byte	0x04, 0x17
        /*002a*/ 	.short	(.L_423 - .L_422)
.L_422:
        /*002c*/ 	.word	0x00000000
        /*0030*/ 	.short	0x0009
        /*0032*/ 	.short	0x0040
        /*0034*/ 	.byte	0x00, 0xf0, 0x11, 0x00


	//----- nvinfo : EIATTR_KPARAM_INFO
	.align		4
.L_423:
        /*0038*/ 	.byte	0x04, 0x17
        /*003a*/ 	.short	(.L_425 - .L_424)
.L_424:
        /*003c*/ 	.word	0x00000000
        /*0040*/ 	.short	0x0008
        /*0042*/ 	.short	0x003c
        /*0044*/ 	.byte	0x00, 0xf0, 0x11, 0x00


	//----- nvinfo : EIATTR_KPARAM_INFO
	.align		4
.L_425:
        /*0048*/ 	.byte	0x04, 0x17
        /*004a*/ 	.short	(.L_427 - .L_426)
.L_426:
        /*004c*/ 	.word	0x00000000
        /*0050*/ 	.short	0x0007
        /*0052*/ 	.short	0x0038
        /*0054*/ 	.byte	0x00, 0xf0, 0x11, 0x00


	//----- nvinfo : EIATTR_KPARAM_INFO
	.align		4
.L_427:
        /*0058*/ 	.byte	0x04, 0x17
        /*005a*/ 	.short	(.L_429 - .L_428)
.L_428:
        /*005c*/ 	.word	0x00000000
        /*0060*/ 	.short	0x0006
        /*0062*/ 	.short	0x0030
        /*0064*/ 	.byte	0x00, 0xf5, 0x21, 0x00


	//----- nvinfo : EIATTR_KPARAM_INFO
	.align		4
.L_429:
        /*0068*/ 	.byte	0x04, 0x17
        /*006a*/ 	.short	(.L_431 - .L_430)
.L_430:
        /*006c*/ 	.word	0x00000000
        /*0070*/ 	.short	0x0005
        /*0072*/ 	.short	0x0028
        /*0074*/ 	.byte	0x00, 0xf5, 0x21, 0x00


	//----- nvinfo : EIATTR_KPARAM_INFO
	.align		4
.L_431:
        /*0078*/ 	.byte	0x04, 0x17
        /*007a*/ 	.short	(.L_433 - .L_432)
.L_432:
        /*007c*/ 	.word	0x00000000
        /*0080*/ 	.short	0x0004
        /*0082*/ 	.short	0x0020
        /*0084*/ 	.byte	0x00, 0xf5, 0x21, 0x00


	//----- nvinfo : EIATTR_KPARAM_INFO
	.align		4
.L_433:
        /*0088*/ 	.byte	0x04, 0x17
        /*008a*/ 	.short	(.L_435 - .L_434)
.L_434:
        /*008c*/ 	.word	0x00000000
        /*0090*/ 	.short	0x0003
        /*0092*/ 	.short	0x0018
        /*0094*/ 	.byte	0x00, 0xf5, 0x21, 0x00


	//----- nvinfo : EIATTR_KPARAM_INFO
	.align		4
.L_435:
        /*0098*/ 	.byte	0x04, 0x17
        /*009a*/ 	.short	(.L_437 - .L_436)
.L_436:
        /*009c*/ 	.word	0x00000000
        /*00a0*/ 	.short	0x0002
        /*00a2*/ 	.short	0x0010
        /*00a4*/ 	.byte	0x00, 0xf5, 0x21, 0x00


	//----- nvinfo : EIATTR_KPARAM_INFO
	.align		4
.L_437:
        /*00a8*/ 	.byte	0x04, 0x17
        /*00aa*/ 	.short	(.L_439 - .L_438)
.L_438:
        /*00ac*/ 	.word	0x00000000
        /*00b0*/ 	.short	0x0001
        /*00b2*/ 	.short	0x0008
        /*00b4*/ 	.byte	0x00, 0xf5, 0x21, 0x00


	//----- nvinfo : EIATTR_KPARAM_INFO
	.align		4
.L_439:
        /*00b8*/ 	.byte	0x04, 0x17
        /*00ba*/ 	.short	(.L_441 - .L_440)
.L_440:
        /*00bc*/ 	.word	0x00000000
        /*00c0*/ 	.short	0x0000
        /*00c2*/ 	.short	0x0000
        /*00c4*/ 	.byte	0x00, 0xf5, 0x21, 0x00


	//----- nvinfo : EIATTR_SPARSE_MMA_MASK
	.align		4
.L_441:
        /*00c8*/ 	.byte	0x03, 0x50
        /*00ca*/ 	.short	0x0000


	//----- nvinfo : EIATTR_MAXREG_COUNT
	.align		4
        /*00cc*/ 	.byte	0x03, 0x1b
        /*00ce*/ 	.short	0x00ff


	//----- nvinfo : EIATTR_NUM_BARRIERS
	.align		4
        /*00d0*/ 	.byte	0x02, 0x4c
        /*00d2*/ 	.byte	0x01
	.zero		1


	//----- nvinfo : EIATTR_MERCURY_ISA_VERSION
	.align		4
        /*00d4*/ 	.byte	0x03, 0x5f
        /*00d6*/ 	.short	0x0101


	//----- nvinfo : EIATTR_COOP_GROUP_MASK_REGIDS
	.align		4
        /*00d8*/ 	.byte	0x04, 0x29
        /*00da*/ 	.short	(.L_443 - .L_442)


	//   ....[0]....
.L_442:
        /*00dc*/ 	.word	0xffffffff


	//   ....[1]....
        /*00e0*/ 	.word	0xffffffff


	//   ....[2]....
        /*00e4*/ 	.word	0xffffffff


	//   ....[3]....
        /*00e8*/ 	.word	0xffffffff


	//   ....[4]....
        /*00ec*/ 	.word	0xffffffff


	//   ....[5]....
        /*00f0*/ 	.word	0x0500001c


	//   ....[6]....
        /*00f4*/ 	.word	0x0500001c


	//   ....[7]....
        /*00f8*/ 	.word	0x0500001c


	//   ....[8]....
        /*00fc*/ 	.word	0x0500001c


	//   ....[9]....
        /*0100*/ 	.word	0x0500001c


	//----- nvinfo : EIATTR_COOP_GROUP_INSTR_OFFSETS
	.align		4
.L_443:
        /*0104*/ 	.byte	0x04, 0x28
        /*0106*/ 	.short	(.L_445 - .L_444)


	//   ....[0]....
.L_444:
        /*0108*/ 	.word	0x000011c0


	//   ....[1]....
        /*010c*/ 	.word	0x000011e0


	//   ....[2]....
        /*0110*/ 	.word	0x00001200


	//   ....[3]....
        /*0114*/ 	.word	0x00001220


	//   ....[4]....
        /*0118*/ 	.word	0x00001240


	//   ....[5]....
        /*011c*/ 	.word	0x00002dd0


	//   ....[6]....
        /*0120*/ 	.word	0x00002e60


	//   ....[7]....
        /*0124*/ 	.word	0x00002ed0


	//   ....[8]....
        /*0128*/ 	.word	0x00002f40


	//   ....[9]....
        /*012c*/ 	.word	0x00002fb0


	//----- nvinfo : EIATTR_VRC_CTA_INIT_COUNT
	.align		4
.L_445:
        /*0130*/ 	.byte	0x02, 0x4a
	.zero		1
	.zero		1


	//----- nvinfo : EIATTR_EXIT_INSTR_OFFSETS
	.align		4
        /*0134*/ 	.byte	0x04, 0x1c
        /*0136*/ 	.short	(.L_447 - .L_446)


	//   ....[0]....
.L_446:
        /*0138*/ 	.word	0x00002990


	//   ....[1]....
        /*013c*/ 	.word	0x00002d60


	//----- nvinfo : EIATTR_MAX_THREADS
	.align		4
.L_447:
        /*0140*/ 	.byte	0x04, 0x05
        /*0142*/ 	.short	(.L_449 - .L_448)
.L_448:
        /*0144*/ 	.word	0x00000100
        /*0148*/ 	.word	0x00000001
        /*014c*/ 	.word	0x00000001


	//----- nvinfo : EIATTR_CRS_STACK_SIZE
	.align		4
.L_449:
        /*0150*/ 	.byte	0x04, 0x1e
        /*0152*/ 	.short	(.L_451 - .L_450)
.L_450:
        /*0154*/ 	.word	0x00000000


	//----- nvinfo : EIATTR_CBANK_PARAM_SIZE
	.align		4
.L_451:
        /*0158*/ 	.byte	0x03, 0x19
        /*015a*/ 	.short	0x004c


	//----- nvinfo : EIATTR_PARAM_CBANK
	.align		4
        /*015c*/ 	.byte	0x04, 0x0a
        /*015e*/ 	.short	(.L_453 - .L_452)
	.align		4
.L_452:
        /*0160*/ 	.word	index@(.nv.constant0._Z30flash_attn_sinks_varlen_kernelIfLi128ELi8ELi32EEvPKT_S2_S2_PS0_PKfPKjS7_fiiii)
        /*0164*/ 	.short	0x0380
        /*0166*/ 	.short	0x004c


	//----- nvinfo : EIATTR_SW_WAR
	.align		4
.L_453:
        /*0168*/ 	.byte	0x04, 0x36
        /*016a*/ 	.short	(.L_455 - .L_454)
.L_454:
        /*016c*/ 	.word	0x00000008
.L_455:


//--------------------- .nv.info._Z30flash_attn_sinks_varlen_kernelIfLi112ELi8ELi32EEvPKT_S2_S2_PS0_PKfPKjS7_fiiii --------------------------
	.section	.nv.info._Z30flash_attn_sinks_varlen_kernelIfLi112ELi8ELi32EEvPKT_S2_S2_PS0_PKfPKjS7_fiiii,"",@"SHT_CUDA_INFO"
	.sectionflags	@""
	.align	4


	//----- nvinfo : EIATTR_CUDA_API_VERSION
	.align		4
        /*0000*/ 	.byte	0x04, 0x37
        /*0002*/ 	.short	(.L_457 - .L_456)
.L_456:
        /*0004*/ 	.word	0x00000082


	//----- nvinfo : EIATTR_KPARAM_INFO
	.align		4
.L_457:
        /*0008*/ 	.byte	0x04, 0x17
        /*000a*/ 	.short	(.L_459 - .L_458)
.L_458:
        /*000c*/ 	.word	0x00000000
        /*0010*/ 	.short	0x000b
        /*0012*/ 	.short	0x0048
        /*0014*/ 	.byte	0x00, 0xf0, 0x11, 0x00


	//----- nvinfo : EIATTR_KPARAM_INFO
	.align		4
.L_459:
        /*0018*/ 	.byte	0x04, 0x17
        /*001a*/ 	.short	(.L_461 - .L_460)
.L_460:
        /*001c*/ 	.word	0x00000000
        /*0020*/ 	.short	0x000a
        /*0022*/ 	.short	0x0044
        /*0024*/ 	.byte	0x00, 0xf0, 0x11, 0x00


	//----- nvinfo : EIATTR_KPARAM_INFO
	.align		4
.L_461:
        /*0028*/ 	.byte	0x04, 0x17
        /*002a*/ 	.short	(.L_463 - .L_462)
.L_462:
        /*002c*/ 	.word	0x00000000
        /*0030*/ 	.short	0x0009
        /*0032*/ 	.short	0x0040
        /*0034*/ 	.byte	0x00, 0xf0, 0x11, 0x00


	//----- nvinfo : EIATTR_KPARAM_INFO
	.align		4
.L_463:
        /*0038*/ 	.byte	0x04, 0x17
        /*003a*/ 	.short	(.L_465 - .L_464)
.L_464:
        /*003c*/ 	.word	0x00000000
        /*0040*/ 	.short	0x0008
        /*0042*/ 	.short	0x003c
        /*0044*/ 	.byte	0x00, 0xf0, 0x11, 0x00


	//----- nvinfo : EIATTR_KPARAM_INFO
	.align		4
.L_465:
        /*0048*/ 	.byte	0x04, 0x17
        /*004a*/ 	.short	(.L_467 - .L_466)
.L_466:
        /*004c*/ 	.word	0x00000000
        /*0050*/ 	.short	0x0007
        /*0052*/ 	.short	0x0038
        /*0054*/ 	.byte	0x00, 0xf0, 0x11, 0x00


	//----- nvinfo : EIATTR_KPARAM_INFO
	.align		4
.L_467:
        /*0058*/ 	.byte	0x04, 0x17
        /*005a*/ 	.short	(.L_469 - .L_468)
.L_468:
        /*005c*/ 	.word	0x00000000
        /*0060*/ 	.short	0x0006
        /*0062*/ 	.short	0x0030
        /*0064*/ 	.byte	0x00, 0xf5, 0x21, 0x00


	//----- nvinfo : EIATTR_KPARAM_INFO
	.align		4
.L_469:
        /*0068*/ 	.byte	0x04, 0x17
        /*006a*/ 	.short	(.L_471 - .L_470)
.L_470:
        /*006c*/ 	.word	0x00000000
        /*0070*/ 	.short	0x0005
        /*0072*/ 	.short	0x0028
        /*0074*/ 	.byte	0x00, 0xf5, 0x21, 0x00


	//----- nvinfo : EIATTR_KPARAM_INFO
	.align		4
.L_471:
        /*0078*/ 	.byte	0x04, 0x17
        /*007a*/ 	.short	(.L_473 - .L_472)
.L_472:
        /*007c*/ 	.word	0x00000000
        /*0080*/ 	.short	0x0004
        /*0082*/ 	.short	0x0020
        /*0084*/ 	.byte	0x00, 0xf5, 0x21, 0x00


	//----- nvinfo : EIATTR_KPARAM_INFO
	.align		4
.L_473:
        /*0088*/ 	.byte	0x04, 0x17
        /*008a*/ 	.short	(.L_475 - .L_474)
.L_474:
        /*008c*/ 	.word	0x00000000
        /*0090*/ 	.short	0x0003
        /*0092*/ 	.short	0x0018
        /*0094*/ 	.byte	0x00, 0xf5, 0x21, 0x00


	//----- nvinfo : EIATTR_KPARAM_INFO
	.align		4
.L_475:
        /*0098*/ 	.byte	0x04, 0x17
        /*009a*/ 	.short	(.L_477 - .L_476)
.L_476:
        /*009c*/ 	.word	0x00000000
        /*00a0*/ 	.short	0x0002
        /*00a2*/ 	.short	0x0010
        /*00a4*/ 	.byte	0x00, 0xf5, 0x21, 0x00


	//----- nvinfo : EIATTR_KPARAM_INFO
	.align		4
.L_477:
        /*00a8*/ 	.byte	0x04, 0x17
        /*00aa*/ 	.short	(.L_479 - .L_478)
.L_478:
        /*00ac*/ 	.word	0x00000000
        /*00b0*/ 	.short	0x0001
        /*00b2*/ 	.short	0x0008
        /*00b4*/ 	.byte	0x00, 0xf5, 0x21, 0x00


	//----- nvinfo : EIATTR_KPARAM_INFO
	.align		4
.L_479:
        /*00b8*/ 	.byte	0x04, 0x17
        /*00ba*/ 	.short	(.L_481 - .L_480)
.L_480:
        /*00bc*/ 	.word	0x00000000
        /*00c0*/ 	.short	0x0000
        /*00c2*/ 	.short	0x0000
        /*00c4*/ 	.byte	0x00, 0xf5, 0x21, 0x00


	//----- nvinfo : EIATTR_SPARSE_MMA_MASK
	.align		4
.L_481:
        /*00c8*/ 	.byte	0x03, 0x50
        /*00ca*/ 	.short	0x0000


	//----- nvinfo : EIATTR_MAXREG_COUNT
	.align		4
        /*00cc*/ 	.byte	0x03, 0x1b
        /*00ce*/ 	.short	0x00ff


	//----- nvinfo : EIATTR_NUM_BARRIERS
	.align		4
        /*00d0*/ 	.byte	0x02, 0x4c
        /*00d2*/ 	.byte	0x01
	.zero		1


	//----- nvinfo : EIATTR_MERCURY_ISA_VERSION
	.align		4
        /*00d4*/ 	.byte	0x03, 0x5f
        /*00d6*/ 	.short	0x0101


	//----- nvinfo : EIATTR_COOP_GROUP_MASK_REGIDS
	.align		4
        /*00d8*/ 	.byte	0x04, 0x29
        /*00da*/ 	.short	(.L_483 - .L_482)


	//   ....[0]....
.L_482:
        /*00dc*/ 	.word	0xffffffff


	//   ....[1]....
        /*00e0*/ 	.word	0xffffffff


	//   ....[2]....
        /*00e4*/ 	.word	0xffffffff


	//   ....[3]....
        /*00e8*/ 	.word	0xffffffff


	//   ....[4]....
        /*00ec*/ 	.word	0xffffffff


	//   ....[5]....
        /*00f0*/ 	.word	0x0500001c


	//   ....[6]....
        /*00f4*/ 	.word	0x0500001c


	//   ....[7]....
        /*00f8*/ 	.word	0x0500001c


	//   ....[8]....
        /*00fc*/ 	.word	0x0500001c


	//   ....[9]....
        /*0100*/ 	.word	0x0500001c


	//----- nvinfo : EIATTR_COOP_GROUP_INSTR_OFFSETS
	.align		4
.L_483:
        /*0104*/ 	.byte	0x04, 0x28
        /*0106*/ 	.short	(.L_485 - .L_484)


	//   ....[0]....
.L_484:
        /*0108*/ 	.word	0x00001250


	//   ....[1]....
        /*010c*/ 	.word	0x00001270


	//   ....[2]....
        /*0110*/ 	.word	0x00001290


	//   ....[3]....
        /*0114*/ 	.word	0x000012b0


	//   ....[4]....
        /*0118*/ 	.word	0x000012d0


	//   ....[5]....
        /*011c*/ 	.word	0x00002e90


	//   ....[6]....
        /*0120*/ 	.word	0x00002f20


	//   ....[7]....
        /*0124*/ 	.word	0x00002f90


	//   ....[8]....
        /*0128*/ 	.word	0x00003000


	//   ....[9]....
        /*012c*/ 	.word	0x00003070


	//----- nvinfo : EIATTR_VRC_CTA_INIT_COUNT
	.align		4
.L_485:
        /*0130*/ 	.byte	0x02, 0x4a
	.zero		1
	.zero		1


	//----- nvinfo : EIATTR_EXIT_INSTR_OFFSETS
	.align		4
        /*0134*/ 	.byte	0x04, 0x1c
        /*0136*/ 	.short	(.L_487 - .L_486)


	//   ....[0]....
.L_486:
        /*0138*/ 	.word	0x00002a20


	//   ....[1]....
        /*013c*/ 	.word	0x00002df0


	//   ....[2]....
        /*0140*/ 	.word	0x00002e20


	//----- nvinfo : EIATTR_MAX_THREADS
	.align		4
.L_487:
        /*0144*/ 	.byte	0x04, 0x05
        /*0146*/ 	.short	(.L_489 - .L_488)
.L_488:
        /*0148*/ 	.word	0x00000100
        /*014c*/ 	.word	0x00000001
        /*0150*/ 	.word	0x00000001


	//----- nvinfo : EIATTR_CRS_STACK_SIZE
	.align		4
.L_489:
        /*0154*/ 	.byte	0x04, 0x1e
        /*0156*/ 	.short	(.L_491 - .L_490)
.L_490:
        /*0158*/ 	.word	0x00000000


	//----- nvinfo : EIATTR_CBANK_PARAM_SIZE
	.align		4
.L_491:
        /*015c*/ 	.byte	0x03, 0x19
        /*015e*/ 	.short	0x004c


	//----- nvinfo : EIATTR_PARAM_CBANK
	.align		4
        /*0160*/ 	.byte	0x04, 0x0a
        /*0162*/ 	.short	(.L_493 - .L_492)
	.align		4
.L_492:
        /*0164*/ 	.word	index@(.nv.constant0._Z30flash_attn_sinks_varlen_kernelIfLi112ELi8ELi32EEvPKT_S2_S2_PS0_PKfPKjS7_fiiii)
        /*0168*/ 	.short	0x0380
        /*016a*/ 	.short	0x004c


	//----- nvinfo : EIATTR_SW_WAR
	.align		4
.L_493:
        /*016c*/ 	.byte	0x04, 0x36
        /*016e*/ 	.short	(.L_495 - .L_494)
.L_494:
        /*0170*/ 	.word	0x00000008
.L_495:


//--------------------- .nv.info._Z30flash_attn_sinks_varlen_kernelIfLi96ELi8ELi32EEvPKT_S2_S2_PS0_PKfPKjS7_fiiii --------------------------
	.section	.nv.info._Z30flash_attn_sinks_varlen_kernelIfLi96ELi8ELi32EEvPKT_S2_S2_PS0_PKfPKjS7_fiiii,"",@"SHT_CUDA_INFO"
	.sectionflags	@""
	.align	4


	//----- nvinfo : EIATTR_CUDA_API_VERSION
	.align		4
        /*0000*/ 	.byte	0x04, 0x37
        /*0002*/ 	.short	(.L_497 - .L_496)
.L_496:
        /*0004*/ 	.word	0x00000082


	//----- nvinfo : EIATTR_KPARAM_INFO
	.align		4
.L_497:
        /*0008*/ 	.byte	0x04, 0x17
        /*000a*/ 	.short	(.L_499 - .L_498)
.L_498:
        /*000c*/ 	.word	0x00000000
        /*0010*/ 	.short	0x000b
        /*0012*/ 	.short	0x0048
        /*0014*/ 	.byte	0x00, 0xf0, 0x11, 0x00


	//----- nvinfo : EIATTR_KPARAM_INFO
	.align		4
.L_499:
        /*0018*/ 	.byte	0x04, 0x17
        /*001a*/ 	.short	(.L_501 - .L_500)
.L_500:
        /*001c*/ 	.word	0x00000000
        /*0020*/ 	.short	0x000a
        /*0022*/ 	.short	0x0044
        /*0024*/ 	.byte	0x00, 0xf0, 0x11, 0x00


	//----- nvinfo : EIATTR_KPARAM_INFO
	.align		4
.L_501:
        /*0028*/ 	.byte	0x04, 0x17
        /*002a*/ 	.short	(.L_503 - .L_502)
.L_502:
        /*002c*/ 	.word	0x00000000
        /*0030*/ 	.short	0x0009
        /*0032*/ 	.short	0x0040
        /*0034*/ 	.byte	0x00, 0xf0, 0x11, 0x00


	//----- nvinfo : EIATTR_KPARAM_INFO
	.align		4
.L_503:
        /*0038*/ 	.byte	0x04, 0x17
        /*003a*/ 	.short	(.L_505 - .L_504)
.L_504:
        /*003c*/ 	.word	0x00000000
        /*0040*/ 	.short	0x0008
        /*0042*/ 	.short	0x003c
        /*0044*/ 	.byte	0x00, 0xf0, 0x11, 0x00


	//----- nvinfo : EIATTR_KPARAM_INFO
	.align		4
.L_505:
        /*0048*/ 	.byte	0x04, 0x17
        /*004a*/ 	.short	(.L_507 - .L_506)
.L_506:
        /*004c*/ 	.word	0x00000000
        /*0050*/ 	.short	0x0007
        /*0052*/ 	.short	0x0038
        /*0054*/ 	.byte	0x00, 0xf0, 0x11, 0x00


	//----- nvinfo : EIATTR_KPARAM_INFO
	.align		4
.L_507:
        /*0058*/ 	.byte	0x04, 0x17
        /*005a*/ 	.short	(.L_509 - .L_508)
.L_508:
        /*005c*/ 	.word	0x00000000
        /*0060*/ 	.short	0x0006
        /*0062*/ 	.short	0x0030
        /*0064*/ 	.byte	0x00, 0xf5, 0x21, 0x00


	//----- nvinfo : EIATTR_KPARAM_INFO
	.align		4
.L_509:
        /*0068*/ 	.byte	0x04, 0x17
        /*006a*/ 	.short	(.L_511 - .L_510)
.L_510:
        /*006c*/ 	.word	0x00000000
        /*0070*/ 	.short	0x0005
        /*0072*/ 	.short	0x0028
        /*0074*/ 	.byte	0x00, 0xf5, 0x21, 0x00


	//----- nvinfo : EIATTR_KPARAM_INFO
	.align		4
.L_511:
        /*0078*/ 	.byte	0x04, 0x17
        /*007a*/ 	.short	(.L_513 - .L_512)
.L_512:
        /*007c*/ 	.word	0x00000000
        /*0080*/ 	.short	0x0004
        /*0082*/ 	.short	0x0020
        /*0084*/ 	.byte	0x00, 0xf5, 0x21, 0x00


	//----- nvinfo : EIATTR_KPARAM_INFO
	.align		4
.L_513:
        /*0088*/ 	.byte	0x04, 0x17
        /*008a*/ 	.short	(.L_515 - .L_514)
.L_514:
        /*008c*/ 	.word	0x00000000
        /*0090*/ 	.short	0x0003
        /*0092*/ 	.short	0x0018
        /*0094*/ 	.byte	0x00, 0xf5, 0x21, 0x00


	//----- nvinfo : EIATTR_KPARAM_INFO
	.align		4
.L_515:
        /*0098*/ 	.byte	0x04, 0x17
        /*009a*/ 	.short	(.L_517 - .L_516)
.L_516:
        /*009c*/ 	.word	0x00000000
        /*00a0*/ 	.short	0x0002
        /*00a2*/ 	.short	0x0010
        /*00a4*/ 	.byte	0x00, 0xf5, 0x21, 0x00


	//----- nvinfo : EIATTR_KPARAM_INFO
	.align		4
.L_517:
        /*00a8*/ 	.byte	0x04, 0x17
        /*00aa*/ 	.short	(.L_519 - .L_518)
.L_518:
        /*00ac*/ 	.word	0x00000000
        /*00b0*/ 	.short	0x0001
        /*00b2*/ 	.short	0x0008
        /*00b4*/ 	.byte	0x00, 0xf5, 0x21, 0x00


	//----- nvinfo : EIATTR_KPARAM_INFO
	.align		4
.L_519:
        /*00b8*/ 	.byte	0x04, 0x17
        /*00ba*/ 	.short	(.L_521 - .L_520)
.L_520:
        /*00bc*/ 	.word	0x00000000
        /*00c0*/ 	.short	0x0000
        /*00c2*/ 	.short	0x0000
        /*00c4*/ 	.byte	0x00, 0xf5, 0x21, 0x00


	//----- nvinfo : EIATTR_SPARSE_MMA_MASK
	.align		4
.L_521:
        /*00c8*/ 	.byte	0x03, 0x50
        /*00ca*/ 	.short	0x0000


	//----- nvinfo : EIATTR_MAXREG_COUNT
	.align		4
        /*00cc*/ 	.byte	0x03, 0x1b
        /*00ce*/ 	.short	0x00ff


	//----- nvinfo : EIATTR_NUM_BARRIERS
	.align		4
        /*00d0*/ 	.byte	0x02, 0x4c
        /*00d2*/ 	.byte	0x01
	.zero		1


	//----- nvinfo : EIATTR_MERCURY_ISA_VERSION
	.align		4
        /*00d4*/ 	.byte	0x03, 0x5f
        /*00d6*/ 	.short	0x0101


	//----- nvinfo : EIATTR_COOP_GROUP_MASK_REGIDS
	.align		4
        /*00d8*/ 	.byte	0x04, 0x29
        /*00da*/ 	.short	(.L_523 - .L_522)


	//   ....[0]....
.L_522:
        /*00dc*/ 	.word	0xffffffff


	//   ....[1]....
        /*00e0*/ 	.word	0xffffffff


	//   ....[2]....
        /*00e4*/ 	.word	0xffffffff


	//   ....[3]....
        /*00e8*/ 	.word	0xffffffff


	//   ....[4]....
        /*00ec*/ 	.word	0xffffffff


	//   ....[5]....
        /*00f0*/ 	.word	0x0500001b


	//   ....[6]....
        /*00f4*/ 	.word	0x0500001b


	//   ....[7]....
        /*00f8*/ 	.word	0x0500001b


	//   ....[8]....
        /*00fc*/ 	.word	0x0500001b


	//   ....[9]....
        /*0100*/ 	.word	0x0500001b


	//----- nvinfo : EIATTR_COOP_GROUP_INSTR_OFFSETS
	.align		4
.L_523:
        /*0104*/ 	.byte	0x04, 0x28
        /*0106*/ 	.short	(.L_525 - .L_524)


	//   ....[0]....
.L_524:
        /*0108*/ 	.word	0x000014f0


	//   ....[1]....
        /*010c*/ 	.word	0x00001510


	//   ....[2]....
        /*0110*/ 	.word	0x00001530


	//   ....[3]....
        /*0114*/ 	.word	0x00001550


	//   ....[4]....
        /*0118*/ 	.word	0x00001570


	//   ....[5]....
        /*011c*/ 	.word	0x00002ff0


	//   ....[6]....
        /*0120*/ 	.word	0x00003080


	//   ....[7]....
        /*0124*/ 	.word	0x000030f0


	//   ....[8]....
        /*0128*/ 	.word	0x00003160


	//   ....[9]....
        /*012c*/ 	.word	0x000031d0


	//----- nvinfo : EIATTR_VRC_CTA_INIT_COUNT
	.align		4
.L_525:
        /*0130*/ 	.byte	0x02, 0x4a
	.zero		1
	.zero		1


	//----- nvinfo : EIATTR_EXIT_INSTR_OFFSETS
	.align		4
        /*0134*/ 	.byte	0x04, 0x1c
        /*0136*/ 	.short	(.L_527 - .L_526)


	//   ....[0]....
.L_526:
        /*0138*/ 	.word	0x00002be0


	//   ....[1]....
        /*013c*/ 	.word	0x00002f80


	//----- nvinfo : EIATTR_MAX_THREADS
	.align		4
.L_527:
        /*0140*/ 	.byte	0x04, 0x05
        /*0142*/ 	.short	(.L_529 - .L_528)
.L_528:
        /*0144*/ 	.word	0x00000100
        /*0148*/ 	.word	0x00000001
        /*014c*/ 	.word	0x00000001


	//----- nvinfo : EIATTR_CRS_STACK_SIZE
	.align		4
.L_529:
        /*0150*/ 	.byte	0x04, 0x1e
        /*0152*/ 	.short	(.L_531 - .L_530)
.L_530:
        /*0154*/ 	.word	0x00000000


	//----- nvinfo : EIATTR_CBANK_PARAM_SIZE
	.align		4
.L_531:
        /*0158*/ 	.byte	0x03, 0x19
        /*015a*/ 	.short	0x004c


	//----- nvinfo : EIATTR_PARAM_CBANK
	.align		4
        /*015c*/ 	.byte	0x04, 0x0a
        /*015e*/ 	.short	(.L_533 - .L_532)
	.align		4
.L_532:
        /*0160*/ 	.word	index@(.nv.constant0._Z30flash_attn_sinks_varlen_kernelIfLi96ELi8ELi32EEvPKT_S2_S2_PS0_PKfPKjS7_fiiii)
        /*0164*/ 	.short	0x0380
        /*0166*/ 	.short	0x004c


	//----- nvinfo : EIATTR_SW_WAR
	.align		4
.L_533:
        /*0168*/ 	.byte	0x04, 0x36
        /*016a*/ 	.short	(.L_535 - .L_534)
.L_534:
        /*016c*/ 	.word	0x00000008
.L_535:


//--------------------- .nv.info._Z30flash_attn_sinks_varlen_kernelIfLi80ELi8ELi32EEvPKT_S2_S2_PS0_PKfPKjS7_fiiii --------------------------
	.section	.nv.info._Z30flash_attn_sinks_varlen_kernelIfLi80ELi8ELi32EEvPKT_S2_S2_PS0_PKfPKjS7_fiiii,"",@"SHT_CUDA_INFO"
	.sectionflags	@""
	.align	4


	//----- nvinfo : EIATTR_CUDA_API_VERSION
	.align		4
        /*0000*/ 	.byte	0x04, 0x37
        /*0002*/ 	.short	(.L_537 - .L_536)
.L_536:
        /*0004*/ 	.word	0x00000082


	//----- nvinfo : EIATTR_KPARAM_INFO
	.align		4
.L_537:
        /*0008*/ 	.byte	0x04, 0x17
        /*000a*/ 	.short	(.L_539 - .L_538)
.L_538:
        /*000c*/ 	.word	0x00000000
        /*0010*/ 	.short	0x000b
        /*0012*/ 	.short	0x0048
        /*0014*/ 	.byte	0x00, 0xf0, 0x11, 0x00


	//----- nvinfo : EIATTR_KPARAM_INFO
	.align		4
.L_539:
        /*0018*/ 	.byte	0x04, 0x17
        /*001a*/ 	.short	(.L_541 - .L_540)
.L_540:
        /*001c*/ 	.word	0x00000000
        /*0020*/ 	.short	0x000a
        /*0022*/ 	.short	0x0044
        /*0024*/ 	.byte	0x00, 0xf0, 0x11, 0x00


	//----- nvinfo : EIATTR_KPARAM_INFO
	.align		4
.L_541:
        /*0028*/ 	.byte	0x04, 0x17
        /*002a*/ 	.short	(.L_543 - .L_542)
.L_542:
        /*002c*/ 	.word	0x00000000
        /*0030*/ 	.short	0x0009
        /*0032*/ 	.short	0x0040
        /*0034*/ 	.byte	0x00, 0xf0, 0x11, 0x00


	//----- nvinfo : EIATTR_KPARAM_INFO
	.align		4
.L_543:
        /*0038*/ 	.byte	0x04, 0x17
        /*003a*/ 	.short	(.L_545 - .L_544)
.L_544:
        /*003c*/ 	.word	0x00000000
        /*0040*/ 	.short	0x0008
        /*0042*/ 	.short	0x003c
        /*0044*/ 	.byte	0x00, 0xf0, 0x11, 0x00


	//----- nvinfo : EIATTR_KPARAM_INFO
	.align		4
.L_545:
        /*0048*/ 	.byte	0x04, 0x17
        /*004a*/ 	.short	(.L_547 - .L_546)
.L_546:
        /*004c*/ 	.word	0x00000000
        /*0050*/ 	.short	0x0007
        /*0052*/ 	.short	0x0038
        /*0054*/ 	.byte	0x00, 0xf0, 0x11, 0x00


	//----- nvinfo : EIATTR_KPARAM_INFO
	.align		4
.L_547:
        /*0058*/ 	.byte	0x04, 0x17
        /*005a*/ 	.short	(.L_549 - .L_548)
.L_548:
        /*005c*/ 	.word	0x00000000
        /*0060*/ 	.short	0x0006
        /*0062*/ 	.short	0x0030
        /*0064*/ 	.byte	0x00, 0xf5, 0x21, 0x00


	//----- nvinfo : EIATTR_KPARAM_INFO
	.align		4
.L_549:
        /*0068*/ 	.byte	0x04, 0x17
        /*006a*/ 	.short	(.L_551 - .L_550)
.L_550:
        /*006c*/ 	.word	0x00000000
        /*0070*/ 	.short	0x0005
        /*0072*/ 	.short	0x0028
        /*0074*/ 	.byte	0x00, 0xf5, 0x21, 0x00


	//----- nvinfo : EIATTR_KPARAM_INFO
	.align		4
.L_551:
        /*0078*/ 	.byte	0x04, 0x17
        /*007a*/ 	.short	(.L_553 - .L_552)
.L_552:
        /*007c*/ 	.word	0x00000000
        /*0080*/ 	.short	0x0004
        /*0082*/ 	.short	0x0020
        /*0084*/ 	.byte	0x00, 0xf5, 0x21, 0x00


	//----- nvinfo : EIATTR_KPARAM_INFO
	.align		4
.L_553:
        /*0088*/ 	.byte	0x04, 0x17
        /*008a*/ 	.short	(.L_555 - .L_554)
.L_554:
        /*008c*/ 	.word	0x00000000
        /*0090*/ 	.short	0x0003
        /*0092*/ 	.short	0x0018
        /*0094*/ 	.byte	0x00, 0xf5, 0x21, 0x00


	//----- nvinfo : EIATTR_KPARAM_INFO
	.align		4
.L_555:
        /*0098*/ 	.byte	0x04, 0x17
        /*009a*/ 	.short	(.L_557 - .L_556)
.L_556:
        /*009c*/ 	.word	0x00000000
        /*00a0*/ 	.short	0x0002
        /*00a2*/ 	.short	0x0010
        /*00a4*/ 	.byte	0x00, 0xf5, 0x21, 0x00


	//----- nvinfo : EIATTR_KPARAM_INFO
	.align		4
.L_557:
        /*00a8*/ 	.byte	0x04, 0x17
        /*00aa*/ 	.short	(.L_559 - .L_558)
.L_558:
        /*00ac*/ 	.word	0x00000000
        /*00b0*/ 	.short	0x0001
        /*00b2*/ 	.short	0x0008
        /*00b4*/ 	.byte	0x00, 0xf5, 0x21, 0x00


	//----- nvinfo : EIATTR_KPARAM_INFO
	.align		4
.L_559:
        /*00b8*/ 	.byte	0x04, 0x17
        /*00ba*/ 	.short	(.L_561 - .L_560)
.L_560:
        /*00bc*/ 	.word	0x00000000
        /*00c0*/ 	.short	0x0000
        /*00c2*/ 	.short	0x0000
        /*00c4*/ 	.byte	0x00, 0xf5, 0x21, 0x00


	//----- nvinfo : EIATTR_SPARSE_MMA_MASK
	.align		4
.L_561:
        /*00c8*/ 	.byte	0x03, 0x50
        /*00ca*/ 	.short	0x0000


	//----- nvinfo : EIATTR_MAXREG_COUNT
	.align		4
        /*00cc*/ 	.byte	0x03, 0x1b
        /*00ce*/ 	.short	0x00ff


	//----- nvinfo : EIATTR_NUM_BARRIERS
	.align		4
        /*00d0*/ 	.byte	0x02, 0x4c
        /*00d2*/ 	.byte	0x01
	.zero		1


	//----- nvinfo : EIATTR_MERCURY_ISA_VERSION
	.align		4
        /*00d4*/ 	.byte	0x03, 0x5f
        /*00d6*/ 	.short	0x0101


	//----- nvinfo : EIATTR_COOP_GROUP_MASK_REGIDS
	.align		4
        /*00d8*/ 	.byte	0x04, 0x29
        /*00da*/ 	.short	(.L_563 - .L_562)


	//   ....[0]....
.L_562:
        /*00dc*/ 	.word	0xffffffff


	//   ....[1]....
        /*00e0*/ 	.word	0xffffffff


	//   ....[2]....
        /*00e4*/ 	.word	0xffffffff


	//   ....[3]....
        /*00e8*/ 	.word	0xffffffff


	//   ....[4]....
        /*00ec*/ 	.word	0xffffffff


	//   ....[5]....
        /*00f0*/ 	.word	0x0500001d


	//   ....[6]....
        /*00f4*/ 	.word	0x0500001d


	//   ....[7]....
        /*00f8*/ 	.word	0x0500001d


	//   ....[8]....
        /*00fc*/ 	.word	0x0500001d


	//   ....[9]....
        /*0100*/ 	.word	0x0500001d


	//----- nvinfo : EIATTR_COOP_GROUP_INSTR_OFFSETS
	.align		4
.L_563:
        /*0104*/ 	.byte	0x04, 0x28
        /*0106*/ 	.short	(.L_565 - .L_564)


	//   ....[0]....
.L_564:
        /*0108*/ 	.word	0x00001880


	//   ....[1]....
        /*010c*/ 	.word	0x000018a0


	//   ....[2]....
        /*0110*/ 	.word	0x000018c0


	//   ....[3]....
        /*0114*/ 	.word	0x000018e0


	//   ....[4]....
        /*0118*/ 	.word	0x00001900


	//   ....[5]....
        /*011c*/ 	.word	0x00003310


	//   ....[6]....
        /*0120*/ 	.word	0x000033a0


	//   ....[7]....
        /*0124*/ 	.word	0x00003410


	//   ....[8]....
        /*0128*/ 	.word	0x00003480


	//   ....[9]....
        /*012c*/ 	.word	0x000034f0


	//----- nvinfo : EIATTR_VRC_CTA_INIT_COUNT
	.align		4
.L_565:
        /*0130*/ 	.byte	0x02, 0x4a
	.zero		1
	.zero		1


	//----- nvinfo : EIATTR_EXIT_INSTR_OFFSETS
	.align		4
        /*0134*/ 	.byte	0x04, 0x1c
        /*0136*/ 	.short	(.L_567 - .L_566)


	//   ....[0]....
.L_566:
        /*0138*/ 	.word	0x00002eb0


	//   ....[1]....
        /*013c*/ 	.word	0x00003270


	//   ....[2]....
        /*0140*/ 	.word	0x000032a0


	//----- nvinfo : EIATTR_MAX_THREADS
	.align		4
.L_567:
        /*0144*/ 	.byte	0x04, 0x05
        /*0146*/ 	.short	(.L_569 - .L_568)
.L_568:
        /*0148*/ 	.word	0x00000100
        /*014c*/ 	.word	0x00000001
        /*0150*/ 	.word	0x00000001


	//----- nvinfo : EIATTR_CRS_STACK_SIZE
	.align		4
.L_569:
        /*0154*/ 	.byte	0x04, 0x1e
        /*0156*/ 	.short	(.L_571 - .L_570)
.L_570:
        /*0158*/ 	.word	0x00000000


	//----- nvinfo : EIATTR_CBANK_PARAM_SIZE
	.align		4
.L_571:
        /*015c*/ 	.byte	0x03, 0x19
        /*015e*/ 	.short	0x004c


	//----- nvinfo : EIATTR_PARAM_CBANK
	.align		4
        /*0160*/ 	.byte	0x04, 0x0a
        /*0162*/ 	.short	(.L_573 - .L_572)
	.align		4
.L_572:
        /*0164*/ 	.word	index@(.nv.constant0._Z30flash_attn_sinks_varlen_kernelIfLi80ELi8ELi32EEvPKT_S2_S2_PS0_PKfPKjS7_fiiii)
        /*0168*/ 	.short	0x0380
        /*016a*/ 	.short	0x004c


	//----- nvinfo : EIATTR_SW_WAR
	.align		4
.L_573:
        /*016c*/ 	.byte	0x04, 0x36
        /*016e*/ 	.short	(.L_575 - .L_574)
.L_574:
        /*0170*/ 	.word	0x00000008
.L_575:


//--------------------- .nv.info._Z30flash_attn_sinks_varlen_kernelIfLi64ELi8ELi64EEvPKT_S2_S2_PS0_PKfPKjS7_fiiii --------------------------
	.section	.nv.info._Z30flash_attn_sinks_varlen_kernelIfLi64ELi8ELi64EEvPKT_S2_S2_PS0_PKfPKjS7_fiiii,"",@"SHT_CUDA_INFO"
	.sectionflags	@""
	.align	4


	//----- nvinfo : EIATTR_CUDA_API_VERSION
	.align		4
        /*0000*/ 	.byte	0x04, 0x37
        /*0002*/ 	.short	(.L_577 - .L_576)
.L_576:
        /*0004*/ 	.word	0x00000082


	//----- nvinfo : EIATTR_KPARAM_INFO
	.align		4
.L_577:
        /*0008*/ 	.byte	0x04, 0x17
        /*000a*/ 	.short	(.L_579 - .L_578)
.L_578:
        /*000c*/ 	.word	0x00000000
        /*0010*/ 	.short	0x000b
        /*0012*/ 	.short	0x0048
        /*0014*/ 	.byte	0x00, 0xf0, 0x11, 0x00


	//----- nvinfo : EIATTR_KPARAM_INFO
	.align		4
.L_579:
        /*0018*/ 	.byte	0x04, 0x17
        /*001a*/ 	.short	(.L_581 - .L_580)
.L_580:
        /*001c*/ 	.word	0x00000000
        /*0020*/ 	.short	0x000a
        /*0022*/ 	.short	0x0044
        /*0024*/ 	.byte	0x00, 0xf0, 0x11, 0x00


	//----- nvinfo : EIATTR_KPARAM_INFO
	.align		4
.L_581:
        /*0028*/ 	.byte	0x04, 0x17
        /*002a*/ 	.short	(.L_583 - .L_582)
.L_582:
        /*002c*/ 	.word	0x00000000
        /*0030*/ 	.short	0x0009
        /*0032*/ 	.short	0x0040
        /*0034*/ 	.byte	0x00, 0xf0, 0x11, 0x00


	//----- nvinfo : EIATTR_KPARAM_INFO
	.align		4
.L_583:
        /*0038*/ 	.byte	0x04, 0x17
        /*003a*/ 	.short	(.L_585 - .L_584)
.L_584:
        /*003c*/ 	.word	0x00000000
        /*0040*/ 	.short	0x0008
        /*0042*/ 	.short	0x003c
        /*0044*/ 	.byte	0x00, 0xf0, 0x11, 0x00


	//----- nvinfo : EIATTR_KPARAM_INFO
	.align		4
.L_585:
        /*0048*/ 	.byte	0x04, 0x17
        /*004a*/ 	.short	(.L_587 - .L_586)
.L_586:
        /*004c*/ 	.word	0x00000000
        /*0050*/ 	.short	0x0007
        /*0052*/ 	.short	0x0038
        /*0054*/ 	.byte	0x00, 0xf0, 0x11, 0x00


	//----- nvinfo : EIATTR_KPARAM_INFO
	.align		4
.L_587:
        /*0058*/ 	.byte	0x04, 0x17
        /*005a*/ 	.short	(.L_589 - .L_588)
.L_588:
        /*005c*/ 	.word	0x00000000
        /*0060*/ 	.short	0x0006
        /*0062*/ 	.short	0x0030
        /*0064*/ 	.byte	0x00, 0xf5, 0x21, 0x00


	//----- nvinfo : EIATTR_KPARAM_INFO
	.align		4
.L_589:
        /*0068*/ 	.byte	0x04, 0x17
        /*006a*/ 	.short	(.L_591 - .L_590)
.L_590:
        /*006c*/ 	.word	0x00000000
        /*0070*/ 	.short	0x0005
        /*0072*/ 	.short	0x0028
        /*0074*/ 	.byte	0x00, 0xf5, 0x21, 0x00


	//----- nvinfo : EIATTR_KPARAM_INFO
	.align		4
.L_591:
        /*0078*/ 	.byte	0x04, 0x17
        /*007a*/ 	.short	(.L_593 - .L_592)
.L_592:
        /*007c*/ 	.word	0x00000000
        /*0080*/ 	.short	0x0004
        /*0082*/ 	.short	0x0020
        /*0084*/ 	.byte	0x00, 0xf5, 0x21, 0x00


	//----- nvinfo : EIATTR_KPARAM_INFO
	.align		4
.L_593:
        /*0088*/ 	.byte	0x04, 0x17
        /*008a*/ 	.short	(.L_595 - .L_594)
.L_594:
        /*008c*/ 	.word	0x00000000
        /*0090*/ 	.short	0x0003
        /*0092*/ 	.short	0x0018
        /*0094*/ 	.byte	0x00, 0xf5, 0x21, 0x00


	//----- nvinfo : EIATTR_KPARAM_INFO
	.align		4
.L_595:
        /*0098*/ 	.byte	0x04, 0x17
        /*009a*/ 	.short	(.L_597 - .L_596)
.L_596:
        /*009c*/ 	.word	0x00000000
        /*00a0*/ 	.short	0x0002
        /*00a2*/ 	.short	0x0010
        /*00a4*/ 	.byte	0x00, 0xf5, 0x21, 0x00


	//----- nvinfo : EIATTR_KPARAM_INFO
	.align		4
.L_597:
        /*00a8*/ 	.byte	0x04, 0x17
        /*00aa*/ 	.short	(.L_599 - .L_598)
.L_598:
        /*00ac*/ 	.word	0x00000000
        /*00b0*/ 	.short	0x0001
        /*00b2*/ 	.short	0x0008
        /*00b4*/ 	.byte	0x00, 0xf5, 0x21, 0x00


	//----- nvinfo : EIATTR_KPARAM_INFO
	.align		4
.L_599:
        /*00b8*/ 	.byte	0x04, 0x17
        /*00ba*/ 	.short	(.L_601 - .L_600)
.L_600:
        /*00bc*/ 	.word	0x00000000
        /*00c0*/ 	.short	0x0000
        /*00c2*/ 	.short	0x0000
        /*00c4*/ 	.byte	0x00, 0xf5, 0x21, 0x00


	//----- nvinfo : EIATTR_SPARSE_MMA_MASK
	.align		4
.L_601:
        /*00c8*/ 	.byte	0x03, 0x50
        /*00ca*/ 	.short	0x0000


	//----- nvinfo : EIATTR_MAXREG_COUNT
	.align		4
        /*00cc*/ 	.byte	0x03, 0x1b
        /*00ce*/ 	.short	0x00ff


	//----- nvinfo : EIATTR_NUM_BARRIERS
	.align		4
        /*00d0*/ 	.byte	0x02, 0x4c
        /*00d2*/ 	.byte	0x01
	.zero		1


	//----- nvinfo : EIATTR_MERCURY_ISA_VERSION
	.align		4
        /*00d4*/ 	.byte	0x03, 0x5f
        /*00d6*/ 	.short	0x0101


	//----- nvinfo : EIATTR_COOP_GROUP_MASK_REGIDS
	.align		4
        /*00d8*/ 	.byte	0x04, 0x29
        /*00da*/ 	.short	(.L_603 - .L_602)


	//   ....[0]....
.L_602:
        /*00dc*/ 	.word	0xffffffff


	//   ....[1]....
        /*00e0*/ 	.word	0xffffffff


	//   ....[2]....
        /*00e4*/ 	.word	0xffffffff


	//   ....[3]....
        /*00e8*/ 	.word	0xffffffff


	//   ....[4]....
        /*00ec*/ 	.word	0xffffffff


	//   ....[5]....
        /*00f0*/ 	.word	0x0500001b


	//   ....[6]....
        /*00f4*/ 	.word	0x0500001b


	//   ....[7]....
        /*00f8*/ 	.word	0x0500001b


	//   ....[8]....
        /*00fc*/ 	.word	0x0500001b


	//   ....[9]....
        /*0100*/ 	.word	0x0500001b


	//----- nvinfo : EIATTR_COOP_GROUP_INSTR_OFFSETS
	.align		4
.L_603:
        /*0104*/ 	.byte	0x04, 0x28
        /*0106*/ 	.short	(.L_605 - .L_604)


	//   ....[0]....
.L_604:
        /*0108*/ 	.word	0x00001150


	//   ....[1]....
        /*010c*/ 	.word	0x00001170


	//   ....[2]....
        /*0110*/ 	.word	0x00001190


	//   ....[3]....
        /*0114*/ 	.word	0x000011b0


	//   ....[4]....
        /*0118*/ 	.word	0x000011d0


	//   ....[5]....
        /*011c*/ 	.word	0x00002a70


	//   ....[6]....
        /*0120*/ 	.word	0x00002b00


	//   ....[7]....
        /*0124*/ 	.word	0x00002b70


	//   ....[8]....
        /*0128*/ 	.word	0x00002be0


	//   ....[9]....
        /*012c*/ 	.word	0x00002c50


	//----- nvinfo : EIATTR_VRC_CTA_INIT_COUNT
	.align		4
.L_605:
        /*0130*/ 	.byte	0x02, 0x4a
	.zero		1
	.zero		1


	//----- nvinfo : EIATTR_EXIT_INSTR_OFFSETS
	.align		4
        /*0134*/ 	.byte	0x04, 0x1c
        /*0136*/ 	.short	(.L_607 - .L_606)


	//   ....[0]....
.L_606:
        /*0138*/ 	.word	0x00002680


	//   ....[1]....
        /*013c*/ 	.word	0x00002a00


	//----- nvinfo : EIATTR_MAX_THREADS
	.align		4
.L_607:
        /*0140*/ 	.byte	0x04, 0x05
        /*0142*/ 	.short	(.L_609 - .L_608)
.L_608:
        /*0144*/ 	.word	0x00000100
        /*0148*/ 	.word	0x00000001
        /*014c*/ 	.word	0x00000001


	//----- nvinfo : EIATTR_CRS_STACK_SIZE
	.align		4
.L_609:
        /*0150*/ 	.byte	0x04, 0x1e
        /*0152*/ 	.short	(.L_611 - .L_610)
.L_610:
        /*0154*/ 	.word	0x00000000


	//----- nvinfo : EIATTR_CBANK_PARAM_SIZE
	.align		4
.L_611:
        /*0158*/ 	.byte	0x03, 0x19
        /*015a*/ 	.short	0x004c


	//----- nvinfo : EIATTR_PARAM_CBANK
	.align		4
        /*015c*/ 	.byte	0x04, 0x0a
        /*015e*/ 	.short	(.L_613 - .L_612)
	.align		4
.L_612:
        /*0160*/ 	.word	index@(.nv.constant0._Z30flash_attn_sinks_varlen_kernelIfLi64ELi8ELi64EEvPKT_S2_S2_PS0_PKfPKjS7_fiiii)
        /*0164*/ 	.short	0x0380
        /*0166*/ 	.short	0x004c


	//----- nvinfo : EIATTR_SW_WAR
	.align		4
.L_613:
        /*0168*/ 	.byte	0x04, 0x36
        /*016a*/ 	.short	(.L_615 - .L_614)
.L_614:
        /*016c*/ 	.word	0x00000008
.L_615:


//--------------------- .nv.info._Z30flash_attn_sinks_varlen_kernelI13__nv_bfloat16Li256ELi8ELi16EEvPKT_S3_S3_PS1_PKfPKjS8_fiiii --------------------------
	.section	.nv.info._Z30flash_attn_sinks_varlen_kernelI13__nv_bfloat16Li256ELi8ELi16EEvPKT_S3_S3_PS1_PKfPKjS8_fiiii,"",@"SHT_CUDA_INFO"
	.sectionflags	@""
	.align	4


	//----- nvinfo : EIATTR_CUDA_API_VERSION
	.align		4
        /*0000*/ 	.byte	0x04, 0x37
        /*0002*/ 	.short	(.L_617 - .L_616)
.L_616:
        /*0004*/ 	.word	0x00000082


	//----- nvinfo : EIATTR_KPARAM_INFO
	.align		4
.L_617:
        /*0008*/ 	.byte	0x04, 0x17
        /*000a*/ 	.short	(.L_619 - .L_618)
.L_618:
        /*000c*/ 	.word	0x00000000
        /*0010*/ 	.short	0x000b
        /*0012*/ 	.short	0x0048
        /*0014*/ 	.byte	0x00, 0xf0, 0x11, 0x00


	//----- nvinfo : EIATTR_KPARAM_INFO
	.align		4
.L_619:
        /*0018*/ 	.byte	0x04, 0x17
        /*001a*/ 	.short	(.L_621 - .L_620)
.L_620:
        /*001c*/ 	.word	0x00000000
        /*0020*/ 	.short	0x000a
        /*0022*/ 	.short	0x0044
        /*0024*/ 	.byte	0x00, 0xf0, 0x11, 0x00


	//----- nvinfo : EIATTR_KPARAM_INFO
	.align		4
.L_621:
        /*0028*/ 	.byte	0x04, 0x17
        /*002a*/ 	.short	(.L_623 - .L_622)
.L_622:
        /*002c*/ 	.word	0x00000000
        /*0030*/ 	.short	0x0009
        /*0032*/ 	.short	0x0040
        /*0034*/ 	.byte	0x00, 0xf0, 0x11, 0x00


	//----- nvinfo : EIATTR_KPARAM_INFO
	.align		4
.L_623:
        /*0038*/ 	.byte	0x04, 0x17
        /*003a*/ 	.short	(.L_625 - .L_624)
.L_624:
        /*003c*/ 	.word	0x00000000
        /*0040*/ 	.short	0x0008
        /*0042*/ 	.short	0x003c
        /*0044*/ 	.byte	0x00, 0xf0, 0x11, 0x00


	//----- nvinfo : EIATTR_KPARAM_INFO
	.align		4
.L_625:
        /*0048*/ 	.byte	0x04, 0x17
        /*004a*/ 	.short	(.L_627 - .L_626)
.L_626:
        /*004c*/ 	.word	0x00000000
        /*0050*/ 	.short	0x0007
        /*0052*/ 	.short	0x0038
        /*0054*/ 	.byte	0x00, 0xf0, 0x11, 0x00


	//----- nvinfo : EIATTR_KPARAM_INFO
	.align		4
.L_627:
        /*0058*/ 	.byte	0x04, 0x17
        /*005a*/ 	.short	(.L_629 - .L_628)
.L_628:
        /*005c*/ 	.word	0x00000000
        /*0060*/ 	.short	0x0006
        /*0062*/ 	.short	0x0030
        /*0064*/ 	.byte	0x00, 0xf5, 0x21, 0x00


	//----- nvinfo : EIATTR_KPARAM_INFO
	.align		4
.L_629:
        /*0068*/ 	.byte	0x04, 0x17
        /*006a*/ 	.short	(.L_631 - .L_630)
.L_630:
        /*006c*/ 	.word	0x00000000
        /*0070*/ 	.short	0x0005
        /*0072*/ 	.short	0x0028
        /*0074*/ 	.byte	0x00, 0xf5, 0x21, 0x00


	//----- nvinfo : EIATTR_KPARAM_INFO
	.align		4
.L_631:
        /*0078*/ 	.byte	0x04, 0x17
        /*007a*/ 	.short	(.L_633 - .L_632)
.L_632:
        /*007c*/ 	.word	0x00000000
        /*0080*/ 	.short	0x0004
        /*0082*/ 	.short	0x0020
        /*0084*/ 	.byte	0x00, 0xf5, 0x21, 0x00


	//----- nvinfo : EIATTR_KPARAM_INFO
	.align		4
.L_633:
        /*0088*/ 	.byte	0x04, 0x17
        /*008a*/ 	.short	(.L_635 - .L_634)
.L_634:
        /*008c*/ 	.word	0x00000000
        /*0090*/ 	.short	0x0003
        /*0092*/ 	.short	0x0018
        /*0094*/ 	.byte	0x00, 0xf5, 0x21, 0x00


	//----- nvinfo : EIATTR_KPARAM_INFO
	.align		4
.L_635:
        /*0098*/ 	.byte	0x04, 0x17
        /*009a*/ 	.short	(.L_637 - .L_636)
.L_636:
        /*009c*/ 	.word	0x00000000
        /*00a0*/ 	.short	0x0002
        /*00a2*/ 	.short	0x0010
        /*00a4*/ 	.byte	0x00, 0xf5, 0x21, 0x00


	//----- nvinfo : EIATTR_KPARAM_INFO
	.align		4
.L_637:
        /*00a8*/ 	.byte	0x04, 0x17
        /*00aa*/ 	.short	(.L_639 - .L_638)
.L_638:
        /*00ac*/ 	.word	0x00000000
        /*00b0*/ 	.short	0x0001
        /*00b2*/ 	.short	0x0008
        /*00b4*/ 	.byte	0x00, 0xf5, 0x21, 0x00


	//----- nvinfo : EIATTR_KPARAM_INFO
	.align		4
.L_639:
        /*00b8*/ 	.byte	0x04, 0x17
        /*00ba*/ 	.short	(.L_641 - .L_640)
.L_640:
        /*00bc*/ 	.word	0x00000000
        /*00c0*/ 	.short	0x0000
        /*00c2*/ 	.short	0x0000
        /*00c4*/ 	.byte	0x00, 0xf5, 0x21, 0x00


	//----- nvinfo : EIATTR_SPARSE_MMA_MASK
	.align		4
.L_641:
        /*00c8*/ 	.byte	0x03, 0x50
        /*00ca*/ 	.short	0x0000


	//----- nvinfo : EIATTR_MAXREG_COUNT
	.align		4
        /*00cc*/ 	.byte	0x03, 0x1b
        /*00ce*/ 	.short	0x00ff


	//----- nvinfo : EIATTR_NUM_BARRIERS
	.align		4
        /*00d0*/ 	.byte	0x02, 0x4c
        /*00d2*/ 	.byte	0x01
	.zero		1


	//----- nvinfo : EIATTR_MERCURY_ISA_VERSION
	.align		4
        /*00d4*/ 	.byte	0x03, 0x5f
        /*00d6*/ 	.short	0x0101


	//----- nvinfo : EIATTR_COOP_GROUP_MASK_REGIDS
	.align		4
        /*00d8*/ 	.byte	0x04, 0x29
        /*00da*/ 	.short	(.L_643 - .L_642)


	//   ....[0]....
.L_642:
        /*00dc*/ 	.word	0xffffffff


	//   ....[1]....
        /*00e0*/ 	.word	0xffffffff


	//   ....[2]....
        /*00e4*/ 	.word	0xffffffff


	//   ....[3]....
        /*00e8*/ 	.word	0xffffffff


	//   ....[4]....
        /*00ec*/ 	.word	0xffffffff


	//   ....[5]....
        /*00f0*/ 	.word	0x05000020


	//   ....[6]....
        /*00f4*/ 	.word	0x05000020


	//   ....[7]....
        /*00f8*/ 	.word	0x05000020


	//   ....[8]....
        /*00fc*/ 	.word	0x05000020


	//   ....[9]....
        /*0100*/ 	.word	0x05000020


	//----- nvinfo : EIATTR_COOP_GROUP_INSTR_OFFSETS
	.align		4
.L_643:
        /*0104*/ 	.byte	0x04, 0x28
        /*0106*/ 	.short	(.L_645 - .L_644)


	//   ....[0]....
.L_644:
        /*0108*/ 	.word	0x00001590


	//   ....[1]....
        /*010c*/ 	.word	0x000015b0


	//   ....[2]....
        /*0110*/ 	.word	0x000015d0


	//   ....[3]....
        /*0114*/ 	.word	0x000015f0


	//   ....[4]....
        /*0118*/ 	.word	0x00001610


	//   ....[5]....
        /*011c*/ 	.word	0x00002bf0


	//   ....[6]....
        /*0120*/ 	.word	0x00002c80


	//   ....[7]....
        /*0124*/ 	.word	0x00002cf0


	//   ....[8]....
        /*0128*/ 	.word	0x00002d60


	//   ....[9]....
        /*012c*/ 	.word	0x00002dd0


	//----- nvinfo : EIATTR_VRC_CTA_INIT_COUNT
	.align		4
.L_645:
        /*0130*/ 	.byte	0x02, 0x4a
	.zero		1
	.zero		1


	//----- nvinfo : EIATTR_EXIT_INSTR_OFFSETS
	.align		4
        /*0134*/ 	.byte	0x04, 0x1c
        /*0136*/ 	.short	(.L_647 - .L_646)


	//   ....[0]....
.L_646:
        /*0138*/ 	.word	0x00002680


	//   ....[1]....
        /*013c*/ 	.word	0x00002b90


	//----- nvinfo : EIATTR_MAX_THREADS
	.align		4
.L_647:
        /*0140*/ 	.byte	0x04, 0x05
        /*0142*/ 	.short	(.L_649 - .L_648)
.L_648:
        /*0144*/ 	.word	0x00000100
        /*0148*/ 	.word	0x00000001
        /*014c*/ 	.word	0x00000001


	//----- nvinfo : EIATTR_CRS_STACK_SIZE
	.align		4
.L_649:
        /*0150*/ 	.byte	0x04, 0x1e
        /*0152*/ 	.short	(.L_651 - .L_650)
.L_650:
        /*0154*/ 	.word	0x00000000


	//----- nvinfo : EIATTR_CBANK_PARAM_SIZE
	.align		4
.L_651:
        /*0158*/ 	.byte	0x03, 0x19
        /*015a*/ 	.short	0x004c


	//----- nvinfo : EIATTR_PARAM_CBANK
	.align		4
        /*015c*/ 	.byte	0x04, 0x0a
        /*015e*/ 	.short	(.L_653 - .L_652)
	.align		4
.L_652:
        /*0160*/ 	.word	index@(.nv.constant0._Z30flash_attn_sinks_varlen_kernelI13__nv_bfloat16Li256ELi8ELi16EEvPKT_S3_S3_PS1_PKfPKjS8_fiiii)
        /*0164*/ 	.short	0x0380
        /*0166*/ 	.short	0x004c


	//----- nvinfo : EIATTR_SW_WAR
	.align		4
.L_653:
        /*0168*/ 	.byte	0x04, 0x36
        /*016a*/ 	.short	(.L_655 - .L_654)
.L_654:
        /*016c*/ 	.word	0x00000008
.L_655:


//--------------------- .nv.info._Z30flash_attn_sinks_varlen_kernelI13__nv_bfloat16Li192ELi8ELi16EEvPKT_S3_S3_PS1_PKfPKjS8_fiiii --------------------------
	.section	.nv.info._Z30flash_attn_sinks_varlen_kernelI13__nv_bfloat16Li192ELi8ELi16EEvPKT_S3_S3_PS1_PKfPKjS8_fiiii,"",@"SHT_CUDA_INFO"
	.sectionflags	@""
	.align	4


	//----- nvinfo : EIATTR_CUDA_API_VERSION
	.align		4
        /*0000*/ 	.byte	0x04, 0x37
        /*0002*/ 	.short	(.L_657 - .L_656)
.L_656:
        /*0004*/ 	.word	0x00000082


	//----- nvinfo : EIATTR_KPARAM_INFO
	.align		4
.L_657:
        /*0008*/ 	.byte	0x04, 0x17
        /*000a*/ 	.short	(.L_659 - .L_658)
.L_658:
        /*000c*/ 	.word	0x00000000
        /*0010*/ 	.short	0x000b
        /*0012*/ 	.short	0x0048
        /*0014*/ 	.byte	0x00, 0xf0, 0x11, 0x00


	//----- nvinfo : EIATTR_KPARAM_INFO
	.align		4
.L_659:
        /*0018*/ 	.byte	0x04, 0x17
        /*001a*/ 	.short	(.L_661 - .L_660)
.L_660:
        /*001c*/ 	.word	0x00000000
        /*0020*/ 	.short	0x000a
        /*0022*/ 	.short	0x0044
        /*0024*/ 	.byte	0x00, 0xf0, 0x11, 0x00


	//----- nvinfo : EIATTR_KPARAM_INFO
	.align		4
.L_661:
        /*0028*/ 	.byte	0x04, 0x17
        /*002a*/ 	.short	(.L_663 - .L_662)
.L_662:
        /*002c*/ 	.word	0x00000000
        /*0030*/ 	.short	0x0009
        /*0032*/ 	.short	0x0040
        /*0034*/ 	.byte	0x00, 0xf0, 0x11, 0x00


	//----- nvinfo : EIATTR_KPARAM_INFO
	.align		4
.L_663:
        /*0038*/ 	.byte	0x04, 0x17
        /*003a*/ 	.short	(.L_665 - .L_664)
.L_664:
        /*003c*/ 	.word	0x00000000
        /*0040*/ 	.short	0x0008
        /*0042*/ 	.short	0x003c
        /*0044*/ 	.byte	0x00, 0xf0, 0x11, 0x00


	//----- nvinfo : EIATTR_KPARAM_INFO
	.align		4
.L_665:
        /*0048*/ 	.byte	0x04, 0x17
        /*004a*/ 	.short	(.L_667 - .L_666)
.L_666:
        /*004c*/ 	.word	0x00000000
        /*0050*/ 	.short	0x0007
        /*0052*/ 	.short	0x0038
        /*0054*/ 	.byte	0x00, 0xf0, 0x11, 0x00


	//----- nvinfo : EIATTR_KPARAM_INFO
	.align		4
.L_667:
        /*0058*/ 	.byte	0x04, 0x17
        /*005a*/ 	.short	(.L_669 - .L_668)
.L_668:
        /*005c*/ 	.word	0x00000000
        /*0060*/ 	.short	0x0006
        /*0062*/ 	.short	0x0030
        /*0064*/ 	.byte	0x00, 0xf5, 0x21, 0x00


	//----- nvinfo : EIATTR_KPARAM_INFO
	.align		4
.L_669:
        /*0068*/ 	.byte	0x04, 0x17
        /*006a*/ 	.short	(.L_671 - .L_670)
.L_670:
        /*006c*/ 	.word	0x00000000
        /*0070*/ 	.short	0x0005
        /*0072*/ 	.short	0x0028
        /*0074*/ 	.byte	0x00, 0xf5, 0x21, 0x00


	//----- nvinfo : EIATTR_KPARAM_INFO
	.align		4
.L_671:
        /*0078*/ 	.byte	0x04, 0x17
        /*007a*/ 	.short	(.L_673 - .L_672)
.L_672:
        /*007c*/ 	.word	0x00000000
        /*0080*/ 	.short	0x0004
        /*0082*/ 	.short	0x0020
        /*0084*/ 	.byte	0x00, 0xf5, 0x21, 0x00


	//----- nvinfo : EIATTR_KPARAM_INFO
	.align		4
.L_673:
        /*0088*/ 	.byte	0x04, 0x17
        /*008a*/ 	.short	(.L_675 - .L_674)
.L_674:
        /*008c*/ 	.word	0x00000000
        /*0090*/ 	.short	0x0003
        /*0092*/ 	.short	0x0018
        /*0094*/ 	.byte	0x00, 0xf5, 0x21, 0x00


	//----- nvinfo : EIATTR_KPARAM_INFO
	.align		4
.L_675:
        /*0098*/ 	.byte	0x04, 0x17
        /*009a*/ 	.short	(.L_677 - .L_676)
.L_676:
        /*009c*/ 	.word	0x00000000
        /*00a0*/ 	.short	0x0002
        /*00a2*/ 	.short	0x0010
        /*00a4*/ 	.byte	0x00, 0xf5, 0x21, 0x00


	//----- nvinfo : EIATTR_KPARAM_INFO
	.align		4
.L_677:
        /*00a8*/ 	.byte	0x04, 0x17
        /*00aa*/ 	.short	(.L_679 - .L_678)
.L_678:
        /*00ac*/ 	.word	0x00000000
        /*00b0*/ 	.short	0x0001
        /*00b2*/ 	.short	0x0008
        /*00b4*/ 	.byte	0x00, 0xf5, 0x21, 0x00


	//----- nvinfo : EIATTR_KPARAM_INFO
	.align		4
.L_679:
        /*00b8*/ 	.byte	0x04, 0x17
        /*00ba*/ 	.short	(.L_681 - .L_680)
.L_680:
        /*00bc*/ 	.word	0x00000000
        /*00c0*/ 	.short	0x0000
        /*00c2*/ 	.short	0x0000
        /*00c4*/ 	.byte	0x00, 0xf5, 0x21, 0x00


	//----- nvinfo : EIATTR_SPARSE_MMA_MASK
	.align		4
.L_681:
        /*00c8*/ 	.byte	0x03, 0x50
        /*00ca*/ 	.short	0x0000


	//----- nvinfo : EIATTR_MAXREG_COUNT
	.align		4
        /*00cc*/ 	.byte	0x03, 0x1b
        /*00ce*/ 	.short	0x00ff


	//----- nvinfo : EIATTR_NUM_BARRIERS
	.align		4
        /*00d0*/ 	.byte	0x02, 0x4c
        /*00d2*/ 	.byte	0x01
	.zero		1


	//----- nvinfo : EIATTR_MERCURY_ISA_VERSION
	.align		4
        /*00d4*/ 	.byte	0x03, 0x5f
        /*00d6*/ 	.short	0x0101


	//----- nvinfo : EIATTR_COOP_GROUP_MASK_REGIDS
	.align		4
        /*00d8*/ 	.byte	0x04, 0x29
        /*00da*/ 	.short	(.L_683 - .L_682)


	//   ....[0]....
.L_682:
        /*00dc*/ 	.word	0xffffffff


	//   ....[1]....
        /*00e0*/ 	.word	0xffffffff


	//   ....[2]....
        /*00e4*/ 	.word	0xffffffff


	//   ....[3]....
        /*00e8*/ 	.word	0xffffffff


	//   ....[4]....
        /*00ec*/ 	.word	0xffffffff


	//   ....[5]....
        /*00f0*/ 	.word	0x05000023


	//   ....[6]....
        /*00f4*/ 	.word	0x05000023


	//   ....[7]....
        /*00f8*/ 	.word	0x05000023


	//   ....[8]....
        /*00fc*/ 	.word	0x05000023


	//   ....[9]....
        /*0100*/ 	.word	0x05000023


	//----- nvinfo : EIATTR_COOP_GROUP_INSTR_OFFSETS
	.align		4
.L_683:
        /*0104*/ 	.byte	0x04, 0x28
        /*0106*/ 	.short	(.L_685 - .L_684)


	//   ....[0]....
.L_684:
        /*0108*/ 	.word	0x00001810


	//   ....[1]....
        /*010c*/ 	.word	0x00001830


	//   ....[2]....
        /*0110*/ 	.word	0x00001850


	//   ....[3]....
        /*0114*/ 	.word	0x00001870


	//   ....[4]....
        /*0118*/ 	.word	0x00001890


	//   ....[5]....
        /*011c*/ 	.word	0x00002d00


	//   ....[6]....
        /*0120*/ 	.word	0x00002d90


	//   ....[7]....
        /*0124*/ 	.word	0x00002e00


	//   ....[8]....
        /*0128*/ 	.word	0x00002e70


	//   ....[9]....
        /*012c*/ 	.word	0x00002ee0


	//----- nvinfo : EIATTR_VRC_CTA_INIT_COUNT
	.align		4
.L_685:
        /*0130*/ 	.byte	0x02, 0x4a
	.zero		1
	.zero		1


	//----- nvinfo : EIATTR_EXIT_INSTR_OFFSETS
	.align		4
        /*0134*/ 	.byte	0x04, 0x1c
        /*0136*/ 	.short	(.L_687 - .L_686)


	//   ....[0]....
.L_686:
        /*0138*/ 	.word	0x00002810


	//   ....[1]....
        /*013c*/ 	.word	0x00002c90


	//----- nvinfo : EIATTR_MAX_THREADS
	.align		4
.L_687:
        /*0140*/ 	.byte	0x04, 0x05
        /*0142*/ 	.short	(.L_689 - .L_688)
.L_688:
        /*0144*/ 	.word	0x00000100
        /*0148*/ 	.word	0x00000001
        /*014c*/ 	.word	0x00000001


	//----- nvinfo : EIATTR_CRS_STACK_SIZE
	.align		4
.L_689:
        /*0150*/ 	.byte	0x04, 0x1e
        /*0152*/ 	.short	(.L_691 - .L_690)
.L_690:
        /*0154*/ 	.word	0x00000000


	//----- nvinfo : EIATTR_CBANK_PARAM_SIZE
	.align		4
.L_691:
        /*0158*/ 	.byte	0x03, 0x19
        /*015a*/ 	.short	0x004c


	//----- nvinfo : EIATTR_PARAM_CBANK
	.align		4
        /*015c*/ 	.byte	0x04, 0x0a
        /*015e*/ 	.short	(.L_693 - .L_692)
	.align		4
.L_692:
        /*0160*/ 	.word	index@(.nv.constant0._Z30flash_attn_sinks_varlen_kernelI13__nv_bfloat16Li192ELi8ELi16EEvPKT_S3_S3_PS1_PKfPKjS8_fiiii)
        /*0164*/ 	.short	0x0380
        /*0166*/ 	.short	0x004c


	//----- nvinfo : EIATTR_SW_WAR
	.align		4
.L_693:
        /*0168*/ 	.byte	0x04, 0x36
        /*016a*/ 	.short	(.L_695 - .L_694)
.L_694:
        /*016c*/ 	.word	0x00000008
.L_695:


//--------------------- .nv.info._Z30flash_attn_sinks_varlen_kernelI13__nv_bfloat16Li128ELi8ELi32EEvPKT_S3_S3_PS1_PKfPKjS8_fiiii --------------------------
	.section	.nv.info._Z30flash_attn_sinks_varlen_kernelI13__nv_bfloat16Li128ELi8ELi32EEvPKT_S3_S3_PS1_PKfPKjS8_fiiii,"",@"SHT_CUDA_INFO"
	.sectionflags	@""
	.align	4


	//----- nvinfo : EIATTR_CUDA_API_VERSION
	.align		4
        /*0000*/ 	.byte	0x04, 0x37
        /*0002*/ 	.short	(.L_697 - .L_696)
.L_696:
        /*0004*/ 	.word	0x00000082


	//----- nvinfo : EIATTR_KPARAM_INFO
	.align		4
.L_697:
        /*0008*/ 	.byte	0x04, 0x17
        /*000a*/ 	.short	(.L_699 - .L_698)
.L_698:
        /*000c*/ 	.word	0x00000000
        /*0010*/ 	.short	0x000b
        /*0012*/ 	.short	0x0048
        /*0014*/ 	.byte	0x00, 0xf0, 0x11, 0x00


	//----- nvinfo : EIATTR_KPARAM_INFO
	.align		4
.L_699:
        /*0018*/ 	.byte	0x04, 0x17
        /*001a*/ 	.short	(.L_701 - .L_700)
.L_700:
        /*001c*/ 	.word	0x00000000
        /*0020*/ 	.short	0x000a
        /*0022*/ 	.short	0x0044
        /*0024*/ 	.byte	0x00, 0xf0, 0x11, 0x00


	//----- nvinfo : EIATTR_KPARAM_INFO
	.align		4
.L_701:
        /*0028*/ 	.byte	0x04, 0x17
        /*002a*/ 	.short	(.L_703 - .L_702)
.L_702:
        /*002c*/ 	.word	0x00000000
        /*0030*/ 	.short	0x0009
        /*0032*/ 	.short	0x0040
        /*0034*/ 	.byte	0x00, 0xf0, 0x11, 0x00


	//----- nvinfo : EIATTR_KPARAM_INFO
	.align		4
.L_703:
        /*0038*/ 	.byte	0x04, 0x17
        /*003a*/ 	.short	(.L_705 - .L_704)
.L_704:
        /*003c*/ 	.word	0x00000000
        /*0040*/ 	.short	0x0008
        /*0042*/ 	.short	0x003c
        /*0044*/ 	.byte	0x00, 0xf0, 0x11, 0x00


	//----- nvinfo : EIATTR_KPARAM_INFO
	.align		4
.L_705:
        /*0048*/ 	.byte	0x04, 0x17
        /*004a*/ 	.short	(.L_707 - .L_706)
.L_706:
        /*004c*/ 	.word	0x00000000
        /*0050*/ 	.short	0x0007
        /*0052*/ 	.short	0x0038
        /*0054*/ 	.byte	0x00, 0xf0, 0x11, 0x00


	//----- nvinfo : EIATTR_KPARAM_INFO
	.align		4
.L_707:
        /*0058*/ 	.byte	0x04, 0x17
        /*005a*/ 	.short	(.L_709 - .L_708)
.L_708:
        /*005c*/ 	.word	0x00000000
        /*0060*/ 	.short	0x0006
        /*0062*/ 	.short	0x0030
        /*0064*/ 	.byte	0x00, 0xf5, 0x21, 0x00


	//----- nvinfo : EIATTR_KPARAM_INFO
	.align		4
.L_709:
        /*0068*/ 	.byte	0x04, 0x17
        /*006a*/ 	.short	(.L_711 - .L_710)
.L_710:
        /*006c*/ 	.word	0x00000000
        /*0070*/ 	.short	0x0005
        /*0072*/ 	.short	0x0028
        /*0074*/ 	.byte	0x00, 0xf5, 0x21, 0x00


	//----- nvinfo : EIATTR_KPARAM_INFO
	.align		4
.L_711:
        /*0078*/ 	.byte	0x04, 0x17
        /*007a*/ 	.short	(.L_713 - .L_712)
.L_712:
        /*007c*/ 	.word	0x00000000
        /*0080*/ 	.short	0x0004
        /*0082*/ 	.short	0x0020
        /*0084*/ 	.byte	0x00, 0xf5, 0x21, 0x00


	//----- nvinfo : EIATTR_KPARAM_INFO
	.align		4
.L_713:
        /*0088*/ 	.byte	0x04, 0x17
        /*008a*/ 	.short	(.L_715 - .L_714)
.L_714:
        /*008c*/ 	.word	0x00000000
        /*0090*/ 	.short	0x0003
        /*0092*/ 	.short	0x0018
        /*0094*/ 	.byte	0x00, 0xf5, 0x21, 0x00


	//----- nvinfo : EIATTR_KPARAM_INFO
	.align		4
.L_715:
        /*0098*/ 	.byte	0x04, 0x17
        /*009a*/ 	.short	(.L_717 - .L_716)
.L_716:
        /*009c*/ 	.word	0x00000000
        /*00a0*/ 	.short	0x0002
        /*00a2*/ 	.short	0x0010
        /*00a4*/ 	.byte	0x00, 0xf5, 0x21, 0x00


	//----- nvinfo : EIATTR_KPARAM_INFO
	.align		4
.L_717:
        /*00a8*/ 	.byte	0x04, 0x17
        /*00aa*/ 	.short	(.L_719 - .L_718)
.L_718:
        /*00ac*/ 	.word	0x00000000
        /*00b0*/ 	.short	0x0001
        /*00b2*/ 	.short	0x0008
        /*00b4*/ 	.byte	0x00, 0xf5, 0x21, 0x00


	//----- nvinfo : EIATTR_KPARAM_INFO
	.align		4
.L_719:
        /*00b8*/ 	.byte	0x04, 0x17
        /*00ba*/ 	.short	(.L_721 - .L_720)
.L_720:
        /*00bc*/ 	.word	0x00000000
        /*00c0*/ 	.short	0x0000
        /*00c2*/ 	.short	0x0000
        /*00c4*/ 	.byte	0x00, 0xf5, 0x21, 0x00


	//----- nvinfo : EIATTR_SPARSE_MMA_MASK
	.align		4
.L_721:
        /*00c8*/ 	.byte	0x03, 0x50
        /*00ca*/ 	.short	0x0000


	//----- nvinfo : EIATTR_MAXREG_COUNT
	.align		4
        /*00cc*/ 	.byte	0x03, 0x1b
        /*00ce*/ 	.short	0x00ff


	//----- nvinfo : EIATTR_NUM_BARRIERS
	.align		4
        /*00d0*/ 	.byte	0x02, 0x4c
        /*00d2*/ 	.byte	0x01
	.zero		1


	//----- nvinfo : EIATTR_MERCURY_ISA_VERSION
	.align		4
        /*00d4*/ 	.byte	0x03, 0x5f
        /*00d6*/ 	.short	0x0101


	//----- nvinfo : EIATTR_COOP_GROUP_MASK_REGIDS
	.align		4
        /*00d8*/ 	.byte	0x04, 0x29
        /*00da*/ 	.short	(.L_723 - .L_722)


	//   ....[0]....
.L_722:
        /*00dc*/ 	.word	0xffffffff


	//   ....[1]....
        /*00e0*/ 	.word	0xffffffff


	//   ....[2]....
        /*00e4*/ 	.word	0xffffffff


	//   ....[3]....
        /*00e8*/ 	.word	0xffffffff


	//   ....[4]....
        /*00ec*/ 	.word	0xffffffff


	//   ....[5]....
        /*00f0*/ 	.word	0x0500001e


	//   ....[6]....
        /*00f4*/ 	.word	0x0500001e


	//   ....[7]....
        /*00f8*/ 	.word	0x0500001e


	//   ....[8]....
        /*00fc*/ 	.word	0x0500001e


	//   ....[9]....
        /*0100*/ 	.word	0x0500001e


	//----- nvinfo : EIATTR_COOP_GROUP_INSTR_OFFSETS
	.align		4
.L_723:
        /*0104*/ 	.byte	0x04, 0x28
        /*0106*/ 	.short	(.L_725 - .L_724)


	//   ....[0]....
.L_724:
        /*0108*/ 	.word	0x00001270


	//   ....[1]....
        /*010c*/ 	.word	0x00001290


	//   ....[2]....
        /*0110*/ 	.word	0x000012b0


	//   ....[3]....
        /*0114*/ 	.word	0x000012d0


	//   ....[4]....
        /*0118*/ 	.word	0x000012f0


	//   ....[5]....
        /*011c*/ 	.word	0x00002ed0


	//   ....[6]....
        /*0120*/ 	.word	0x00002f60


	//   ....[7]....
        /*0124*/ 	.word	0x00002fd0


	//   ....[8]....
        /*0128*/ 	.word	0x00003040


	//   ....[9]....
        /*012c*/ 	.word	0x000030b0


	//----- nvinfo : EIATTR_VRC_CTA_INIT_COUNT
	.align		4
.L_725:
        /*0130*/ 	.byte	0x02, 0x4a
	.zero		1
	.zero		1


	//----- nvinfo : EIATTR_EXIT_INSTR_OFFSETS
	.align		4
        /*0134*/ 	.byte	0x04, 0x1c
        /*0136*/ 	.short	(.L_727 - .L_726)


	//   ....[0]....
.L_726:
        /*0138*/ 	.word	0x00002a50


	//   ....[1]....
        /*013c*/ 	.word	0x00002e60


	//----- nvinfo : EIATTR_MAX_THREADS
	.align		4
.L_727:
        /*0140*/ 	.byte	0x04, 0x05
        /*0142*/ 	.short	(.L_729 - .L_728)
.L_728:
        /*0144*/ 	.word	0x00000100
        /*0148*/ 	.word	0x00000001
        /*014c*/ 	.word	0x00000001


	//----- nvinfo : EIATTR_CRS_STACK_SIZE
	.align		4
.L_729:
        /*0150*/ 	.byte	0x04, 0x1e
        /*0152*/ 	.short	(.L_731 - .L_730)
.L_730:
        /*0154*/ 	.word	0x00000000


	//----- nvinfo : EIATTR_CBANK_PARAM_SIZE
	.align		4
.L_731:
        /*0158*/ 	.byte	0x03, 0x19
        /*015a*/ 	.short	0x004c


	//----- nvinfo : EIATTR_PARAM_CBANK
	.align		4
        /*015c*/ 	.byte	0x04, 0x0a
        /*015e*/ 	.short	(.L_733 - .L_732)
	.align		4
.L_732:
        /*0160*/ 	.word	index@(.nv.constant0._Z30flash_attn_sinks_varlen_kernelI13__nv_bfloat16Li128ELi8ELi32EEvPKT_S3_S3_PS1_PKfPKjS8_fiiii)
        /*0164*/ 	.short	0x0380
        /*0166*/ 	.short	0x004c


	//----- nvinfo : EIATTR_SW_WAR
	.align		4
.L_733:
        /*0168*/ 	.byte	0x04, 0x36
        /*016a*/ 	.short	(.L_735 - .L_734)
.L_734:
        /*016c*/ 	.word	0x00000008
.L_735:


//--------------------- .nv.info._Z30flash_attn_sinks_varlen_kernelI13__nv_bfloat16Li112ELi8ELi32EEvPKT_S3_S3_PS1_PKfPKjS8_fiiii --------------------------
	.section	.nv.info._Z30flash_attn_sinks_varlen_kernelI13__nv_bfloat16Li112ELi8ELi32EEvPKT_S3_S3_PS1_PKfPKjS8_fiiii,"",@"SHT_CUDA_INFO"
	.sectionflags	@""
	.align	4


	//----- nvinfo : EIATTR_CUDA_API_VERSION
	.align		4
        /*0000*/ 	.byte	0x04, 0x37
        /*0002*/ 	.short	(.L_737 - .L_736)
.L_736:
        /*0004*/ 	.word	0x00000082


	//----- nvinfo : EIATTR_KPARAM_INFO
	.align		4
.L_737:
        /*0008*/ 	.byte	0x04, 0x17
        /*000a*/ 	.short	(.L_739 - .L_738)
.L_738:
        /*000c*/ 	.word	0x00000000
        /*0010*/ 	.short	0x000b
        /*0012*/ 	.short	0x0048
        /*0014*/ 	.byte	0x00, 0xf0, 0x11, 0x00


	//----- nvinfo : EIATTR_KPARAM_INFO
	.align		4
.L_739:
        /*0018*/ 	.byte	0x04, 0x17
        /*001a*/ 	.short	(.L_741 - .L_740)
.L_740:
        /*001c*/ 	.word	0x00000000
        /*0020*/ 	.short	0x000a
        /*0022*/ 	.short	0x0044
        /*0024*/ 	.byte	0x00, 0xf0, 0x11, 0x00


	//----- nvinfo : EIATTR_KPARAM_INFO
	.align		4
.L_741:
        /*0028*/ 	.byte	0x04, 0x17
        /*002a*/ 	.short	(.L_743 - .L_742)
.L_742:
        /*002c*/ 	.word	0x00000000
        /*0030*/ 	.short	0x0009
        /*0032*/ 	.short	0x0040
        /*0034*/ 	.byte	0x00, 0xf0, 0x11, 0x00


	//----- nvinfo : EIATTR_KPARAM_INFO
	.align		4
.L_743:
        /*0038*/ 	.byte	0x04, 0x17
        /*003a*/ 	.short	(.L_745 - .L_744)
.L_744:
        /*003c*/ 	.word	0x00000000
        /*0040*/ 	.short	0x0008
        /*0042*/ 	.short	0x003c
        /*0044*/ 	.byte	0x00, 0xf0, 0x11, 0x00


	//----- nvinfo : EIATTR_KPARAM_INFO
	.align		4
.L_745:
        /*0048*/ 	.byte	0x04, 0x17
        /*004a*/ 	.short	(.L_747 - .L_746)
.L_746:
        /*004c*/ 	.word	0x00000000
        /*0050*/ 	.short	0x0007
        /*0052*/ 	.short	0x0038
        /*0054*/ 	.byte	0x00, 0xf0, 0x11, 0x00


	//----- nvinfo : EIATTR_KPARAM_INFO
	.align		4
.L_747:
        /*0058*/ 	.byte	0x04, 0x17
        /*005a*/ 	.short	(.L_749 - .L_748)
.L_748:
        /*005c*/ 	.word	0x00000000
        /*0060*/ 	.short	0x0006
        /*0062*/ 	.short	0x0030
        /*0064*/ 	.byte	0x00, 0xf5, 0x21, 0x00


	//----- nvinfo : EIATTR_KPARAM_INFO
	.align		4
.L_749:
        /*0068*/ 	.byte	0x04, 0x17
        /*006a*/ 	.short	(.L_751 - .L_750)
.L_750:
        /*006c*/ 	.word	0x00000000
        /*0070*/ 	.short	0x0005
        /*0072*/ 	.short	0x0028
        /*0074*/ 	.byte	0x00, 0xf5, 0x21, 0x00


	//----- nvinfo : EIATTR_KPARAM_INFO
	.align		4
.L_751:
        /*0078*/ 	.byte	0x04, 0x17
        /*007a*/ 	.short	(.L_753 - .L_752)
.L_752:
        /*007c*/ 	.word	0x00000000
        /*0080*/ 	.short	0x0004
        /*0082*/ 	.short	0x0020
        /*0084*/ 	.byte	0x00, 0xf5, 0x21, 0x00


	//----- nvinfo : EIATTR_KPARAM_INFO
	.align		4
.L_753:
        /*0088*/ 	.byte	0x04, 0x17
        /*008a*/ 	.short	(.L_755 - .L_754)
.L_754:
        /*008c*/ 	.word	0x00000000
        /*0090*/ 	.short	0x0003
        /*0092*/ 	.short	0x0018
        /*0094*/ 	.byte	0x00, 0xf5, 0x21, 0x00


	//----- nvinfo : EIATTR_KPARAM_INFO
	.align		4
.L_755:
        /*0098*/ 	.byte	0x04, 0x17
        /*009a*/ 	.short	(.L_757 - .L_756)
.L_756:
        /*009c*/ 	.word	0x00000000
        /*00a0*/ 	.short	0x0002
        /*00a2*/ 	.short	0x0010
        /*00a4*/ 	.byte	0x00, 0xf5, 0x21, 0x00


	//----- nvinfo : EIATTR_KPARAM_INFO
	.align		4
.L_757:
        /*00a8*/ 	.byte	0x04, 0x17
        /*00aa*/ 	.short	(.L_759 - .L_758)
.L_758:
        /*00ac*/ 	.word	0x00000000
        /*00b0*/ 	.short	0x0001
        /*00b2*/ 	.short	0x0008
        /*00b4*/ 	.byte	0x00, 0xf5, 0x21, 0x00


	//----- nvinfo : EIATTR_KPARAM_INFO
	.align		4
.L_759:
        /*00b8*/ 	.byte	0x04, 0x17
        /*00ba*/ 	.short	(.L_761 - .L_760)
.L_760:
        /*00bc*/ 	.word	0x00000000
        /*00c0*/ 	.short	0x0000
        /*00c2*/ 	.short	0x0000
        /*00c4*/ 	.byte	0x00, 0xf5, 0x21, 0x00


	//----- nvinfo : EIATTR_SPARSE_MMA_MASK
	.align		4
.L_761:
        /*00c8*/ 	.byte	0x03, 0x50
        /*00ca*/ 	.short	0x0000


	//----- nvinfo : EIATTR_MAXREG_COUNT
	.align		4
        /*00cc*/ 	.byte	0x03, 0x1b
        /*00ce*/ 	.short	0x00ff


	//----- nvinfo : EIATTR_NUM_BARRIERS
	.align		4
        /*00d0*/ 	.byte	0x02, 0x4c
        /*00d2*/ 	.byte	0x01
	.zero		1


	//----- nvinfo : EIATTR_MERCURY_ISA_VERSION
	.align		4
        /*00d4*/ 	.byte	0x03, 0x5f
        /*00d6*/ 	.short	0x0101


	//----- nvinfo : EIATTR_COOP_GROUP_MASK_REGIDS
	.align		4
        /*00d8*/ 	.byte	0x04, 0x29
        /*00da*/ 	.short	(.L_763 - .L_762)


	//   ....[0]....
.L_762:
        /*00dc*/ 	.word	0xffffffff


	//   ....[1]....
        /*00e0*/ 	.word	0xffffffff


	//   ....[2]....
        /*00e4*/ 	.word	0xffffffff


	//   ....[3]....
        /*00e8*/ 	.word	0xffffffff


	//   ....[4]....
        /*00ec*/ 	.word	0xffffffff


	//   ....[5]....
        /*00f0*/ 	.word	0x0500001e


	//   ....[6]....
        /*00f4*/ 	.word	0x0500001e


	//   ....[7]....
        /*00f8*/ 	.word	0x0500001e


	//   ....[8]....
        /*00fc*/ 	.word	0x0500001e


	//   ....[9]....
        /*0100*/ 	.word	0x0500001e


	//----- nvinfo : EIATTR_COOP_GROUP_INSTR_OFFSETS
	.align		4
.L_763:
        /*0104*/ 	.byte	0x04, 0x28
        /*0106*/ 	.short	(.L_765 - .L_764)


	//   ....[0]....
.L_764:
        /*0108*/ 	.word	0x000012f0


	//   ....[1]....
        /*010c*/ 	.word	0x00001310


	//   ....[2]....
        /*0110*/ 	.word	0x00001330


	//   ....[3]....
        /*0114*/ 	.word	0x00001350


	//   ....[4]....
        /*0118*/ 	.word	0x00001370


	//   ....[5]....
        /*011c*/ 	.word	0x00002f60


	//   ....[6]....
        /*0120*/ 	.word	0x00002ff0


	//   ....[7]....
        /*0124*/ 	.word	0x00003060


	//   ....[8]....
        /*0128*/ 	.word	0x000030d0


	//   ....[9]....
        /*012c*/ 	.word	0x00003140


	//----- nvinfo : EIATTR_VRC_CTA_INIT_COUNT
	.align		4
.L_765:
        /*0130*/ 	.byte	0x02, 0x4a
	.zero		1
	.zero		1


	//----- nvinfo : EIATTR_EXIT_INSTR_OFFSETS
	.align		4
        /*0134*/ 	.byte	0x04, 0x1c
        /*0136*/ 	.short	(.L_767 - .L_766)


	//   ....[0]....
.L_766:
        /*0138*/ 	.word	0x00002ac0


	//   ....[1]....
        /*013c*/ 	.word	0x00002eb0


	//   ....[2]....
        /*0140*/ 	.word	0x00002ef0


	//----- nvinfo : EIATTR_MAX_THREADS
	.align		4
.L_767:
        /*0144*/ 	.byte	0x04, 0x05
        /*0146*/ 	.short	(.L_769 - .L_768)
.L_768:
        /*0148*/ 	.word	0x00000100
        /*014c*/ 	.word	0x00000001
        /*0150*/ 	.word	0x00000001


	//----- nvinfo : EIATTR_CRS_STACK_SIZE
	.align		4
.L_769:
        /*0154*/ 	.byte	0x04, 0x1e
        /*0156*/ 	.short	(.L_771 - .L_770)
.L_770:
        /*0158*/ 	.word	0x00000000


	//----- nvinfo : EIATTR_CBANK_PARAM_SIZE
	.align		4
.L_771:
        /*015c*/ 	.byte	0x03, 0x19
        /*015e*/ 	.short	0x004c


	//----- nvinfo : EIATTR_PARAM_CBANK
	.align		4
        /*0160*/ 	.byte	0x04, 0x0a
        /*0162*/ 	.short	(.L_773 - .L_772)
	.align		4
.L_772:
        /*0164*/ 	.word	index@(.nv.constant0._Z30flash_attn_sinks_varlen_kernelI13__nv_bfloat16Li112ELi8ELi32EEvPKT_S3_S3_PS1_PKfPKjS8_fiiii)
        /*0168*/ 	.short	0x0380
        /*016a*/ 	.short	0x004c


	//----- nvinfo : EIATTR_SW_WAR
	.align		4
.L_773:
        /*016c*/ 	.byte	0x04, 0x36
        /*016e*/ 	.short	(.L_775 - .L_774)
.L_774:
        /*0170*/ 	.word	0x00000008
.L_775:


//--------------------- .nv.info._Z30flash_attn_sinks_varlen_kernelI13__nv_bfloat16Li96ELi8ELi32EEvPKT_S3_S3_PS1_PKfPKjS8_fiiii --------------------------
	.section	.nv.info._Z30flash_attn_sinks_varlen_kernelI13__nv_bfloat16Li96ELi8ELi32EEvPKT_S3_S3_PS1_PKfPKjS8_fiiii,"",@"SHT_CUDA_INFO"
	.sectionflags	@""
	.align	4


	//----- nvinfo : EIATTR_CUDA_API_VERSION
	.align		4
        /*0000*/ 	.byte	0x04, 0x37
        /*0002*/ 	.short	(.L_777 - .L_776)
.L_776:
        /*0004*/ 	.word	0x00000082


	//----- nvinfo : EIATTR_KPARAM_INFO
	.align		4
.L_777:
        /*0008*/ 	.byte	0x04, 0x17
        /*000a*/ 	.short	(.L_779 - .L_778)
.L_778:
        /*000c*/ 	.word	0x00000000
        /*0010*/ 	.short	0x000b
        /*0012*/ 	.short	0x0048
        /*0014*/ 	.byte	0x00, 0xf0, 0x11, 0x00


	//----- nvinfo : EIATTR_KPARAM_INFO
	.align		4
.L_779:
        /*0018*/ 	.byte	0x04, 0x17
        /*001a*/ 	.short	(.L_781 - .L_780)
.L_780:
        /*001c*/ 	.word	0x00000000
        /*0020*/ 	.short	0x000a
        /*0022*/ 	.short	0x0044
        /*0024*/ 	.byte	0x00, 0xf0, 0x11, 0x00


	//----- nvinfo : EIATTR_KPARAM_INFO
	.align		4
.L_781:
        /*0028*/ 	.byte	0x04, 0x17
        /*002a*/ 	.short	(.L_783 - .L_782)
.L_782:
        /*002c*/ 	.word	0x00000000
        /*0030*/ 	.short	0x0009
        /*0032*/ 	.short	0x0040
        /*0034*/ 	.byte	0x00, 0xf0, 0x11, 0x00


	//----- nvinfo : EIATTR_KPARAM_INFO
	.align		4
.L_783:
        /*0038*/ 	.byte	0x04, 0x17
        /*003a*/ 	.short	(.L_785 - .L_784)
.L_784:
        /*003c*/ 	.word	0x00000000
        /*0040*/ 	.short	0x0008
        /*0042*/ 	.short	0x003c
        /*0044*/ 	.byte	0x00, 0xf0, 0x11, 0x00


	//----- nvinfo : EIATTR_KPARAM_INFO
	.align		4
.L_785:
        /*0048*/ 	.byte	0x04, 0x17
        /*004a*/ 	.short	(.L_787 - .L_786)
.L_786:
        /*004c*/ 	.word	0x00000000
        /*0050*/ 	.short	0x0007
        /*0052*/ 	.short	0x0038
        /*0054*/ 	.byte	0x00, 0xf0, 0x11, 0x00


	//----- nvinfo : EIATTR_KPARAM_INFO
	.align		4
.L_787:
        /*0058*/ 	.byte	0x04, 0x17
        /*005a*/ 	.short	(.L_789 - .L_788)
.L_788:
        /*005c*/ 	.word	0x00000000
        /*0060*/ 	.short	0x0006
        /*0062*/ 	.short	0x0030
        /*0064*/ 	.byte	0x00, 0xf5, 0x21, 0x00


	//----- nvinfo : EIATTR_KPARAM_INFO
	.align		4
.L_789:
        /*0068*/ 	.byte	0x04, 0x17
        /*006a*/ 	.short	(.L_791 - .L_790)
.L_790:
        /*006c*/ 	.word	0x00000000
        /*0070*/ 	.short	0x0005
        /*0072*/ 	.short	0x0028
        /*0074*/ 	.byte	0x00, 0xf5, 0x21, 0x00


	//----- nvinfo : EIATTR_KPARAM_INFO
	.align		4
.L_791:
        /*0078*/ 	.byte	0x04, 0x17
        /*007a*/ 	.short	(.L_793 - .L_792)
.L_792:
        /*007c*/ 	.word	0x00000000
        /*0080*/ 	.short	0x0004
        /*0082*/ 	.short	0x0020
        /*0084*/ 	.byte	0x00, 0xf5, 0x21, 0x00


	//----- nvinfo : EIATTR_KPARAM_INFO
	.align		4
.L_793:
        /*0088*/ 	.byte	0x04, 0x17
        /*008a*/ 	.short	(.L_795 - .L_794)
.L_794:
        /*008c*/ 	.word	0x00000000
        /*0090*/ 	.short	0x0003
        /*0092*/ 	.short	0x0018
        /*0094*/ 	.byte	0x00, 0xf5, 0x21, 0x00


	//----- nvinfo : EIATTR_KPARAM_INFO
	.align		4
.L_795:
        /*0098*/ 	.byte	0x04, 0x17
        /*009a*/ 	.short	(.L_797 - .L_796)
.L_796:
        /*009c*/ 	.word	0x00000000
        /*00a0*/ 	.short	0x0002
        /*00a2*/ 	.short	0x0010
        /*00a4*/ 	.byte	0x00, 0xf5, 0x21, 0x00


	//----- nvinfo : EIATTR_KPARAM_INFO
	.align		4
.L_797:
        /*00a8*/ 	.byte	0x04, 0x17
        /*00aa*/ 	.short	(.L_799 - .L_798)
.L_798:
        /*00ac*/ 	.word	0x00000000
        /*00b0*/ 	.short	0x0001
        /*00b2*/ 	.short	0x0008
        /*00b4*/ 	.byte	0x00, 0xf5, 0x21, 0x00


	//----- nvinfo : EIATTR_KPARAM_INFO
	.align		4
.L_799:
        /*00b8*/ 	.byte	0x04, 0x17
        /*00ba*/ 	.short	(.L_801 - .L_800)
.L_800:
        /*00bc*/ 	.word	0x00000000
        /*00c0*/ 	.short	0x0000
        /*00c2*/ 	.short	0x0000
        /*00c4*/ 	.byte	0x00, 0xf5, 0x21, 0x00


	//----- nvinfo : EIATTR_SPARSE_MMA_MASK
	.align		4
.L_801:
        /*00c8*/ 	.byte	0x03, 0x50
        /*00ca*/ 	.short	0x0000


	//----- nvinfo : EIATTR_MAXREG_COUNT
	.align		4
        /*00cc*/ 	.byte	0x03, 0x1b
        /*00ce*/ 	.short	0x00ff


	//----- nvinfo : EIATTR_NUM_BARRIERS
	.align		4
        /*00d0*/ 	.byte	0x02, 0x4c
        /*00d2*/ 	.byte	0x01
	.zero		1


	//----- nvinfo : EIATTR_MERCURY_ISA_VERSION
	.align		4
        /*00d4*/ 	.byte	0x03, 0x5f
        /*00d6*/ 	.short	0x0101


	//----- nvinfo : EIATTR_COOP_GROUP_MASK_REGIDS
	.align		4
        /*00d8*/ 	.byte	0x04, 0x29
        /*00da*/ 	.short	(.L_803 - .L_802)


	//   ....[0]....
.L_802:
        /*00dc*/ 	.word	0xffffffff


	//   ....[1]....
        /*00e0*/ 	.word	0xffffffff


	//   ....[2]....
        /*00e4*/ 	.word	0xffffffff


	//   ....[3]....
        /*00e8*/ 	.word	0xffffffff


	//   ....[4]....
        /*00ec*/ 	.word	0xffffffff


	//   ....[5]....
        /*00f0*/ 	.word	0x0500001b


	//   ....[6]....
        /*00f4*/ 	.word	0x0500001b


	//   ....[7]....
        /*00f8*/ 	.word	0x0500001b


	//   ....[8]....
        /*00fc*/ 	.word	0x0500001b


	//   ....[9]....
        /*0100*/ 	.word	0x0500001b


	//----- nvinfo : EIATTR_COOP_GROUP_INSTR_OFFSETS
	.align		4
.L_803:
        /*0104*/ 	.byte	0x04, 0x28
        /*0106*/ 	.short	(.L_805 - .L_804)


	//   ....[0]....
.L_804:
        /*0108*/ 	.word	0x000015d0


	//   ....[1]....
        /*010c*/ 	.word	0x000015f0


	//   ....[2]....
        /*0110*/ 	.word	0x00001610


	//   ....[3]....
        /*0114*/ 	.word	0x00001630


	//   ....[4]....
        /*0118*/ 	.word	0x00001650


	//   ....[5]....
        /*011c*/ 	.word	0x00003100


	//   ....[6]....
        /*0120*/ 	.word	0x00003190


	//   ....[7]....
        /*0124*/ 	.word	0x00003200


	//   ....[8]....
        /*0128*/ 	.word	0x00003270


	//   ....[9]....
        /*012c*/ 	.word	0x000032e0


	//----- nvinfo : EIATTR_VRC_CTA_INIT_COUNT
	.align		4
.L_805:
        /*0130*/ 	.byte	0x02, 0x4a
	.zero		1
	.zero		1


	//----- nvinfo : EIATTR_EXIT_INSTR_OFFSETS
	.align		4
        /*0134*/ 	.byte	0x04, 0x1c
        /*0136*/ 	.short	(.L_807 - .L_806)


	//   ....[0]....
.L_806:
        /*0138*/ 	.word	0x00002cc0


	//   ....[1]....
        /*013c*/ 	.word	0x00003090


	//----- nvinfo : EIATTR_MAX_THREADS
	.align		4
.L_807:
        /*0140*/ 	.byte	0x04, 0x05
        /*0142*/ 	.short	(.L_809 - .L_808)
.L_808:
        /*0144*/ 	.word	0x00000100
        /*0148*/ 	.word	0x00000001
        /*014c*/ 	.word	0x00000001


	//----- nvinfo : EIATTR_CRS_STACK_SIZE
	.align		4
.L_809:
        /*0150*/ 	.byte	0x04, 0x1e
        /*0152*/ 	.short	(.L_811 - .L_810)
.L_810:
        /*0154*/ 	.word	0x00000000


	//----- nvinfo : EIATTR_CBANK_PARAM_SIZE
	.align		4
.L_811:
        /*0158*/ 	.byte	0x03, 0x19
        /*015a*/ 	.short	0x004c


	//----- nvinfo : EIATTR_PARAM_CBANK
	.align		4
        /*015c*/ 	.byte	0x04, 0x0a
        /*015e*/ 	.short	(.L_813 - .L_812)
	.align		4
.L_812:
        /*0160*/ 	.word	index@(.nv.constant0._Z30flash_attn_sinks_varlen_kernelI13__nv_bfloat16Li96ELi8ELi32EEvPKT_S3_S3_PS1_PKfPKjS8_fiiii)
        /*0164*/ 	.short	0x0380
        /*0166*/ 	.short	0x004c


	//----- nvinfo : EIATTR_SW_WAR
	.align		4
.L_813:
        /*0168*/ 	.byte	0x04, 0x36
        /*016a*/ 	.short	(.L_815 - .L_814)
.L_814:
        /*016c*/ 	.word	0x00000008
.L_815:


//--------------------- .nv.info._Z30flash_attn_sinks_varlen_kernelI13__nv_bfloat16Li80ELi8ELi32EEvPKT_S3_S3_PS1_PKfPKjS8_fiiii --------------------------
	.section	.nv.info._Z30flash_attn_sinks_varlen_kernelI13__nv_bfloat16Li80ELi8ELi32EEvPKT_S3_S3_PS1_PKfPKjS8_fiiii,"",@"SHT_CUDA_INFO"
	.sectionflags	@""
	.align	4


	//----- nvinfo : EIATTR_CUDA_API_VERSION
	.align		4
        /*0000*/ 	.byte	0x04, 0x37
        /*0002*/ 	.short	(.L_817 - .L_816)
.L_816:
        /*0004*/ 	.word	0x00000082


	//----- nvinfo : EIATTR_KPARAM_INFO
	.align		4
.L_817:
        /*0008*/ 	.byte	0x04, 0x17
        /*000a*/ 	.short	(.L_819 - .L_818)
.L_818:
        /*000c*/ 	.word	0x00000000
        /*0010*/ 	.short	0x000b
        /*0012*/ 	.short	0x0048
        /*0014*/ 	.byte	0x00, 0xf0, 0x11, 0x00


	//----- nvinfo : EIATTR_KPARAM_INFO
	.align		4
.L_819:
        /*0018*/ 	.byte	0x04, 0x17
        /*001a*/ 	.short	(.L_821 - .L_820)
.L_820:
        /*001c*/ 	.word	0x00000000
        /*0020*/ 	.short	0x000a
        /*0022*/ 	.short	0x0044
        /*0024*/ 	.byte	0x00, 0xf0, 0x11, 0x00


	//----- nvinfo : EIATTR_KPARAM_INFO
	.align		4
.L_821:
        /*0028*/ 	.byte	0x04, 0x17
        /*002a*/ 	.short	(.L_823 - .L_822)
.L_822:
        /*002c*/ 	.word	0x00000000
        /*0030*/ 	.short	0x0009
        /*0032*/ 	.short	0x0040
        /*0034*/ 	.byte	0x00, 0xf0, 0x11, 0x00


	//----- nvinfo : EIATTR_KPARAM_INFO
	.align		4
.L_823:
        /*0038*/ 	.byte	0x04, 0x17
        /*003a*/ 	.short	(.L_825 - .L_824)
.L_824:
        /*003c*/ 	.word	0x00000000
        /*0040*/ 	.short	0x0008
        /*0042*/ 	.short	0x003c
        /*0044*/ 	.byte	0x00, 0xf0, 0x11, 0x00


	//----- nvinfo : EIATTR_KPARAM_INFO
	.align		4
.L_825:
        /*0048*/ 	.byte	0x04, 0x17
        /*004a*/ 	.short	(.L_827 - .L_826)
.L_826:
        /*004c*/ 	.word	0x00000000
        /*0050*/ 	.short	0x0007
        /*0052*/ 	.short	0x0038
        /*0054*/ 	.byte	0x00, 0xf0, 0x11, 0x00


	//----- nvinfo : EIATTR_KPARAM_INFO
	.align		4
.L_827:
        /*0058*/ 	.byte	0x04, 0x17
        /*005a*/ 	.short	(.L_829 - .L_828)
.L_828:
        /*005c*/ 	.word	0x00000000
        /*0060*/ 	.short	0x0006
        /*0062*/ 	.short	0x0030
        /*0064*/ 	.byte	0x00, 0xf5, 0x21, 0x00


	//----- nvinfo : EIATTR_KPARAM_INFO
	.align		4
.L_829:
        /*0068*/ 	.byte	0x04, 0x17
        /*006a*/ 	.short	(.L_831 - .L_830)
.L_830:
        /*006c*/ 	.word	0x00000000
        /*0070*/ 	.short	0x0005
        /*0072*/ 	.short	0x0028
        /*0074*/ 	.byte	0x00, 0xf5, 0x21, 0x00


	//----- nvinfo : EIATTR_KPARAM_INFO
	.align		4
.L_831:
        /*0078*/ 	.byte	0x04, 0x17
        /*007a*/ 	.short	(.L_833 - .L_832)
.L_832:
        /*007c*/ 	.word	0x00000000
        /*0080*/ 	.short	0x0004
        /*0082*/ 	.short	0x0020
        /*0084*/ 	.byte	0x00, 0xf5, 0x21, 0x00


	//----- nvinfo : EIATTR_KPARAM_INFO
	.align		4
.L_833:
        /*0088*/ 	.byte	0x04, 0x17
        /*008a*/ 	.short	(.L_835 - .L_834)
.L_834:
        /*008c*/ 	.word	0x00000000
        /*0090*/ 	.short	0x0003
        /*0092*/ 	.short	0x0018
        /*0094*/ 	.byte	0x00, 0xf5, 0x21, 0x00


	//----- nvinfo : EIATTR_KPARAM_INFO
	.align		4
.L_835:
        /*0098*/ 	.byte	0x04, 0x17
        /*009a*/ 	.short	(.L_837 - .L_836)
.L_836:
        /*009c*/ 	.word	0x00000000
        /*00a0*/ 	.short	0x0002
        /*00a2*/ 	.short	0x0010
        /*00a4*/ 	.byte	0x00, 0xf5, 0x21, 0x00


	//----- nvinfo : EIATTR_KPARAM_INFO
	.align		4
.L_837:
        /*00a8*/ 	.byte	0x04, 0x17
        /*00aa*/ 	.short	(.L_839 - .L_838)
.L_838:
        /*00ac*/ 	.word	0x00000000
        /*00b0*/ 	.short	0x0001
        /*00b2*/ 	.short	0x0008
        /*00b4*/ 	.byte	0x00, 0xf5, 0x21, 0x00


	//----- nvinfo : EIATTR_KPARAM_INFO
	.align		4
.L_839:
        /*00b8*/ 	.byte	0x04, 0x17
        /*00ba*/ 	.short	(.L_841 - .L_840)
.L_840:
        /*00bc*/ 	.word	0x00000000
        /*00c0*/ 	.short	0x0000
        /*00c2*/ 	.short	0x0000
        /*00c4*/ 	.byte	0x00, 0xf5, 0x21, 0x00


	//----- nvinfo : EIATTR_SPARSE_MMA_MASK
	.align		4
.L_841:
        /*00c8*/ 	.byte	0x03, 0x50
        /*00ca*/ 	.short	0x0000


	//----- nvinfo : EIATTR_MAXREG_COUNT
	.align		4
        /*00cc*/ 	.byte	0x03, 0x1b
        /*00ce*/ 	.short	0x00ff


	//----- nvinfo : EIATTR_NUM_BARRIERS
	.align		4
        /*00d0*/ 	.byte	0x02, 0x4c
        /*00d2*/ 	.byte	0x01
	.zero		1


	//----- nvinfo : EIATTR_MERCURY_ISA_VERSION
	.align		4
        /*00d4*/ 	.byte	0x03, 0x5f
        /*00d6*/ 	.short	0x0101


	//----- nvinfo : EIATTR_COOP_GROUP_MASK_REGIDS
	.align		4
        /*00d8*/ 	.byte	0x04, 0x29
        /*00da*/ 	.short	(.L_843 - .L_842)


	//   ....[0]....
.L_842:
        /*00dc*/ 	.word	0xffffffff


	//   ....[1]....
        /*00e0*/ 	.word	0xffffffff


	//   ....[2]....
        /*00e4*/ 	.word	0xffffffff


	//   ....[3]....
        /*00e8*/ 	.word	0xffffffff


	//   ....[4]....
        /*00ec*/ 	.word	0xffffffff


	//   ....[5]....
        /*00f0*/ 	.word	0x0500001d


	//   ....[6]....
        /*00f4*/ 	.word	0x0500001d


	//   ....[7]....
        /*00f8*/ 	.word	0x0500001d


	//   ....[8]....
        /*00fc*/ 	.word	0x0500001d


	//   ....[9]....
        /*0100*/ 	.word	0x0500001d


	//----- nvinfo : EIATTR_COOP_GROUP_INSTR_OFFSETS
	.align		4
.L_843:
        /*0104*/ 	.byte	0x04, 0x28
        /*0106*/ 	.short	(.L_845 - .L_844)


	//   ....[0]....
.L_844:
        /*0108*/ 	.word	0x00001950


	//   ....[1]....
        /*010c*/ 	.word	0x00001970


	//   ....[2]....
        /*0110*/ 	.word	0x00001990


	//   ....[3]....
        /*0114*/ 	.word	0x000019b0


	//   ....[4]....
        /*0118*/ 	.word	0x000019d0


	//   ....[5]....
        /*011c*/ 	.word	0x00003410


	//   ....[6]....
        /*0120*/ 	.word	0x000034a0


	//   ....[7]....
        /*0124*/ 	.word	0x00003510


	//   ....[8]....
        /*0128*/ 	.word	0x00003580


	//   ....[9]....
        /*012c*/ 	.word	0x000035f0


	//----- nvinfo : EIATTR_VRC_CTA_INIT_COUNT
	.align		4
.L_845:
        /*0130*/ 	.byte	0x02, 0x4a
	.zero		1
	.zero		1


	//----- nvinfo : EIATTR_EXIT_INSTR_OFFSETS
	.align		4
        /*0134*/ 	.byte	0x04, 0x1c
        /*0136*/ 	.short	(.L_847 - .L_846)


	//   ....[0]....
.L_846:
        /*0138*/ 	.word	0x00002f80


	//   ....[1]....
        /*013c*/ 	.word	0x00003360


	//   ....[2]....
        /*0140*/ 	.word	0x000033a0


	//----- nvinfo : EIATTR_MAX_THREADS
	.align		4
.L_847:
        /*0144*/ 	.byte	0x04, 0x05
        /*0146*/ 	.short	(.L_849 - .L_848)
.L_848:
        /*0148*/ 	.word	0x00000100
        /*014c*/ 	.word	0x00000001
        /*0150*/ 	.word	0x00000001


	//----- nvinfo : EIATTR_CRS_STACK_SIZE
	.align		4
.L_849:
        /*0154*/ 	.byte	0x04, 0x1e
        /*0156*/ 	.short	(.L_851 - .L_850)
.L_850:
        /*0158*/ 	.word	0x00000000


	//----- nvinfo : EIATTR_CBANK_PARAM_SIZE
	.align		4
.L_851:
        /*015c*/ 	.byte	0x03, 0x19
        /*015e*/ 	.short	0x004c


	//----- nvinfo : EIATTR_PARAM_CBANK
	.align		4
        /*0160*/ 	.byte	0x04, 0x0a
        /*0162*/ 	.short	(.L_853 - .L_852)
	.align		4
.L_852:
        /*0164*/ 	.word	index@(.nv.constant0._Z30flash_attn_sinks_varlen_kernelI13__nv_bfloat16Li80ELi8ELi32EEvPKT_S3_S3_PS1_PKfPKjS8_fiiii)
        /*0168*/ 	.short	0x0380
        /*016a*/ 	.short	0x004c


	//----- nvinfo : EIATTR_SW_WAR
	.align		4
.L_853:
        /*016c*/ 	.byte	0x04, 0x36
        /*016e*/ 	.short	(.L_855 - .L_854)
.L_854:
        /*0170*/ 	.word	0x00000008
.L_855:


//--------------------- .nv.info._Z30flash_attn_sinks_varlen_kernelI13__nv_bfloat16Li64ELi8ELi64EEvPKT_S3_S3_PS1_PKfPKjS8_fiiii --------------------------
	.section	.nv.info._Z30flash_attn_sinks_varlen_kernelI13__nv_bfloat16Li64ELi8ELi64EEvPKT_S3_S3_PS1_PKfPKjS8_fiiii,"",@"SHT_CUDA_INFO"
	.sectionflags	@""
	.align	4


	//----- nvinfo : EIATTR_CUDA_API_VERSION
	.align		4
        /*0000*/ 	.byte	0x04, 0x37
        /*0002*/ 	.short	(.L_857 - .L_856)
.L_856:
        /*0004*/ 	.word	0x00000082


	//----- nvinfo : EIATTR_KPARAM_INFO
	.align		4
.L_857:
        /*0008*/ 	.byte	0x04, 0x17
        /*000a*/ 	.short	(.L_859 - .L_858)
.L_858:
        /*000c*/ 	.word	0x00000000
        /*0010*/ 	.short	0x000b
        /*0012*/ 	.short	0x0048
        /*0014*/ 	.byte	0x00, 0xf0, 0x11, 0x00


	//----- nvinfo : EIATTR_KPARAM_INFO
	.align		4
.L_859:
        /*0018*/ 	.byte	0x04, 0x17
        /*001a*/ 	.short	(.L_861 - .L_860)
.L_860:
        /*001c*/ 	.word	0x00000000
        /*0020*/ 	.short	0x000a
        /*0022*/ 	.short	0x0044
        /*0024*/ 	.byte	0x00, 0xf0, 0x11, 0x00


	//----- nvinfo : EIATTR_KPARAM_INFO
	.align		4
.L_861:
        /*0028*/ 	.byte	0x04, 0x17
        /*002a*/ 	.short	(.L_863 - .L_862)
.L_862:
        /*002c*/ 	.word	0x00000000
        /*0030*/ 	.short	0x0009
        /*0032*/ 	.short	0x0040
        /*0034*/ 	.byte	0x00, 0xf0, 0x11, 0x00


	//----- nvinfo : EIATTR_KPARAM_INFO
	.align		4
.L_863:
        /*0038*/ 	.byte	0x04, 0x17
        /*003a*/ 	.short	(.L_865 - .L_864)
.L_864:
        /*003c*/ 	.word	0x00000000
        /*0040*/ 	.short	0x0008
        /*0042*/ 	.short	0x003c
        /*0044*/ 	.byte	0x00, 0xf0, 0x11, 0x00


	//----- nvinfo : EIATTR_KPARAM_INFO
	.align		4
.L_865:
        /*0048*/ 	.byte	0x04, 0x17
        /*004a*/ 	.short	(.L_867 - .L_866)
.L_866:
        /*004c*/ 	.word	0x00000000
        /*0050*/ 	.short	0x0007
        /*0052*/ 	.short	0x0038
        /*0054*/ 	.byte	0x00, 0xf0, 0x11, 0x00


	//----- nvinfo : EIATTR_KPARAM_INFO
	.align		4
.L_867:
        /*0058*/ 	.byte	0x04, 0x17
        /*005a*/ 	.short	(.L_869 - .L_868)
.L_868:
        /*005c*/ 	.word	0x00000000
        /*0060*/ 	.short	0x0006
        /*0062*/ 	.short	0x0030
        /*0064*/ 	.byte	0x00, 0xf5, 0x21, 0x00


	//----- nvinfo : EIATTR_KPARAM_INFO
	.align		4
.L_869:
        /*0068*/ 	.byte	0x04, 0x17
        /*006a*/ 	.short	(.L_871 - .L_870)
.L_870:
        /*006c*/ 	.word	0x00000000
        /*0070*/ 	.short	0x0005
        /*0072*/ 	.short	0x0028
        /*0074*/ 	.byte	0x00, 0xf5, 0x21, 0x00


	//----- nvinfo : EIATTR_KPARAM_INFO
	.align		4
.L_871:
        /*0078*/ 	.byte	0x04, 0x17
        /*007a*/ 	.short	(.L_873 - .L_872)
.L_872:
        /*007c*/ 	.word	0x00000000
        /*0080*/ 	.short	0x0004
        /*0082*/ 	.short	0x0020
        /*0084*/ 	.byte	0x00, 0xf5, 0x21, 0x00


	//----- nvinfo : EIATTR_KPARAM_INFO
	.align		4
.L_873:
        /*0088*/ 	.byte	0x04, 0x17
        /*008a*/ 	.short	(.L_875 - .L_874)
.L_874:
        /*008c*/ 	.word	0x00000000
        /*0090*/ 	.short	0x0003
        /*0092*/ 	.short	0x0018
        /*0094*/ 	.byte	0x00, 0xf5, 0x21, 0x00


	//----- nvinfo : EIATTR_KPARAM_INFO
	.align		4
.L_875:
        /*0098*/ 	.byte	0x04, 0x17
        /*009a*/ 	.short	(.L_877 - .L_876)
.L_876:
        /*009c*/ 	.word	0x00000000
        /*00a0*/ 	.short	0x0002
        /*00a2*/ 	.short	0x0010
        /*00a4*/ 	.byte	0x00, 0xf5, 0x21, 0x00


	//----- nvinfo : EIATTR_KPARAM_INFO
	.align		4
.L_877:
        /*00a8*/ 	.byte	0x04, 0x17
        /*00aa*/ 	.short	(.L_879 - .L_878)
.L_878:
        /*00ac*/ 	.word	0x00000000
        /*00b0*/ 	.short	0x0001
        /*00b2*/ 	.short	0x0008
        /*00b4*/ 	.byte	0x00, 0xf5, 0x21, 0x00


	//----- nvinfo : EIATTR_KPARAM_INFO
	.align		4
.L_879:
        /*00b8*/ 	.byte	0x04, 0x17
        /*00ba*/ 	.short	(.L_881 - .L_880)
.L_880:
        /*00bc*/ 	.word	0x00000000
        /*00c0*/ 	.short	0x0000
        /*00c2*/ 	.short	0x0000
        /*00c4*/ 	.byte	0x00, 0xf5, 0x21, 0x00


	//----- nvinfo : EIATTR_SPARSE_MMA_MASK
	.align		4
.L_881:
        /*00c8*/ 	.byte	0x03, 0x50
        /*00ca*/ 	.short	0x0000


	//----- nvinfo : EIATTR_MAXREG_COUNT
	.align		4
        /*00cc*/ 	.byte	0x03, 0x1b
        /*00ce*/ 	.short	0x00ff


	//----- nvinfo : EIATTR_NUM_BARRIERS
	.align		4
        /*00d0*/ 	.byte	0x02, 0x4c
        /*00d2*/ 	.byte	0x01
	.zero		1


	//----- nvinfo : EIATTR_MERCURY_ISA_VERSION
	.align		4
        /*00d4*/ 	.byte	0x03, 0x5f
        /*00d6*/ 	.short	0x0101


	//----- nvinfo : EIATTR_COOP_GROUP_MASK_REGIDS
	.align		4
        /*00d8*/ 	.byte	0x04, 0x29
        /*00da*/ 	.short	(.L_883 - .L_882)


	//   ....[0]....
.L_882:
        /*00dc*/ 	.word	0xffffffff


	//   ....[1]....
        /*00e0*/ 	.word	0xffffffff


	//   ....[2]....
        /*00e4*/ 	.word	0xffffffff


	//   ....[3]....
        /*00e8*/ 	.word	0xffffffff


	//   ....[4]....
        /*00ec*/ 	.word	0xffffffff


	//   ....[5]....
        /*00f0*/ 	.word	0x0500001a


	//   ....[6]....
        /*00f4*/ 	.word	0x0500001a


	//   ....[7]....
        /*00f8*/ 	.word	0x0500001a


	//   ....[8]....
        /*00fc*/ 	.word	0x0500001a


	//   ....[9]....
        /*0100*/ 	.word	0x0500001a


	//----- nvinfo : EIATTR_COOP_GROUP_INSTR_OFFSETS
	.align		4
.L_883:
        /*0104*/ 	.byte	0x04, 0x28
        /*0106*/ 	.short	(.L_885 - .L_884)


	//   ....[0]....
.L_884:
        /*0108*/ 	.word	0x000011e0


	//   ....[1]....
        /*010c*/ 	.word	0x00001200


	//   ....[2]....
        /*0110*/ 	.word	0x00001220


	//   ....[3]....
        /*0114*/ 	.word	0x00001240


	//   ....[4]....
        /*0118*/ 	.word	0x00001260


	//   ....[5]....
        /*011c*/ 	.word	0x00002b20


	//   ....[6]....
        /*0120*/ 	.word	0x00002bb0


	//   ....[7]....
        /*0124*/ 	.word	0x00002c20


	//   ....[8]....
        /*0128*/ 	.word	0x00002c90


	//   ....[9]....
        /*012c*/ 	.word	0x00002d00


	//----- nvinfo : EIATTR_VRC_CTA_INIT_COUNT
	.align		4
.L_885:
        /*0130*/ 	.byte	0x02, 0x4a
	.zero		1
	.zero		1


	//----- nvinfo : EIATTR_EXIT_INSTR_OFFSETS
	.align		4
        /*0134*/ 	.byte	0x04, 0x1c
        /*0136*/ 	.short	(.L_887 - .L_886)


	//   ....[0]....
.L_886:
        /*0138*/ 	.word	0x00002710


	//   ....[1]....
        /*013c*/ 	.word	0x00002ab0


	//----- nvinfo : EIATTR_MAX_THREADS
	.align		4
.L_887:
        /*0140*/ 	.byte	0x04, 0x05
        /*0142*/ 	.short	(.L_889 - .L_888)
.L_888:
        /*0144*/ 	.word	0x00000100
        /*0148*/ 	.word	0x00000001
        /*014c*/ 	.word	0x00000001


	//----- nvinfo : EIATTR_CRS_STACK_SIZE
	.align		4
.L_889:
        /*0150*/ 	.byte	0x04, 0x1e
        /*0152*/ 	.short	(.L_891 - .L_890)
.L_890:
        /*0154*/ 	.word	0x00000000


	//----- nvinfo : EIATTR_CBANK_PARAM_SIZE
	.align		4
.L_891:
        /*0158*/ 	.byte	0x03, 0x19
        /*015a*/ 	.short	0x004c


	//----- nvinfo : EIATTR_PARAM_CBANK
	.align		4
        /*015c*/ 	.byte	0x04, 0x0a
        /*015e*/ 	.short	(.L_893 - .L_892)
	.align		4
.L_892:
        /*0160*/ 	.word	index@(.nv.constant0._Z30flash_attn_sinks_varlen_kernelI13__nv_bfloat16Li64ELi8ELi64EEvPKT_S3_S3_PS1_PKfPKjS8_fiiii)
        /*0164*/ 	.short	0x0380
        /*0166*/ 	.short	0x004c


	//----- nvinfo : EIATTR_SW_WAR
	.align		4
.L_893:
        /*0168*/ 	.byte	0x04, 0x36
        /*016a*/ 	.short	(.L_895 - .L_894)
.L_894:
        /*016c*/ 	.word	0x00000008
.L_895:


//--------------------- .nv.info._Z30flash_attn_sinks_varlen_kernelI6__halfLi256ELi8ELi16EEvPKT_S3_S3_PS1_PKfPKjS8_fiiii --------------------------
	.section	.nv.info._Z30flash_attn_sinks_varlen_kernelI6__halfLi256ELi8ELi16EEvPKT_S3_S3_PS1_PKfPKjS8_fiiii,"",@"SHT_CUDA_INFO"
	.sectionflags	@""
	.align	4


	//----- nvinfo : EIATTR_CUDA_API_VERSION
	.align		4
        /*0000*/ 	.byte	0x04, 0x37
        /*0002*/ 	.short	(.L_897 - .L_896)
.L_896:
        /*0004*/ 	.word	0x00000082


	//----- nvinfo : EIATTR_KPARAM_INFO
	.align		4
.L_897:
        /*0008*/ 	.byte	0x04, 0x17
        /*000a*/ 	.short	(.L_899 - .L_898)
.L_898:
        /*000c*/ 	.word	0x00000000
        /*0010*/ 	.short	0x000b
        /*0012*/ 	.short	0x0048
        /*0014*/ 	.byte	0x00, 0xf0, 0x11, 0x00


	//----- nvinfo : EIATTR_KPARAM_INFO
	.align		4
.L_899:
        /*0018*/ 	.byte	0x04, 0x17
        /*001a*/ 	.short	(.L_901 - .L_900)
.L_900:
        /*001c*/ 	.word	0x00000000
        /*0020*/ 	.short	0x000a
        /*0022*/ 	.short	0x0044
        /*0024*/ 	.byte	0x00, 0xf0, 0x11, 0x00


	//----- nvinfo : EIATTR_KPARAM_INFO
	.align		4
.L_901:
        /*0028*/ 	.byte	0x04, 0x17
        /*002a*/ 	.short	(.L_903 - .L_902)
.L_902:
        /*002c*/ 	.word	0x00000000
        /*0030*/ 	.short	0x0009
        /*0032*/ 	.short	0x0040
        /*0034*/ 	.byte	0x00, 0xf0, 0x11, 0x00


	//----- nvinfo : EIATTR_KPARAM_INFO
	.align		4
.L_903:
        /*0038*/ 	.byte	0x04, 0x17
        /*003a*/ 	.short	(.L_905 - .L_904)
.L_904:
        /*003c*/ 	.word	0x00000000
        /*0040*/ 	.short	0x0008
        /*0042*/ 	.short	0x003c
        /*0044*/ 	.byte	0x00, 0xf0, 0x11, 0x00


	//----- nvinfo : EIATTR_KPARAM_INFO
	.align		4
.L_905:
        /*0048*/ 	.byte	0x04, 0x17
        /*004a*/ 	.short	(.L_907 - .L_906)
.L_906:
        /*004c*/ 	.word	0x00000000
        /*0050*/ 	.short	0x0007
        /*0052*/ 	.short	0x0038
        /*0054*/ 	.byte	0x00, 0xf0, 0x11, 0x00


	//----- nvinfo : EIATTR_KPARAM_INFO
	.align		4
.L_907:
        /*0058*/ 	.byte	0x04, 0x17
        /*005a*/ 	.short	(.L_909 - .L_908)
.L_908:
        /*005c*/ 	.word	0x00000000
        /*0060*/ 	.short	0x0006
        /*0062*/ 	.short	0x0030
        /*0064*/ 	.byte	0x00, 0xf5, 0x21, 0x00


	//----- nvinfo : EIATTR_KPARAM_INFO
	.align		4
.L_909:
        /*0068*/ 	.byte	0x04, 0x17
        /*006a*/ 	.short	(.L_911 - .L_910)
.L_910:
        /*006c*/ 	.word	0x00000000
        /*0070*/ 	.short	0x0005
        /*0072*/ 	.short	0x0028
        /*0074*/ 	.byte	0x00, 0xf5, 0x21, 0x00


	//----- nvinfo : EIATTR_KPARAM_INFO
	.align		4
.L_911:
        /*0078*/ 	.byte	0x04, 0x17
        /*007a*/ 	.short	(.L_913 - .L_912)
.L_912:
        /*007c*/ 	.word	0x00000000
        /*0080*/ 	.short	0x0004
        /*0082*/ 	.short	0x0020
        /*0084*/ 	.byte	0x00, 0xf5, 0x21, 0x00


	//----- nvinfo : EIATTR_KPARAM_INFO
	.align		4
.L_913:
        /*0088*/ 	.byte	0x04, 0x17
        /*008a*/ 	.short	(.L_915 - .L_914)
.L_914:
        /*008c*/ 	.word	0x00000000
        /*0090*/ 	.short	0x0003
        /*0092*/ 	.short	0x0018
        /*0094*/ 	.byte	0x00, 0xf5, 0x21, 0x00


	//----- nvinfo : EIATTR_KPARAM_INFO
	.align		4
.L_915:
        /*0098*/ 	.byte	0x04, 0x17
        /*009a*/ 	.short	(.L_917 - .L_916)
.L_916:
        /*009c*/ 	.word	0x00000000
        /*00a0*/ 	.short	0x0002
        /*00a2*/ 	.short	0x0010
        /*00a4*/ 	.byte	0x00, 0xf5, 0x21, 0x00


	//----- nvinfo : EIATTR_KPARAM_INFO
	.align		4
.L_917:
        /*00a8*/ 	.byte	0x04, 0x17
        /*00aa*/ 	.short	(.L_919 - .L_918)
.L_918:
        /*00ac*/ 	.word	0x00000000
        /*00b0*/ 	.short	0x0001
        /*00b2*/ 	.short	0x0008
        /*00b4*/ 	.byte	0x00, 0xf5, 0x21, 0x00


	//----- nvinfo : EIATTR_KPARAM_INFO
	.align		4
.L_919:
        /*00b8*/ 	.byte	0x04, 0x17
        /*00ba*/ 	.short	(.L_921 - .L_920)
.L_920:
        /*00bc*/ 	.word	0x00000000
        /*00c0*/ 	.short	0x0000
        /*00c2*/ 	.short	0x0000
        /*00c4*/ 	.byte	0x00, 0xf5, 0x21, 0x00


	//----- nvinfo : EIATTR_SPARSE_MMA_MASK
	.align		4
.L_921:
        /*00c8*/ 	.byte	0x03, 0x50
        /*00ca*/ 	.short	0x0000


	//----- nvinfo : EIATTR_MAXREG_COUNT
	.align		4
        /*00cc*/ 	.byte	0x03, 0x1b
        /*00ce*/ 	.short	0x00ff


	//----- nvinfo : EIATTR_NUM_BARRIERS
	.align		4
        /*00d0*/ 	.byte	0x02, 0x4c
        /*00d2*/ 	.byte	0x01
	.zero		1


	//----- nvinfo : EIATTR_MERCURY_ISA_VERSION
	.align		4
        /*00d4*/ 	.byte	0x03, 0x5f
        /*00d6*/ 	.short	0x0101


	//----- nvinfo : EIATTR_COOP_GROUP_MASK_REGIDS
	.align		4
        /*00d8*/ 	.byte	0x04, 0x29
        /*00da*/ 	.short	(.L_923 - .L_922)


	//   ....[0]....
.L_922:
        /*00dc*/ 	.word	0xffffffff


	//   ....[1]....
        /*00e0*/ 	.word	0xffffffff


	//   ....[2]....
        /*00e4*/ 	.word	0xffffffff


	//   ....[3]....
        /*00e8*/ 	.word	0xffffffff


	//   ....[4]....
        /*00ec*/ 	.word	0xffffffff


	//   ....[5]....
        /*00f0*/ 	.word	0x05000020


	//   ....[6]....
        /*00f4*/ 	.word	0x05000020


	//   ....[7]....
        /*00f8*/ 	.word	0x05000020


	//   ....[8]....
        /*00fc*/ 	.word	0x05000020


	//   ....[9]....
        /*0100*/ 	.word	0x05000020


	//----- nvinfo : EIATTR_COOP_GROUP_INSTR_OFFSETS
	.align		4
.L_923:
        /*0104*/ 	.byte	0x04, 0x28
        /*0106*/ 	.short	(.L_925 - .L_924)


	//   ....[0]....
.L_924:
        /*0108*/ 	.word	0x00001590


	//   ....[1]....
        /*010c*/ 	.word	0x000015b0


	//   ....[2]....
        /*0110*/ 	.word	0x000015d0


	//   ....[3]....
        /*0114*/ 	.word	0x000015f0


	//   ....[4]....
        /*0118*/ 	.word	0x00001610


	//   ....[5]....
        /*011c*/ 	.word	0x00002bf0


	//   ....[6]....
        /*0120*/ 	.word	0x00002c80


	//   ....[7]....
        /*0124*/ 	.word	0x00002cf0


	//   ....[8]....
        /*0128*/ 	.word	0x00002d60


	//   ....[9]....
        /*012c*/ 	.word	0x00002dd0


	//----- nvinfo : EIATTR_VRC_CTA_INIT_COUNT
	.align		4
.L_925:
        /*0130*/ 	.byte	0x02, 0x4a
	.zero		1
	.zero		1


	//----- nvinfo : EIATTR_EXIT_INSTR_OFFSETS
	.align		4
        /*0134*/ 	.byte	0x04, 0x1c
        /*0136*/ 	.short	(.L_927 - .L_926)


	//   ....[0]....
.L_926:
        /*0138*/ 	.word	0x00002680


	//   ....[1]....
        /*013c*/ 	.word	0x00002b90


	//----- nvinfo : EIATTR_MAX_THREADS
	.align		4
.L_927:
        /*0140*/ 	.byte	0x04, 0x05
        /*0142*/ 	.short	(.L_929 - .L_928)
.L_928:
        /*0144*/ 	.word	0x00000100
        /*0148*/ 	.word	0x00000001
        /*014c*/ 	.word	0x00000001


	//----- nvinfo : EIATTR_CRS_STACK_SIZE
	.align		4
.L_929:
        /*0150*/ 	.byte	0x04, 0x1e
        /*0152*/ 	.short	(.L_931 - .L_930)
.L_930:
        /*0154*/ 	.word	0x00000000


	//----- nvinfo : EIATTR_CBANK_PARAM_SIZE
	.align		4
.L_931:
        /*0158*/ 	.byte	0x03, 0x19
        /*015a*/ 	.short	0x004c


	//----- nvinfo : EIATTR_PARAM_CBANK
	.align		4
        /*015c*/ 	.byte	0x04, 0x0a
        /*015e*/ 	.short	(.L_933 - .L_932)
	.align		4
.L_932:
        /*0160*/ 	.word	index@(.nv.constant0._Z30flash_attn_sinks_varlen_kernelI6__halfLi256ELi8ELi16EEvPKT_S3_S3_PS1_PKfPKjS8_fiiii)
        /*0164*/ 	.short	0x0380
        /*0166*/ 	.short	0x004c


	//----- nvinfo : EIATTR_SW_WAR
	.align		4
.L_933:
        /*0168*/ 	.byte	0x04, 0x36
        /*016a*/ 	.short	(.L_935 - .L_934)
.L_934:
        /*016c*/ 	.word	0x00000008
.L_935:


//--------------------- .nv.info._Z30flash_attn_sinks_varlen_kernelI6__halfLi192ELi8ELi16EEvPKT_S3_S3_PS1_PKfPKjS8_fiiii --------------------------
	.section	.nv.info._Z30flash_attn_sinks_varlen_kernelI6__halfLi192ELi8ELi16EEvPKT_S3_S3_PS1_PKfPKjS8_fiiii,"",@"SHT_CUDA_INFO"
	.sectionflags	@""
	.align	4


	//----- nvinfo : EIATTR_CUDA_API_VERSION
	.align		4
        /*0000*/ 	.byte	0x04, 0x37
        /*0002*/ 	.short	(.L_937 - .L_936)
.L_936:
        /*0004*/ 	.word	0x00000082


	//----- nvinfo : EIATTR_KPARAM_INFO
	.align		4
.L_937:
        /*0008*/ 	.byte	0x04, 0x17
        /*000a*/ 	.short	(.L_939 - .L_938)
.L_938:
        /*000c*/ 	.word	0x00000000
        /*0010*/ 	.short	0x000b
        /*0012*/ 	.short	0x0048
        /*0014*/ 	.byte	0x00, 0xf0, 0x11, 0x00


	//----- nvinfo : EIATTR_KPARAM_INFO
	.align		4
.L_939:
        /*0018*/ 	.byte	0x04, 0x17
        /*001a*/ 	.short	(.L_941 - .L_940)
.L_940:
        /*001c*/ 	.word	0x00000000
        /*0020*/ 	.short	0x000a
        /*0022*/ 	.short	0x0044
        /*0024*/ 	.byte	0x00, 0xf0, 0x11, 0x00


	//----- nvinfo : EIATTR_KPARAM_INFO
	.align		4
.L_941:
        /*0028*/ 	.byte	0x04, 0x17
        /*002a*/ 	.short	(.L_943 - .L_942)
.L_942:
        /*002c*/ 	.word	0x00000000
        /*0030*/ 	.short	0x0009
        /*0032*/ 	.short	0x0040
        /*0034*/ 	.byte	0x00, 0xf0, 0x11, 0x00


	//----- nvinfo : EIATTR_KPARAM_INFO
	.align		4
.L_943:
        /*0038*/ 	.byte	0x04, 0x17
        /*003a*/ 	.short	(.L_945 - .L_944)
.L_944:
        /*003c*/ 	.word	0x00000000
        /*0040*/ 	.short	0x0008
        /*0042*/ 	.short	0x003c
        /*0044*/ 	.byte	0x00, 0xf0, 0x11, 0x00


	//----- nvinfo : EIATTR_KPARAM_INFO
	.align		4
.L_945:
        /*0048*/ 	.byte	0x04, 0x17
        /*004a*/ 	.short	(.L_947 - .L_946)
.L_946:
        /*004c*/ 	.word	0x00000000
        /*0050*/ 	.short	0x0007
        /*0052*/ 	.short	0x0038
        /*0054*/ 	.byte	0x00, 0xf0, 0x11, 0x00


	//----- nvinfo : EIATTR_KPARAM_INFO
	.align		4
.L_947:
        /*0058*/ 	.byte	0x04, 0x17
        /*005a*/ 	.short	(.L_949 - .L_948)
.L_948:
        /*005c*/ 	.word	0x00000000
        /*0060*/ 	.short	0x0006
        /*0062*/ 	.short	0x0030
        /*0064*/ 	.byte	0x00, 0xf5, 0x21, 0x00


	//----- nvinfo : EIATTR_KPARAM_INFO
	.align		4
.L_949:
        /*0068*/ 	.byte	0x04, 0x17
        /*006a*/ 	.short	(.L_951 - .L_950)
.L_950:
        /*006c*/ 	.word	0x00000000
        /*0070*/ 	.short	0x0005
        /*0072*/ 	.short	0x0028
        /*0074*/ 	.byte	0x00, 0xf5, 0x21, 0x00


	//----- nvinfo : EIATTR_KPARAM_INFO
	.align		4
.L_951:
        /*0078*/ 	.byte	0x04, 0x17
        /*007a*/ 	.short	(.L_953 - .L_952)
.L_952:
        /*007c*/ 	.word	0x00000000
        /*0080*/ 	.short	0x0004
        /*0082*/ 	.short	0x0020
        /*0084*/ 	.byte	0x00, 0xf5, 0x21, 0x00


	//----- nvinfo : EIATTR_KPARAM_INFO
	.align		4
.L_953:
        /*0088*/ 	.byte	0x04, 0x17
        /*008a*/ 	.short	(.L_955 - .L_954)
.L_954:
        /*008c*/ 	.word	0x00000000
        /*0090*/ 	.short	0x0003
        /*0092*/ 	.short	0x0018
        /*0094*/ 	.byte	0x00, 0xf5, 0x21, 0x00


	//----- nvinfo : EIATTR_KPARAM_INFO
	.align		4
.L_955:
        /*0098*/ 	.byte	0x04, 0x17
        /*009a*/ 	.short	(.L_957 - .L_956)
.L_956:
        /*009c*/ 	.word	0x00000000
        /*00a0*/ 	.short	0x0002
        /*00a2*/ 	.short	0x0010
        /*00a4*/ 	.byte	0x00, 0xf5, 0x21, 0x00


	//----- nvinfo : EIATTR_KPARAM_INFO
	.align		4
.L_957:
        /*00a8*/ 	.byte	0x04, 0x17
        /*00aa*/ 	.short	(.L_959 - .L_958)
.L_958:
        /*00ac*/ 	.word	0x00000000
        /*00b0*/ 	.short	0x0001
        /*00b2*/ 	.short	0x0008
        /*00b4*/ 	.byte	0x00, 0xf5, 0x21, 0x00


	//----- nvinfo : EIATTR_KPARAM_INFO
	.align		4
.L_959:
        /*00b8*/ 	.byte	0x04, 0x17
        /*00ba*/ 	.short	(.L_961 - .L_960)
.L_960:
        /*00bc*/ 	.word	0x00000000
        /*00c0*/ 	.short	0x0000
        /*00c2*/ 	.short	0x0000
        /*00c4*/ 	.byte	0x00, 0xf5, 0x21, 0x00


	//----- nvinfo : EIATTR_SPARSE_MMA_MASK
	.align		4
.L_961:
        /*00c8*/ 	.byte	0x03, 0x50
        /*00ca*/ 	.short	0x0000


	//----- nvinfo : EIATTR_MAXREG_COUNT
	.align		4
        /*00cc*/ 	.byte	0x03, 0x1b
        /*00ce*/ 	.short	0x00ff


	//----- nvinfo : EIATTR_NUM_BARRIERS
	.align		4
        /*00d0*/ 	.byte	0x02, 0x4c
        /*00d2*/ 	.byte	0x01
	.zero		1


	//----- nvinfo : EIATTR_MERCURY_ISA_VERSION
	.align		4
        /*00d4*/ 	.byte	0x03, 0x5f
        /*00d6*/ 	.short	0x0101


	//----- nvinfo : EIATTR_COOP_GROUP_MASK_REGIDS
	.align		4
        /*00d8*/ 	.byte	0x04, 0x29
        /*00da*/ 	.short	(.L_963 - .L_962)


	//   ....[0]....
.L_962:
        /*00dc*/ 	.word	0xffffffff


	//   ....[1]....
        /*00e0*/ 	.word	0xffffffff


	//   ....[2]....
        /*00e4*/ 	.word	0xffffffff


	//   ....[3]....
        /*00e8*/ 	.word	0xffffffff


	//   ....[4]....
        /*00ec*/ 	.word	0xffffffff


	//   ....[5]....
        /*00f0*/ 	.word	0x05000023


	//   ....[6]....
        /*00f4*/ 	.word	0x05000023


	//   ....[7]....
        /*00f8*/ 	.word	0x05000023


	//   ....[8]....
        /*00fc*/ 	.word	0x05000023


	//   ....[9]....
        /*0100*/ 	.word	0x05000023


	//----- nvinfo : EIATTR_COOP_GROUP_INSTR_OFFSETS
	.align		4
.L_963:
        /*0104*/ 	.byte	0x04, 0x28
        /*0106*/ 	.short	(.L_965 - .L_964)


	//   ....[0]....
.L_964:
        /*0108*/ 	.word	0x00001800


	//   ....[1]....
        /*010c*/ 	.word	0x00001820


	//   ....[2]....
        /*0110*/ 	.word	0x00001840


	//   ....[3]....
        /*0114*/ 	.word	0x00001860


	//   ....[4]....
        /*0118*/ 	.word	0x00001880


	//   ....[5]....
        /*011c*/ 	.word	0x00002cf0


	//   ....[6]....
        /*0120*/ 	.word	0x00002d80


	//   ....[7]....
        /*0124*/ 	.word	0x00002df0


	//   ....[8]....
        /*0128*/ 	.word	0x00002e60


	//   ....[9]....
        /*012c*/ 	.word	0x00002ed0


	//----- nvinfo : EIATTR_VRC_CTA_INIT_COUNT
	.align		4
.L_965:
        /*0130*/ 	.byte	0x02, 0x4a
	.zero		1
	.zero		1


	//----- nvinfo : EIATTR_EXIT_INSTR_OFFSETS
	.align		4
        /*0134*/ 	.byte	0x04, 0x1c
        /*0136*/ 	.short	(.L_967 - .L_966)


	//   ....[0]....
.L_966:
        /*0138*/ 	.word	0x00002800


	//   ....[1]....
        /*013c*/ 	.word	0x00002c80


	//----- nvinfo : EIATTR_MAX_THREADS
	.align		4
.L_967:
        /*0140*/ 	.byte	0x04, 0x05
        /*0142*/ 	.short	(.L_969 - .L_968)
.L_968:
        /*0144*/ 	.word	0x00000100
        /*0148*/ 	.word	0x00000001
        /*014c*/ 	.word	0x00000001


	//----- nvinfo : EIATTR_CRS_STACK_SIZE
	.align		4
.L_969:
        /*0150*/ 	.byte	0x04, 0x1e
        /*0152*/ 	.short	(.L_971 - .L_970)
.L_970:
        /*0154*/ 	.word	0x00000000


	//----- nvinfo : EIATTR_CBANK_PARAM_SIZE
	.align		4
.L_971:
        /*0158*/ 	.byte	0x03, 0x19
        /*015a*/ 	.short	0x004c


	//----- nvinfo : EIATTR_PARAM_CBANK
	.align		4
        /*015c*/ 	.byte	0x04, 0x0a
        /*015e*/ 	.short	(.L_973 - .L_972)
	.align		4
.L_972:
        /*0160*/ 	.word	index@(.nv.constant0._Z30flash_attn_sinks_varlen_kernelI6__halfLi192ELi8ELi16EEvPKT_S3_S3_PS1_PKfPKjS8_fiiii)
        /*0164*/ 	.short	0x0380
        /*0166*/ 	.short	0x004c


	//----- nvinfo : EIATTR_SW_WAR
	.align		4
.L_973:
        /*0168*/ 	.byte	0x04, 0x36
        /*016a*/ 	.short	(.L_975 - .L_974)
.L_974:
        /*016c*/ 	.word	0x00000008
.L_975:


//--------------------- .nv.info._Z30flash_attn_sinks_varlen_kernelI6__halfLi128ELi8ELi32EEvPKT_S3_S3_PS1_PKfPKjS8_fiiii --------------------------
	.section	.nv.info._Z30flash_attn_sinks_varlen_kernelI6__halfLi128ELi8ELi32EEvPKT_S3_S3_PS1_PKfPKjS8_fiiii,"",@"SHT_CUDA_INFO"
	.sectionflags	@""
	.align	4


	//----- nvinfo : EIATTR_CUDA_API_VERSION
	.align		4
        /*0000*/ 	.byte	0x04, 0x37
        /*0002*/ 	.short	(.L_977 - .L_976)
.L_976:
        /*0004*/ 	.word	0x00000082


	//----- nvinfo : EIATTR_KPARAM_INFO
	.align		4
.L_977:
        /*0008*/ 	.byte	0x04, 0x17
        /*000a*/ 	.short	(.L_979 - .L_978)
.L_978:
        /*000c*/ 	.word	0x00000000
        /*0010*/ 	.short	0x000b
        /*0012*/ 	.short	0x0048
        /*0014*/ 	.byte	0x00, 0xf0, 0x11, 0x00


	//----- nvinfo : EIATTR_KPARAM_INFO
	.align		4
.L_979:
        /*0018*/ 	.byte	0x04, 0x17
        /*001a*/ 	.short	(.L_981 - .L_980)
.L_980:
        /*001c*/ 	.word	0x00000000
        /*0020*/ 	.short	0x000a
        /*0022*/ 	.short	0x0044
        /*0024*/ 	.byte	0x00, 0xf0, 0x11, 0x00


	//----- nvinfo : EIATTR_KPARAM_INFO
	.align		4
.L_981:
        /*0028*/ 	.byte	0x04, 0x17
        /*002a*/ 	.short	(.L_983 - .L_982)
.L_982:
        /*002c*/ 	.word	0x00000000
        /*0030*/ 	.short	0x0009
        /*0032*/ 	.short	0x0040
        /*0034*/ 	.byte	0x00, 0xf0, 0x11, 0x00


	//----- nvinfo : EIATTR_KPARAM_INFO
	.align		4
.L_983:
        /*0038*/ 	.byte	0x04, 0x17
        /*003a*/ 	.short	(.L_985 - .L_984)
.L_984:
        /*003c*/ 	.word	0x00000000
        /*0040*/ 	.short	0x0008
        /*0042*/ 	.short	0x003c
        /*0044*/ 	.byte	0x00, 0xf0, 0x11, 0x00


	//----- nvinfo : EIATTR_KPARAM_INFO
	.align		4
.L_985:
        /*0048*/ 	.byte	0x04, 0x17
        /*004a*/ 	.short	(.L_987 - .L_986)
.L_986:
        /*004c*/ 	.word	0x00000000
        /*0050*/ 	.short	0x0007
        /*0052*/ 	.short	0x0038
        /*0054*/ 	.byte	0x00, 0xf0, 0x11, 0x00


	//----- nvinfo : EIATTR_KPARAM_INFO
	.align		4
.L_987:
        /*0058*/ 	.byte	0x04, 0x17
        /*005a*/ 	.short	(.L_989 - .L_988)
.L_988:
        /*005c*/ 	.word	0x00000000
        /*0060*/ 	.short	0x0006
        /*0062*/ 	.short	0x0030
        /*0064*/ 	.byte	0x00, 0xf5, 0x21, 0x00


	//----- nvinfo : EIATTR_KPARAM_INFO
	.align		4
.L_989:
        /*0068*/ 	.byte	0x04, 0x17
        /*006a*/ 	.short	(.L_991 - .L_990)
.L_990:
        /*006c*/ 	.word	0x00000000
        /*0070*/ 	.short	0x0005
        /*0072*/ 	.short	0x0028
        /*0074*/ 	.byte	0x00, 0xf5, 0x21, 0x00


	//----- nvinfo : EIATTR_KPARAM_INFO
	.align		4
.L_991:
        /*0078*/ 	.byte	0x04, 0x17
        /*007a*/ 	.short	(.L_993 - .L_992)
.L_992:
        /*007c*/ 	.word	0x00000000
        /*0080*/ 	.short	0x0004
        /*0082*/ 	.short	0x0020
        /*0084*/ 	.byte	0x00, 0xf5, 0x21, 0x00


	//----- nvinfo : EIATTR_KPARAM_INFO
	.align		4
.L_993:
        /*0088*/ 	.byte	0x04, 0x17
        /*008a*/ 	.short	(.L_995 - .L_994)
.L_994:
        /*008c*/ 	.word	0x00000000
        /*0090*/ 	.short	0x0003
        /*0092*/ 	.short	0x0018
        /*0094*/ 	.byte	0x00, 0xf5, 0x21, 0x00


	//----- nvinfo : EIATTR_KPARAM_INFO
	.align		4
.L_995:
        /*0098*/ 	.byte	0x04, 0x17
        /*009a*/ 	.short	(.L_997 - .L_996)
.L_996:
        /*009c*/ 	.word	0x00000000
        /*00a0*/ 	.short	0x0002
        /*00a2*/ 	.short	0x0010
        /*00a4*/ 	.byte	0x00, 0xf5, 0x21, 0x00


	//----- nvinfo : EIATTR_KPARAM_INFO
	.align		4
.L_997:
        /*00a8*/ 	.byte	0x04, 0x17
        /*00aa*/ 	.short	(.L_999 - .L_998)
.L_998:
        /*00ac*/ 	.word	0x00000000
        /*00b0*/ 	.short	0x0001
        /*00b2*/ 	.short	0x0008
        /*00b4*/ 	.byte	0x00, 0xf5, 0x21, 0x00


	//----- nvinfo : EIATTR_KPARAM_INFO
	.align		4
.L_999:
        /*00b8*/ 	.byte	0x04, 0x17
        /*00ba*/ 	.short	(.L_1001 - .L_1000)
.L_1000:
        /*00bc*/ 	.word	0x00000000
        /*00c0*/ 	.short	0x0000
        /*00c2*/ 	.short	0x0000
        /*00c4*/ 	.byte	0x00, 0xf5, 0x21, 0x00


	//----- nvinfo : EIATTR_SPARSE_MMA_MASK
	.align		4
.L_1001:
        /*00c8*/ 	.byte	0x03, 0x50
        /*00ca*/ 	.short	0x0000


	//----- nvinfo : EIATTR_MAXREG_COUNT
	.align		4
        /*00cc*/ 	.byte	0x03, 0x1b
        /*00ce*/ 	.short	0x00ff


	//----- nvinfo : EIATTR_NUM_BARRIERS
	.align		4
        /*00d0*/ 	.byte	0x02, 0x4c
        /*00d2*/ 	.byte	0x01
	.zero		1


	//----- nvinfo : EIATTR_MERCURY_ISA_VERSION
	.align		4
        /*00d4*/ 	.byte	0x03, 0x5f
        /*00d6*/ 	.short	0x0101


	//----- nvinfo : EIATTR_COOP_GROUP_MASK_REGIDS
	.align		4
        /*00d8*/ 	.byte	0x04, 0x29
        /*00da*/ 	.short	(.L_1003 - .L_1002)


	//   ....[0]....
.L_1002:
        /*00dc*/ 	.word	0xffffffff


	//   ....[1]....
        /*00e0*/ 	.word	0xffffffff


	//   ....[2]....
        /*00e4*/ 	.word	0xffffffff


	//   ....[3]....
        /*00e8*/ 	.word	0xffffffff


	//   ....[4]....
        /*00ec*/ 	.word	0xffffffff


	//   ....[5]....
        /*00f0*/ 	.word	0x0500001e


	//   ....[6]....
        /*00f4*/ 	.word	0x0500001e


	//   ....[7]....
        /*00f8*/ 	.word	0x0500001e


	//   ....[8]....
        /*00fc*/ 	.word	0x0500001e


	//   ....[9]....
        /*0100*/ 	.word	0x0500001e


	//----- nvinfo : EIATTR_COOP_GROUP_INSTR_OFFSETS
	.align		4
.L_1003:
        /*0104*/ 	.byte	0x04, 0x28
        /*0106*/ 	.short	(.L_1005 - .L_1004)


	//   ....[0]....
.L_1004:
        /*0108*/ 	.word	0x00001260


	//   ....[1]....
        /*010c*/ 	.word	0x00001280


	//   ....[2]....
        /*0110*/ 	.word	0x000012a0


	//   ....[3]....
        /*0114*/ 	.word	0x000012c0


	//   ....[4]....
        /*0118*/ 	.word	0x000012e0


	//   ....[5]....
        /*011c*/ 	.word	0x00002ec0


	//   ....[6]....
        /*0120*/ 	.word	0x00002f50


	//   ....[7]....
        /*0124*/ 	.word	0x00002fc0


	//   ....[8]....
        /*0128*/ 	.word	0x00003030


	//   ....[9]....
        /*012c*/ 	.word	0x000030a0


	//----- nvinfo : EIATTR_VRC_CTA_INIT_COUNT
	.align		4
.L_1005:
        /*0130*/ 	.byte	0x02, 0x4a
	.zero		1
	.zero		1


	//----- nvinfo : EIATTR_EXIT_INSTR_OFFSETS
	.align		4
        /*0134*/ 	.byte	0x04, 0x1c
        /*0136*/ 	.short	(.L_1007 - .L_1006)


	//   ....[0]....
.L_1006:
        /*0138*/ 	.word	0x00002a40


	//   ....[1]....
        /*013c*/ 	.word	0x00002e50


	//----- nvinfo : EIATTR_MAX_THREADS
	.align		4
.L_1007:
        /*0140*/ 	.byte	0x04, 0x05
        /*0142*/ 	.short	(.L_1009 - .L_1008)
.L_1008:
        /*0144*/ 	.word	0x00000100
        /*0148*/ 	.word	0x00000001
        /*014c*/ 	.word	0x00000001


	//----- nvinfo : EIATTR_CRS_STACK_SIZE
	.align		4
.L_1009:
        /*0150*/ 	.byte	0x04, 0x1e
        /*0152*/ 	.short	(.L_1011 - .L_1010)
.L_1010:
        /*0154*/ 	.word	0x00000000


	//----- nvinfo : EIATTR_CBANK_PARAM_SIZE
	.align		4
.L_1011:
        /*0158*/ 	.byte	0x03, 0x19
        /*015a*/ 	.short	0x004c


	//----- nvinfo : EIATTR_PARAM_CBANK
	.align		4
        /*015c*/ 	.byte	0x04, 0x0a
        /*015e*/ 	.short	(.L_1013 - .L_1012)
	.align		4
.L_1012:
        /*0160*/ 	.word	index@(.nv.constant0._Z30flash_attn_sinks_varlen_kernelI6__halfLi128ELi8ELi32EEvPKT_S3_S3_PS1_PKfPKjS8_fiiii)
        /*0164*/ 	.short	0x0380
        /*0166*/ 	.short	0x004c


	//----- nvinfo : EIATTR_SW_WAR
	.align		4
.L_1013:
        /*0168*/ 	.byte	0x04, 0x36
        /*016a*/ 	.short	(.L_1015 - .L_1014)
.L_1014:
        /*016c*/ 	.word	0x00000008
.L_1015:


//--------------------- .nv.info._Z30flash_attn_sinks_varlen_kernelI6__halfLi112ELi8ELi32EEvPKT_S3_S3_PS1_PKfPKjS8_fiiii --------------------------
	.section	.nv.info._Z30flash_attn_sinks_varlen_kernelI6__halfLi112ELi8ELi32EEvPKT_S3_S3_PS1_PKfPKjS8_fiiii,"",@"SHT_CUDA_INFO"
	.sectionflags	@""
	.align	4


	//----- nvinfo : EIATTR_CUDA_API_VERSION
	.align		4
        /*0000*/ 	.byte	0x04, 0x37
        /*0002*/ 	.short	(.L_1017 - .L_1016)
.L_1016:
        /*0004*/ 	.word	0x00000082


	//----- nvinfo : EIATTR_KPARAM_INFO
	.align		4
.L_1017:
        /*0008*/ 	.byte	0x04, 0x17
        /*000a*/ 	.short	(.L_1019 - .L_1018)
.L_1018:
        /*000c*/ 	.word	0x00000000
        /*0010*/ 	.short	0x000b
        /*0012*/ 	.short	0x0048
        /*0014*/ 	.byte	0x00, 0xf0, 0x11, 0x00


	//----- nvinfo : EIATTR_KPARAM_INFO
	.align		4
.L_1019:
        /*0018*/ 	.byte	0x04, 0x17
        /*001a*/ 	.short	(.L_1021 - .L_1020)
.L_1020:
        /*001c*/ 	.word	0x00000000
        /*0020*/ 	.short	0x000a
        /*0022*/ 	.short	0x0044
        /*0024*/ 	.byte	0x00, 0xf0, 0x11, 0x00


	//----- nvinfo : EIATTR_KPARAM_INFO
	.align		4
.L_1021:
        /*0028*/ 	.byte	0x04, 0x17
        /*002a*/ 	.short	(.L_1023 - .L_1022)
.L_1022:
        /*002c*/ 	.word	0x00000000
        /*0030*/ 	.short	0x0009
        /*0032*/ 	.short	0x0040
        /*0034*/ 	.byte	0x00, 0xf0, 0x11, 0x00


	//----- nvinfo : EIATTR_KPARAM_INFO
	.align		4
.L_1023:
        /*0038*/ 	.byte	0x04, 0x17
        /*003a*/ 	.short	(.L_1025 - .L_1024)
.L_1024:
        /*003c*/ 	.word	0x00000000
        /*0040*/ 	.short	0x0008
        /*0042*/ 	.short	0x003c
        /*0044*/ 	.byte	0x00, 0xf0, 0x11, 0x00


	//----- nvinfo : EIATTR_KPARAM_INFO
	.align		4
.L_1025:
        /*0048*/ 	.byte	0x04, 0x17
        /*004a*/ 	.short	(.L_1027 - .L_1026)
.L_1026:
        /*004c*/ 	.word	0x00000000
        /*0050*/ 	.short	0x0007
        /*0052*/ 	.short	0x0038
        /*0054*/ 	.byte	0x00, 0xf0, 0x11, 0x00


	//----- nvinfo : EIATTR_KPARAM_INFO
	.align		4
.L_1027:
        /*0058*/ 	.byte	0x04, 0x17
        /*005a*/ 	.short	(.L_1029 - .L_1028)
.L_1028:
        /*005c*/ 	.word	0x00000000
        /*0060*/ 	.short	0x0006
        /*0062*/ 	.short	0x0030
        /*0064*/ 	.byte	0x00, 0xf5, 0x21, 0x00


	//----- nvinfo : EIATTR_KPARAM_INFO
	.align		4
.L_1029:
        /*0068*/ 	.byte	0x04, 0x17
        /*006a*/ 	.short	(.L_1031 - .L_1030)
.L_1030:
        /*006c*/ 	.word	0x00000000
        /*0070*/ 	.short	0x0005
        /*0072*/ 	.short	0x0028
        /*0074*/ 	.byte	0x00, 0xf5, 0x21, 0x00


	//----- nvinfo : EIATTR_KPARAM_INFO
	.align		4
.L_1031:
        /*0078*/ 	.byte	0x04, 0x17
        /*007a*/ 	.short	(.L_1033 - .L_1032)
.L_1032:
        /*007c*/ 	.word	0x00000000
        /*0080*/ 	.short	0x0004
        /*0082*/ 	.short	0x0020
        /*0084*/ 	.byte	0x00, 0xf5, 0x21, 0x00


	//----- nvinfo : EIATTR_KPARAM_INFO
	.align		4
.L_1033:
        /*0088*/ 	.byte	0x04, 0x17
        /*008a*/ 	.short	(.L_1035 - .L_1034)
.L_1034:
        /*008c*/ 	.word	0x00000000
        /*0090*/ 	.short	0x0003
        /*0092*/ 	.short	0x0018
        /*0094*/ 	.byte	0x00, 0xf5, 0x21, 0x00


	//----- nvinfo : EIATTR_KPARAM_INFO
	.align		4
.L_1035:
        /*0098*/ 	.byte	0x04, 0x17
        /*009a*/ 	.short	(.L_1037 - .L_1036)
.L_1036:
        /*009c*/ 	.word	0x00000000
        /*00a0*/ 	.short	0x0002
        /*00a2*/ 	.short	0x0010
        /*00a4*/ 	.byte	0x00, 0xf5, 0x21, 0x00


	//----- nvinfo : EIATTR_KPARAM_INFO
	.align		4
.L_1037:
        /*00a8*/ 	.byte	0x04, 0x17
        /*00aa*/ 	.short	(.L_1039 - .L_1038)
.L_1038:
        /*00ac*/ 	.word	0x00000000
        /*00b0*/ 	.short	0x0001
        /*00b2*/ 	.short	0x0008
        /*00b4*/ 	.byte	0x00, 0xf5, 0x21, 0x00


	//----- nvinfo : EIATTR_KPARAM_INFO
	.align		4
.L_1039:
        /*00b8*/ 	.byte	0x04, 0x17
        /*00ba*/ 	.short	(.L_1041 - .L_1040)
.L_1040:
        /*00bc*/ 	.word	0x00000000
        /*00c0*/ 	.short	0x0000
        /*00c2*/ 	.short	0x0000
        /*00c4*/ 	.byte	0x00, 0xf5, 0x21, 0x00


	//----- nvinfo : EIATTR_SPARSE_MMA_MASK
	.align		4
.L_1041:
        /*00c8*/ 	.byte	0x03, 0x50
        /*00ca*/ 	.short	0x0000


	//----- nvinfo : EIATTR_MAXREG_COUNT
	.align		4
        /*00cc*/ 	.byte	0x03, 0x1b
        /*00ce*/ 	.short	0x00ff


	//----- nvinfo : EIATTR_NUM_BARRIERS
	.align		4
        /*00d0*/ 	.byte	0x02, 0x4c
        /*00d2*/ 	.byte	0x01
	.zero		1


	//----- nvinfo : EIATTR_MERCURY_ISA_VERSION
	.align		4
        /*00d4*/ 	.byte	0x03, 0x5f
        /*00d6*/ 	.short	0x0101


	//----- nvinfo : EIATTR_COOP_GROUP_MASK_REGIDS
	.align		4
        /*00d8*/ 	.byte	0x04, 0x29
        /*00da*/ 	.short	(.L_1043 - .L_1042)


	//   ....[0]....
.L_1042:
        /*00dc*/ 	.word	0xffffffff


	//   ....[1]....
        /*00e0*/ 	.word	0xffffffff


	//   ....[2]....
        /*00e4*/ 	.word	0xffffffff


	//   ....[3]....
        /*00e8*/ 	.word	0xffffffff


	//   ....[4]....
        /*00ec*/ 	.word	0xffffffff


	//   ....[5]....
        /*00f0*/ 	.word	0x0500001e


	//   ....[6]....
        /*00f4*/ 	.word	0x0500001e


	//   ....[7]....
        /*00f8*/ 	.word	0x0500001e


	//   ....[8]....
        /*00fc*/ 	.word	0x0500001e


	//   ....[9]....
        /*0100*/ 	.word	0x0500001e


	//----- nvinfo : EIATTR_COOP_GROUP_INSTR_OFFSETS
	.align		4
.L_1043:
        /*0104*/ 	.byte	0x04, 0x28
        /*0106*/ 	.short	(.L_1045 - .L_1044)


	//   ....[0]....
.L_1044:
        /*0108*/ 	.word	0x000012e0


	//   ....[1]....
        /*010c*/ 	.word	0x00001300


	//   ....[2]....
        /*0110*/ 	.word	0x00001320


	//   ....[3]....
        /*0114*/ 	.word	0x00001340


	//   ....[4]....
        /*0118*/ 	.word	0x00001360


	//   ....[5]....
        /*011c*/ 	.word	0x00002f50


	//   ....[6]....
        /*0120*/ 	.word	0x00002fe0


	//   ....[7]....
        /*0124*/ 	.word	0x00003050


	//   ....[8]....
        /*0128*/ 	.word	0x000030c0


	//   ....[9]....
        /*012c*/ 	.word	0x00003130


	//----- nvinfo : EIATTR_VRC_CTA_INIT_COUNT
	.align		4
.L_1045:
        /*0130*/ 	.byte	0x02, 0x4a
	.zero		1
	.zero		1


	//----- nvinfo : EIATTR_EXIT_INSTR_OFFSETS
	.align		4
        /*0134*/ 	.byte	0x04, 0x1c
        /*0136*/ 	.short	(.L_1047 - .L_1046)


	//   ....[0]....
.L_1046:
        /*0138*/ 	.word	0x00002ab0


	//   ....[1]....
        /*013c*/ 	.word	0x00002ea0


	//   ....[2]....
        /*0140*/ 	.word	0x00002ee0


	//----- nvinfo : EIATTR_MAX_THREADS
	.align		4
.L_1047:
        /*0144*/ 	.byte	0x04, 0x05
        /*0146*/ 	.short	(.L_1049 - .L_1048)
.L_1048:
        /*0148*/ 	.word	0x00000100
        /*014c*/ 	.word	0x00000001
        /*0150*/ 	.word	0x00000001


	//----- nvinfo : EIATTR_CRS_STACK_SIZE
	.align		4
.L_1049:
        /*0154*/ 	.byte	0x04, 0x1e
        /*0156*/ 	.short	(.L_1051 - .L_1050)
.L_1050:
        /*0158*/ 	.word	0x00000000


	//----- nvinfo : EIATTR_CBANK_PARAM_SIZE
	.align		4
.L_1051:
        /*015c*/ 	.byte	0x03, 0x19
        /*015e*/ 	.short	0x004c


	//----- nvinfo : EIATTR_PARAM_CBANK
	.align		4
        /*0160*/ 	.byte	0x04, 0x0a
        /*0162*/ 	.short	(.L_1053 - .L_1052)
	.align		4
.L_1052:
        /*0164*/ 	.word	index@(.nv.constant0._Z30flash_attn_sinks_varlen_kernelI6__halfLi112ELi8ELi32EEvPKT_S3_S3_PS1_PKfPKjS8_fiiii)
        /*0168*/ 	.short	0x0380
        /*016a*/ 	.short	0x004c


	//----- nvinfo : EIATTR_SW_WAR
	.align		4
.L_1053:
        /*016c*/ 	.byte	0x04, 0x36
        /*016e*/ 	.short	(.L_1055 - .L_1054)
.L_1054:
        /*0170*/ 	.word	0x00000008
.L_1055:


//--------------------- .nv.info._Z30flash_attn_sinks_varlen_kernelI6__halfLi96ELi8ELi32EEvPKT_S3_S3_PS1_PKfPKjS8_fiiii --------------------------
	.section	.nv.info._Z30flash_attn_sinks_varlen_kernelI6__halfLi96ELi8ELi32EEvPKT_S3_S3_PS1_PKfPKjS8_fiiii,"",@"SHT_CUDA_INFO"
	.sectionflags	@""
	.align	4


	//----- nvinfo : EIATTR_CUDA_API_VERSION
	.align		4
        /*0000*/ 	.byte	0x04, 0x37
        /*0002*/ 	.short	(.L_1057 - .L_1056)
.L_1056:
        /*0004*/ 	.word	0x00000082


	//----- nvinfo : EIATTR_KPARAM_INFO
	.align		4
.L_1057:
        /*0008*/ 	.byte	0x04, 0x17
        /*000a*/ 	.short	(.L_1059 - .L_1058)
.L_1058:
        /*000c*/ 	.word	0x00000000
        /*0010*/ 	.short	0x000b
        /*0012*/ 	.short	0x0048
        /*0014*/ 	.byte	0x00, 0xf0, 0x11, 0x00


	//----- nvinfo : EIATTR_KPARAM_INFO
	.align		4
.L_1059:
        /*0018*/ 	.byte	0x04, 0x17
        /*001a*/ 	.short	(.L_1061 - .L_1060)
.L_1060:
        /*001c*/ 	.word	0x00000000
        /*0020*/ 	.short	0x000a
        /*0022*/ 	.short	0x0044
        /*0024*/ 	.byte	0x00, 0xf0, 0x11, 0x00


	//----- nvinfo : EIATTR_KPARAM_INFO
	.align		4
.L_1061:
        /*0028*/ 	.byte	0x04, 0x17
        /*002a*/ 	.short	(.L_1063 - .L_1062)
.L_1062:
        /*002c*/ 	.word	0x00000000
        /*0030*/ 	.short	0x0009
        /*0032*/ 	.short	0x0040
        /*0034*/ 	.byte	0x00, 0xf0, 0x11, 0x00


	//----- nvinfo : EIATTR_KPARAM_INFO
	.align		4
.L_1063:
        /*0038*/ 	.byte	0x04, 0x17
        /*003a*/ 	.short	(.L_1065 - .L_1064)
.L_1064:
        /*003c*/ 	.word	0x00000000
        /*0040*/ 	.short	0x0008
        /*0042*/ 	.short	0x003c
        /*0044*/ 	.byte	0x00, 0xf0, 0x11, 0x00


	//----- nvinfo : EIATTR_KPARAM_INFO
	.align		4
.L_1065:
        /*0048*/ 	.byte	0x04, 0x17
        /*004a*/ 	.short	(.L_1067 - .L_1066)
.L_1066:
        /*004c*/ 	.word	0x00000000
        /*0050*/ 	.short	0x0007
        /*0052*/ 	.short	0x0038
        /*0054*/ 	.byte	0x00, 0xf0, 0x11, 0x00


	//----- nvinfo : EIATTR_KPARAM_INFO
	.align		4
.L_1067:
        /*0058*/ 	.byte	0x04, 0x17
        /*005a*/ 	.short	(.L_1069 - .L_1068)
.L_1068:
        /*005c*/ 	.word	0x00000000
        /*0060*/ 	.short	0x0006
        /*0062*/ 	.short	0x0030
        /*0064*/ 	.byte	0x00, 0xf5, 0x21, 0x00


	//----- nvinfo : EIATTR_KPARAM_INFO
	.align		4
.L_1069:
        /*0068*/ 	.byte	0x04, 0x17
        /*006a*/ 	.short	(.L_1071 - .L_1070)
.L_1070:
        /*006c*/ 	.word	0x00000000
        /*0070*/ 	.short	0x0005
        /*0072*/ 	.short	0x0028
        /*0074*/ 	.byte	0x00, 0xf5, 0x21, 0x00


	//----- nvinfo : EIATTR_KPARAM_INFO
	.align		4
.L_1071:
        /*0078*/ 	.byte	0x04, 0x17
        /*007a*/ 	.short	(.L_1073 - .L_1072)
.L_1072:
        /*007c*/ 	.word	0x00000000
        /*0080*/ 	.short	0x0004
        /*0082*/ 	.short	0x0020
        /*0084*/ 	.byte	0x00, 0xf5, 0x21, 0x00


	//----- nvinfo : EIATTR_KPARAM_INFO
	.align		4
.L_1073:
        /*0088*/ 	.byte	0x04, 0x17
        /*008a*/ 	.short	(.L_1075 - .L_1074)
.L_1074:
        /*008c*/ 	.word	0x00000000
        /*0090*/ 	.short	0x0003
        /*0092*/ 	.short	0x0018
        /*0094*/ 	.byte	0x00, 0xf5, 0x21, 0x00


	//----- nvinfo : EIATTR_KPARAM_INFO
	.align		4
.L_1075:
        /*0098*/ 	.byte	0x04, 0x17
        /*009a*/ 	.short	(.L_1077 - .L_1076)
.L_1076:
        /*009c*/ 	.word	0x00000000
        /*00a0*/ 	.short	0x0002
        /*00a2*/ 	.short	0x0010
        /*00a4*/ 	.byte	0x00, 0xf5, 0x21, 0x00


	//----- nvinfo : EIATTR_KPARAM_INFO
	.align		4
.L_1077:
        /*00a8*/ 	.byte	0x04, 0x17
        /*00aa*/ 	.short	(.L_1079 - .L_1078)
.L_1078:
        /*00ac*/ 	.word	0x00000000
        /*00b0*/ 	.short	0x0001
        /*00b2*/ 	.short	0x0008
        /*00b4*/ 	.byte	0x00, 0xf5, 0x21, 0x00


	//----- nvinfo : EIATTR_KPARAM_INFO
	.align		4
.L_1079:
        /*00b8*/ 	.byte	0x04, 0x17
        /*00ba*/ 	.short	(.L_1081 - .L_1080)
.L_1080:
        /*00bc*/ 	.word	0x00000000
        /*00c0*/ 	.short	0x0000
        /*00c2*/ 	.short	0x0000
        /*00c4*/ 	.byte	0x00, 0xf5, 0x21, 0x00


	//----- nvinfo : EIATTR_SPARSE_MMA_MASK
	.align		4
.L_1081:
        /*00c8*/ 	.byte	0x03, 0x50
        /*00ca*/ 	.short	0x0000


	//----- nvinfo : EIATTR_MAXREG_COUNT
	.align		4
        /*00cc*/ 	.byte	0x03, 0x1b
        /*00ce*/ 	.short	0x00ff


	//----- nvinfo : EIATTR_NUM_BARRIERS
	.align		4
        /*00d0*/ 	.byte	0x02, 0x4c
        /*00d2*/ 	.byte	0x01
	.zero		1


	//----- nvinfo : EIATTR_MERCURY_ISA_VERSION
	.align		4
        /*00d4*/ 	.byte	0x03, 0x5f
        /*00d6*/ 	.short	0x0101


	//----- nvinfo : EIATTR_COOP_GROUP_MASK_REGIDS
	.align		4
        /*00d8*/ 	.byte	0x04, 0x29
        /*00da*/ 	.short	(.L_1083 - .L_1082)


	//   ....[0]....
.L_1082:
        /*00dc*/ 	.word	0xffffffff


	//   ....[1]....
        /*00e0*/ 	.word	0xffffffff


	//   ....[2]....
        /*00e4*/ 	.word	0xffffffff


	//   ....[3]....
        /*00e8*/ 	.word	0xffffffff


	//   ....[4]....
        /*00ec*/ 	.word	0xffffffff


	//   ....[5]....
        /*00f0*/ 	.word	0x0500001b


	//   ....[6]....
        /*00f4*/ 	.word	0x0500001b


	//   ....[7]....
        /*00f8*/ 	.word	0x0500001b


	//   ....[8]....
        /*00fc*/ 	.word	0x0500001b


	//   ....[9]....
        /*0100*/ 	.word	0x0500001b


	//----- nvinfo : EIATTR_COOP_GROUP_INSTR_OFFSETS
	.align		4
.L_1083:
        /*0104*/ 	.byte	0x04, 0x28
        /*0106*/ 	.short	(.L_1085 - .L_1084)


	//   ....[0]....
.L_1084:
        /*0108*/ 	.word	0x000015b0


	//   ....[1]....
        /*010c*/ 	.word	0x000015d0


	//   ....[2]....
        /*0110*/ 	.word	0x000015f0


	//   ....[3]....
        /*0114*/ 	.word	0x00001610


	//   ....[4]....
        /*0118*/ 	.word	0x00001630


	//   ....[5]....
        /*011c*/ 	.word	0x000030e0


	//   ....[6]....
        /*0120*/ 	.word	0x00003170


	//   ....[7]....
        /*0124*/ 	.word	0x000031e0


	//   ....[8]....
        /*0128*/ 	.word	0x00003250


	//   ....[9]....
        /*012c*/ 	.word	0x000032c0


	//----- nvinfo : EIATTR_VRC_CTA_INIT_COUNT
	.align		4
.L_1085:
        /*0130*/ 	.byte	0x02, 0x4a
	.zero		1
	.zero		1


	//----- nvinfo : EIATTR_EXIT_INSTR_OFFSETS
	.align		4
        /*0134*/ 	.byte	0x04, 0x1c
        /*0136*/ 	.short	(.L_1087 - .L_1086)


	//   ....[0]....
.L_1086:
        /*0138*/ 	.word	0x00002ca0


	//   ....[1]....
        /*013c*/ 	.word	0x00003070


	//----- nvinfo : EIATTR_MAX_THREADS
	.align		4
.L_1087:
        /*0140*/ 	.byte	0x04, 0x05
        /*0142*/ 	.short	(.L_1089 - .L_1088)
.L_1088:
        /*0144*/ 	.word	0x00000100
        /*0148*/ 	.word	0x00000001
        /*014c*/ 	.word	0x00000001


	//----- nvinfo : EIATTR_CRS_STACK_SIZE
	.align		4
.L_1089:
        /*0150*/ 	.byte	0x04, 0x1e
        /*0152*/ 	.short	(.L_1091 - .L_1090)
.L_1090:
        /*0154*/ 	.word	0x00000000


	//----- nvinfo : EIATTR_CBANK_PARAM_SIZE
	.align		4
.L_1091:
        /*0158*/ 	.byte	0x03, 0x19
        /*015a*/ 	.short	0x004c


	//----- nvinfo : EIATTR_PARAM_CBANK
	.align		4
        /*015c*/ 	.byte	0x04, 0x0a
        /*015e*/ 	.short	(.L_1093 - .L_1092)
	.align		4
.L_1092:
        /*0160*/ 	.word	index@(.nv.constant0._Z30flash_attn_sinks_varlen_kernelI6__halfLi96ELi8ELi32EEvPKT_S3_S3_PS1_PKfPKjS8_fiiii)
        /*0164*/ 	.short	0x0380
        /*0166*/ 	.short	0x004c


	//----- nvinfo : EIATTR_SW_WAR
	.align		4
.L_1093:
        /*0168*/ 	.byte	0x04, 0x36
        /*016a*/ 	.short	(.L_1095 - .L_1094)
.L_1094:
        /*016c*/ 	.word	0x00000008
.L_1095:


//--------------------- .nv.info._Z30flash_attn_sinks_varlen_kernelI6__halfLi80ELi8ELi32EEvPKT_S3_S3_PS1_PKfPKjS8_fiiii --------------------------
	.section	.nv.info._Z30flash_attn_sinks_varlen_kernelI6__halfLi80ELi8ELi32EEvPKT_S3_S3_PS1_PKfPKjS8_fiiii,"",@"SHT_CUDA_INFO"
	.sectionflags	@""
	.align	4


	//----- nvinfo : EIATTR_CUDA_API_VERSION
	.align		4
        /*0000*/ 	.byte	0x04, 0x37
        /*0002*/ 	.short	(.L_1097 - .L_1096)
.L_1096:
        /*0004*/ 	.word	0x00000082


	//----- nvinfo : EIATTR_KPARAM_INFO
	.align		4
.L_1097:
        /*0008*/ 	.byte	0x04, 0x17
        /*000a*/ 	.short	(.L_1099 - .L_1098)
.L_1098:
        /*000c*/ 	.word	0x00000000
        /*0010*/ 	.short	0x000b
        /*0012*/ 	.short	0x0048
        /*0014*/ 	.byte	0x00, 0xf0, 0x11, 0x00


	//----- nvinfo : EIATTR_KPARAM_INFO
	.align		4
.L_1099:
        /*0018*/ 	.byte	0x04, 0x17
        /*001a*/ 	.short	(.L_1101 - .L_1100)
.L_1100:
        /*001c*/ 	.word	0x00000000
        /*0020*/ 	.short	0x000a
        /*0022*/ 	.short	0x0044
        /*0024*/ 	.byte	0x00, 0xf0, 0x11, 0x00


	//----- nvinfo : EIATTR_KPARAM_INFO
	.align		4
.L_1101:
        /*0028*/ 	.byte	0x04, 0x17
        /*002a*/ 	.short	(.L_1103 - .L_1102)
.L_1102:
        /*002c*/ 	.word	0x00000000
        /*0030*/ 	.short	0x0009
        /*0032*/ 	.short	0x0040
        /*0034*/ 	.byte	0x00, 0xf0, 0x11, 0x00


	//----- nvinfo : EIATTR_KPARAM_INFO
	.align		4
.L_1103:
        /*0038*/ 	.byte	0x04, 0x17
        /*003a*/ 	.short	(.L_1105 - .L_1104)
.L_1104:
        /*003c*/ 	.word	0x00000000
        /*0040*/ 	.short	0x0008
        /*0042*/ 	.short	0x003c
        /*0044*/ 	.byte	0x00, 0xf0, 0x11, 0x00


	//----- nvinfo : EIATTR_KPARAM_INFO
	.align		4
.L_1105:
        /*0048*/ 	.byte	0x04, 0x17
        /*004a*/ 	.short	(.L_1107 - .L_1106)
.L_1106:
        /*004c*/ 	.word	0x00000000
        /*0050*/ 	.short	0x0007
        /*0052*/ 	.short	0x0038
        /*0054*/ 	.byte	0x00, 0xf0, 0x11, 0x00


	//----- nvinfo : EIATTR_KPARAM_INFO
	.align		4
.L_1107:
        /*0058*/ 	.byte	0x04, 0x17
        /*005a*/ 	.short	(.L_1109 - .L_1108)
.L_1108:
        /*005c*/ 	.word	0x00000000
        /*0060*/ 	.short	0x0006
        /*0062*/ 	.short	0x0030
        /*0064*/ 	.byte	0x00, 0xf5, 0x21, 0x00


	//----- nvinfo : EIATTR_KPARAM_INFO
	.align		4
.L_1109:
        /*0068*/ 	.byte	0x04, 0x17
        /*006a*/ 	.short	(.L_1111 - .L_1110)
.L_1110:
        /*006c*/ 	.word	0x00000000
        /*0070*/ 	.short	0x0005
        /*0072*/ 	.short	0x0028
        /*0074*/ 	.byte	0x00, 0xf5, 0x21, 0x00


	//----- nvinfo : EIATTR_KPARAM_INFO
	.align		4
.L_1111:
        /*0078*/ 	.byte	0x04, 0x17
        /*007a*/ 	.short	(.L_1113 - .L_1112)
.L_1112:
        /*007c*/ 	.word	0x00000000
        /*0080*/ 	.short	0x0004
        /*0082*/ 	.short	0x0020
        /*0084*/ 	.byte	0x00, 0xf5, 0x21, 0x00


	//----- nvinfo : EIATTR_KPARAM_INFO
	.align		4
.L_1113:
        /*0088*/ 	.byte	0x04, 0x17
        /*008a*/ 	.short	(.L_1115 - .L_1114)
.L_1114:
        /*008c*/ 	.word	0x00000000
        /*0090*/ 	.short	0x0003
        /*0092*/ 	.short	0x0018
        /*0094*/ 	.byte	0x00, 0xf5, 0x21, 0x00


	//----- nvinfo : EIATTR_KPARAM_INFO
	.align		4
.L_1115:
        /*0098*/ 	.byte	0x04, 0x17
        /*009a*/ 	.short	(.L_1117 - .L_1116)
.L_1116:
        /*009c*/ 	.word	0x00000000
        /*00a0*/ 	.short	0x0002
        /*00a2*/ 	.short	0x0010
        /*00a4*/ 	.byte	0x00, 0xf5, 0x21, 0x00


	//----- nvinfo : EIATTR_KPARAM_INFO
	.align		4
.L_1117:
        /*00a8*/ 	.byte	0x04, 0x17
        /*00aa*/ 	.short	(.L_1119 - .L_1118)
.L_1118:
        /*00ac*/ 	.word	0x00000000
        /*00b0*/ 	.short	0x0001
        /*00b2*/ 	.short	0x0008
        /*00b4*/ 	.byte	0x00, 0xf5, 0x21, 0x00


	//----- nvinfo : EIATTR_KPARAM_INFO
	.align		4
.L_1119:
        /*00b8*/ 	.byte	0x04, 0x17
        /*00ba*/ 	.short	(.L_1121 - .L_1120)
.L_1120:
        /*00bc*/ 	.word	0x00000000
        /*00c0*/ 	.short	0x0000
        /*00c2*/ 	.short	0x0000
        /*00c4*/ 	.byte	0x00, 0xf5, 0x21, 0x00


	//----- nvinfo : EIATTR_SPARSE_MMA_MASK
	.align		4
.L_1121:
        /*00c8*/ 	.byte	0x03, 0x50
        /*00ca*/ 	.short	0x0000


	//----- nvinfo : EIATTR_MAXREG_COUNT
	.align		4
        /*00cc*/ 	.byte	0x03, 0x1b
        /*00ce*/ 	.short	0x00ff


	//----- nvinfo : EIATTR_NUM_BARRIERS
	.align		4
        /*00d0*/ 	.byte	0x02, 0x4c
        /*00d2*/ 	.byte	0x01
	.zero		1


	//----- nvinfo : EIATTR_MERCURY_ISA_VERSION
	.align		4
        /*00d4*/ 	.byte	0x03, 0x5f
        /*00d6*/ 	.short	0x0101


	//----- nvinfo : EIATTR_COOP_GROUP_MASK_REGIDS
	.align		4
        /*00d8*/ 	.byte	0x04, 0x29
        /*00da*/ 	.short	(.L_1123 - .L_1122)


	//   ....[0]....
.L_1122:
        /*00dc*/ 	.word	0xffffffff


	//   ....[1]....
        /*00e0*/ 	.word	0xffffffff


	//   ....[2]....
        /*00e4*/ 	.word	0xffffffff


	//   ....[3]....
        /*00e8*/ 	.word	0xffffffff


	//   ....[4]....
        /*00ec*/ 	.word	0xffffffff


	//   ....[5]....
        /*00f0*/ 	.word	0x0500001d


	//   ....[6]....
        /*00f4*/ 	.word	0x0500001d


	//   ....[7]....
        /*00f8*/ 	.word	0x0500001d


	//   ....[8]....
        /*00fc*/ 	.word	0x0500001d


	//   ....[9]....
        /*0100*/ 	.word	0x0500001d


	//----- nvinfo : EIATTR_COOP_GROUP_INSTR_OFFSETS
	.align		4
.L_1123:
        /*0104*/ 	.byte	0x04, 0x28
        /*0106*/ 	.short	(.L_1125 - .L_1124)


	//   ....[0]....
.L_1124:
        /*0108*/ 	.word	0x00001940


	//   ....[1]....
        /*010c*/ 	.word	0x00001960


	//   ....[2]....
        /*0110*/ 	.word	0x00001980


	//   ....[3]....
        /*0114*/ 	.word	0x000019a0


	//   ....[4]....
        /*0118*/ 	.word	0x000019c0


	//   ....[5]....
        /*011c*/ 	.word	0x00003400


	//   ....[6]....
        /*0120*/ 	.word	0x00003490


	//   ....[7]....
        /*0124*/ 	.word	0x00003500


	//   ....[8]....
        /*0128*/ 	.word	0x00003570


	//   ....[9]....
        /*012c*/ 	.word	0x000035e0


	//----- nvinfo : EIATTR_VRC_CTA_INIT_COUNT
	.align		4
.L_1125:
        /*0130*/ 	.byte	0x02, 0x4a
	.zero		1
	.zero		1


	//----- nvinfo : EIATTR_EXIT_INSTR_OFFSETS
	.align		4
        /*0134*/ 	.byte	0x04, 0x1c
        /*0136*/ 	.short	(.L_1127 - .L_1126)


	//   ....[0]....
.L_1126:
        /*0138*/ 	.word	0x00002f70


	//   ....[1]....
        /*013c*/ 	.word	0x00003350


	//   ....[2]....
        /*0140*/ 	.word	0x00003390


	//----- nvinfo : EIATTR_MAX_THREADS
	.align		4
.L_1127:
        /*0144*/ 	.byte	0x04, 0x05
        /*0146*/ 	.short	(.L_1129 - .L_1128)
.L_1128:
        /*0148*/ 	.word	0x00000100
        /*014c*/ 	.word	0x00000001
        /*0150*/ 	.word	0x00000001


	//----- nvinfo : EIATTR_CRS_STACK_SIZE
	.align		4
.L_1129:
        /*0154*/ 	.byte	0x04, 0x1e
        /*0156*/ 	.short	(.L_1131 - .L_1130)
.L_1130:
        /*0158*/ 	.word	0x00000000


	//----- nvinfo : EIATTR_CBANK_PARAM_SIZE
	.align		4
.L_1131:
        /*015c*/ 	.byte	0x03, 0x19
        /*015e*/ 	.short	0x004c


	//----- nvinfo : EIATTR_PARAM_CBANK
	.align		4
        /*0160*/ 	.byte	0x04, 0x0a
        /*0162*/ 	.short	(.L_1133 - .L_1132)
	.align		4
.L_1132:
        /*0164*/ 	.word	index@(.nv.constant0._Z30flash_attn_sinks_varlen_kernelI6__halfLi80ELi8ELi32EEvPKT_S3_S3_PS1_PKfPKjS8_fiiii)
        /*0168*/ 	.short	0x0380
        /*016a*/ 	.short	0x004c


	//----- nvinfo : EIATTR_SW_WAR
	.align		4
.L_1133:
        /*016c*/ 	.byte	0x04, 0x36
        /*016e*/ 	.short	(.L_1135 - .L_1134)
.L_1134:
        /*0170*/ 	.word	0x00000008
.L_1135:


//--------------------- .nv.info._Z30flash_attn_sinks_varlen_kernelI6__halfLi64ELi8ELi64EEvPKT_S3_S3_PS1_PKfPKjS8_fiiii --------------------------
	.section	.nv.info._Z30flash_attn_sinks_varlen_kernelI6__halfLi64ELi8ELi64EEvPKT_S3_S3_PS1_PKfPKjS8_fiiii,"",@"SHT_CUDA_INFO"
	.sectionflags	@""
	.align	4


	//----- nvinfo : EIATTR_CUDA_API_VERSION
	.align		4
        /*0000*/ 	.byte	0x04, 0x37
        /*0002*/ 	.short	(.L_1137 - .L_1136)
.L_1136:
        /*0004*/ 	.word	0x00000082


	//----- nvinfo : EIATTR_KPARAM_INFO
	.align		4
.L_1137:
        /*0008*/ 	.byte	0x04, 0x17
        /*000a*/ 	.short	(.L_1139 - .L_1138)
.L_1138:
        /*000c*/ 	.word	0x00000000
        /*0010*/ 	.short	0x000b
        /*0012*/ 	.short	0x0048
        /*0014*/ 	.byte	0x00, 0xf0, 0x11, 0x00


	//----- nvinfo : EIATTR_KPARAM_INFO
	.align		4
.L_1139:
        /*0018*/ 	.byte	0x04, 0x17
        /*001a*/ 	.short	(.L_1141 - .L_1140)
.L_1140:
        /*001c*/ 	.word	0x00000000
        /*0020*/ 	.short	0x000a
        /*0022*/ 	.short	0x0044
        /*0024*/ 	.byte	0x00, 0xf0, 0x11, 0x00


	//----- nvinfo : EIATTR_KPARAM_INFO
	.align		4
.L_1141:
        /*0028*/ 	.byte	0x04, 0x17
        /*002a*/ 	.short	(.L_1143 - .L_1142)
.L_1142:
        /*002c*/ 	.word	0x00000000
        /*0030*/ 	.short	0x0009
        /*0032*/ 	.short	0x0040
        /*0034*/ 	.byte	0x00, 0xf0, 0x11, 0x00


	//----- nvinfo : EIATTR_KPARAM_INFO
	.align		4
.L_1143:
        /*0038*/ 	.byte	0x04, 0x17
        /*003a*/ 	.short	(.L_1145 - .L_1144)
.L_1144:
        /*003c*/ 	.word	0x00000000
        /*0040*/ 	.short	0x0008
        /*0042*/ 	.short	0x003c
        /*0044*/ 	.byte	0x00, 0xf0, 0x11, 0x00


	//----- nvinfo : EIATTR_KPARAM_INFO
	.align		4
.L_1145:
        /*0048*/ 	.byte	0x04, 0x17
        /*004a*/ 	.short	(.L_1147 - .L_1146)
.L_1146:
        /*004c*/ 	.word	0x00000000
        /*0050*/ 	.short	0x0007
        /*0052*/ 	.short	0x0038
        /*0054*/ 	.byte	0x00, 0xf0, 0x11, 0x00


	//----- nvinfo : EIATTR_KPARAM_INFO
	.align		4
.L_1147:
        /*0058*/ 	.byte	0x04, 0x17
        /*005a*/ 	.short	(.L_1149 - .L_1148)
.L_1148:
        /*005c*/ 	.word	0x00000000
        /*0060*/ 	.short	0x0006
        /*0062*/ 	.short	0x0030
        /*0064*/ 	.byte	0x00, 0xf5, 0x21, 0x00


	//----- nvinfo : EIATTR_KPARAM_INFO
	.align		4
.L_1149:
        /*0068*/ 	.byte	0x04, 0x17
        /*006a*/ 	.short	(.L_1151 - .L_1150)
.L_1150:
        /*006c*/ 	.word	0x00000000
        /*0070*/ 	.short	0x0005
        /*0072*/ 	.short	0x0028
        /*0074*/ 	.byte	0x00, 0xf5, 0x21, 0x00


	//----- nvinfo : EIATTR_KPARAM_INFO
	.align		4
.L_1151:
        /*0078*/ 	.byte	0x04, 0x17
        /*007a*/ 	.short	(.L_1153 - .L_1152)
.L_1152:
        /*007c*/ 	.word	0x00000000
        /*0080*/ 	.short	0x0004
        /*0082*/ 	.short	0x0020
        /*0084*/ 	.byte	0x00, 0xf5, 0x21, 0x00


	//----- nvinfo : EIATTR_KPARAM_INFO
	.align		4
.L_1153:
        /*0088*/ 	.byte	0x04, 0x17
        /*008a*/ 	.short	(.L_1155 - .L_1154)
.L_1154:
        /*008c*/ 	.word	0x00000000
        /*0090*/ 	.short	0x0003
        /*0092*/ 	.short	0x0018
        /*0094*/ 	.byte	0x00, 0xf5, 0x21, 0x00


	//----- nvinfo : EIATTR_KPARAM_INFO
	.align		4
.L_1155:
        /*0098*/ 	.byte	0x04, 0x17
        /*009a*/ 	.short	(.L_1157 - .L_1156)
.L_1156:
        /*009c*/ 	.word	0x00000000
        /*00a0*/ 	.short	0x0002
        /*00a2*/ 	.short	0x0010
        /*00a4*/ 	.byte	0x00, 0xf5, 0x21, 0x00


	//----- nvinfo : EIATTR_KPARAM_INFO
	.align		4
.L_1157:
        /*00a8*/ 	.byte	0x04, 0x17
        /*00aa*/ 	.short	(.L_1159 - .L_1158)
.L_1158:
        /*00ac*/ 	.word	0x00000000
        /*00b0*/ 	.short	0x0001
        /*00b2*/ 	.short	0x0008
        /*00b4*/ 	.byte	0x00, 0xf5, 0x21, 0x00


	//----- nvinfo : EIATTR_KPARAM_INFO
	.align		4
.L_1159:
        /*00b8*/ 	.byte	0x04, 0x17
        /*00ba*/ 	.short	(.L_1161 - .L_1160)
.L_1160:
        /*00bc*/ 	.word	0x00000000
        /*00c0*/ 	.short	0x0000
        /*00c2*/ 	.short	0x0000
        /*00c4*/ 	.byte	0x00, 0xf5, 0x21, 0x00


	//----- nvinfo : EIATTR_SPARSE_MMA_MASK
	.align		4
.L_1161:
        /*00c8*/ 	.byte	0x03, 0x50
        /*00ca*/ 	.short	0x0000


	//----- nvinfo : EIATTR_MAXREG_COUNT
	.align		4
        /*00cc*/ 	.byte	0x03, 0x1b
        /*00ce*/ 	.short	0x00ff


	//----- nvinfo : EIATTR_NUM_BARRIERS
	.align		4
        /*00d0*/ 	.byte	0x02, 0x4c
        /*00d2*/ 	.byte	0x01
	.zero		1


	//----- nvinfo : EIATTR_MERCURY_ISA_VERSION
	.align		4
        /*00d4*/ 	.byte	0x03, 0x5f
        /*00d6*/ 	.short	0x0101


	//----- nvinfo : EIATTR_COOP_GROUP_MASK_REGIDS
	.align		4
        /*00d8*/ 	.byte	0x04, 0x29
        /*00da*/ 	.short	(.L_1163 - .L_1162)


	//   ....[0]....
.L_1162:
        /*00dc*/ 	.word	0xffffffff


	//   ....[1]....
        /*00e0*/ 	.word	0xffffffff


	//   ....[2]....
        /*00e4*/ 	.word	0xffffffff


	//   ....[3]....
        /*00e8*/ 	.word	0xffffffff


	//   ....[4]....
        /*00ec*/ 	.word	0xffffffff


	//   ....[5]....
        /*00f0*/ 	.word	0x0500001a


	//   ....[6]....
        /*00f4*/ 	.word	0x0500001a


	//   ....[7]....
        /*00f8*/ 	.word	0x0500001a


	//   ....[8]....
        /*00fc*/ 	.word	0x0500001a


	//   ....[9]....
        /*0100*/ 	.word	0x0500001a


	//----- nvinfo : EIATTR_COOP_GROUP_INSTR_OFFSETS
	.align		4
.L_1163:
        /*0104*/ 	.byte	0x04, 0x28
        /*0106*/ 	.short	(.L_1165 - .L_1164)


	//   ....[0]....
.L_1164:
        /*0108*/ 	.word	0x000011e0


	//   ....[1]....
        /*010c*/ 	.word	0x00001200


	//   ....[2]....
        /*0110*/ 	.word	0x00001220


	//   ....[3]....
        /*0114*/ 	.word	0x00001240


	//   ....[4]....
        /*0118*/ 	.word	0x00001260


	//   ....[5]....
        /*011c*/ 	.word	0x00002b20


	//   ....[6]....
        /*0120*/ 	.word	0x00002bb0


	//   ....[7]....
        /*0124*/ 	.word	0x00002c20


	//   ....[8]....
        /*0128*/ 	.word	0x00002c90


	//   ....[9]....
        /*012c*/ 	.word	0x00002d00


	//----- nvinfo : EIATTR_VRC_CTA_INIT_COUNT
	.align		4
.L_1165:
        /*0130*/ 	.byte	0x02, 0x4a
	.zero		1
	.zero		1


	//----- nvinfo : EIATTR_EXIT_INSTR_OFFSETS
	.align		4
        /*0134*/ 	.byte	0x04, 0x1c
        /*0136*/ 	.short	(.L_1167 - .L_1166)


	//   ....[0]....
.L_1166:
        /*0138*/ 	.word	0x00002710


	//   ....[1]....
        /*013c*/ 	.word	0x00002ab0


	//----- nvinfo : EIATTR_MAX_THREADS
	.align		4
.L_1167:
        /*0140*/ 	.byte	0x04, 0x05
        /*0142*/ 	.short	(.L_1169 - .L_1168)
.L_1168:
        /*0144*/ 	.word	0x00000100
        /*0148*/ 	.word	0x00000001
        /*014c*/ 	.word	0x00000001


	//----- nvinfo : EIATTR_CRS_STACK_SIZE
	.align		4
.L_1169:
        /*0150*/ 	.byte	0x04, 0x1e
        /*0152*/ 	.short	(.L_1171 - .L_1170)
.L_1170:
        /*0154*/ 	.word	0x00000000


	//----- nvinfo : EIATTR_CBANK_PARAM_SIZE
	.align		4
.L_1171:
        /*0158*/ 	.byte	0x03, 0x19
        /*015a*/ 	.short	0x004c


	//----- nvinfo : EIATTR_PARAM_CBANK
	.align		4
        /*015c*/ 	.byte	0x04, 0x0a
        /*015e*/ 	.short	(.L_1173 - .L_1172)
	.align		4
.L_1172:
        /*0160*/ 	.word	index@(.nv.constant0._Z30flash_attn_sinks_varlen_kernelI6__halfLi64ELi8ELi64EEvPKT_S3_S3_PS1_PKfPKjS8_fiiii)
        /*0164*/ 	.short	0x0380
        /*0166*/ 	.short	0x004c


	//----- nvinfo : EIATTR_SW_WAR
	.align		4
.L_1173:
        /*0168*/ 	.byte	0x04, 0x36
        /*016a*/ 	.short	(.L_1175 - .L_1174)
.L_1174:
        /*016c*/ 	.word	0x00000008
.L_1175:


//--------------------- .nv.info._Z23flash_attn_sinks_kernelIfLi256ELi8ELi16EEvPKT_S2_S2_PS0_PKffiiiii --------------------------
	.section	.nv.info._Z23flash_attn_sinks_kernelIfLi256ELi8ELi16EEvPKT_S2_S2_PS0_PKffiiiii,"",@"SHT_CUDA_INFO"
	.sectionflags	@""
	.align	4


	//----- nvinfo : EIATTR_CUDA_API_VERSION
	.align		4
        /*0000*/ 	.byte	0x04, 0x37
        /*0002*/ 	.short	(.L_1177 - .L_1176)
.L_1176:
        /*0004*/ 	.word	0x00000082


	//----- nvinfo : EIATTR_KPARAM_INFO
	.align		4
.L_1177:
        /*0008*/ 	.byte	0x04, 0x17
        /*000a*/ 	.short	(.L_1179 - .L_1178)
.L_1178:
        /*000c*/ 	.word	0x00000000
        /*0010*/ 	.short	0x000a
        /*0012*/ 	.short	0x003c
        /*0014*/ 	.byte	0x00, 0xf0, 0x11, 0x00


	//----- nvinfo : EIATTR_KPARAM_INFO
	.align		4
.L_1179:
        /*0018*/ 	.byte	0x04, 0x17
        /*001a*/ 	.short	(.L_1181 - .L_1180)
.L_1180:
        /*001c*/ 	.word	0x00000000
        /*0020*/ 	.short	0x0009
        /*0022*/ 	.short	0x0038
        /*0024*/ 	.byte	0x00, 0xf0, 0x11, 0x00


	//----- nvinfo : EIATTR_KPARAM_INFO
	.align		4
.L_1181:
        /*0028*/ 	.byte	0x04, 0x17
        /*002a*/ 	.short	(.L_1183 - .L_1182)
.L_1182:
        /*002c*/ 	.word	0x00000000
        /*0030*/ 	.short	0x0008
        /*0032*/ 	.short	0x0034
        /*0034*/ 	.byte	0x00, 0xf0, 0x11, 0x00


	//----- nvinfo : EIATTR_KPARAM_INFO
	.align		4
.L_1183:
        /*0038*/ 	.byte	0x04, 0x17
        /*003a*/ 	.short	(.L_1185 - .L_1184)
.L_1184:
        /*003c*/ 	.word	0x00000000
        /*0040*/ 	.short	0x0007
        /*0042*/ 	.short	0x0030
        /*0044*/ 	.byte	0x00, 0xf0, 0x11, 0x00


	//----- nvinfo : EIATTR_KPARAM_INFO
	.align		4
.L_1185:
        /*0048*/ 	.byte	0x04, 0x17
        /*004a*/ 	.short	(.L_1187 - .L_1186)
.L_1186:
        /*004c*/ 	.word	0x00000000
        /*0050*/ 	.short	0x0006
        /*0052*/ 	.short	0x002c
        /*0054*/ 	.byte	0x00, 0xf0, 0x11, 0x00


	//----- nvinfo : EIATTR_KPARAM_INFO
	.align		4
.L_1187:
        /*0058*/ 	.byte	0x04, 0x17
        /*005a*/ 	.short	(.L_1189 - .L_1188)
.L_1188:
        /*005c*/ 	.word	0x00000000
        /*0060*/ 	.short	0x0005
        /*0062*/ 	.short	0x0028
        /*0064*/ 	.byte	0x00, 0xf0, 0x11, 0x00


	//----- nvinfo : EIATTR_KPARAM_INFO
	.align		4
.L_1189:
        /*0068*/ 	.byte	0x04, 0x17
        /*006a*/ 	.short	(.L_1191 - .L_1190)
.L_1190:
        /*006c*/ 	.word	0x00000000
        /*0070*/ 	.short	0x0004
        /*0072*/ 	.short	0x0020
        /*0074*/ 	.byte	0x00, 0xf5, 0x21, 0x00


	//----- nvinfo : EIATTR_KPARAM_INFO
	.align		4
.L_1191:
        /*0078*/ 	.byte	0x04, 0x17
        /*007a*/ 	.short	(.L_1193 - .L_1192)
.L_1192:
        /*007c*/ 	.word	0x00000000
        /*0080*/ 	.short	0x0003
        /*0082*/ 	.short	0x0018
        /*0084*/ 	.byte	0x00, 0xf5, 0x21, 0x00


	//----- nvinfo : EIATTR_KPARAM_INFO
	.align		4
.L_1193:
        /*0088*/ 	.byte	0x04, 0x17
        /*008a*/ 	.short	(.L_1195 - .L_1194)
.L_1194:
        /*008c*/ 	.word	0x00000000
        /*0090*/ 	.short	0x0002
        /*0092*/ 	.short	0x0010
        /*0094*/ 	.byte	0x00, 0xf5, 0x21, 0x00


	//----- nvinfo : EIATTR_KPARAM_INFO
	.align		4
.L_1195:
        /*0098*/ 	.byte	0x04, 0x17
        /*009a*/ 	.short	(.L_1197 - .L_1196)
.L_1196:
        /*009c*/ 	.word	0x00000000
        /*00a0*/ 	.short	0x0001
        /*00a2*/ 	.short	0x0008
        /*00a4*/ 	.byte	0x00, 0xf5, 0x21, 0x00


	//----- nvinfo : EIATTR_KPARAM_INFO
	.align		4
.L_1197:
        /*00a8*/ 	.byte	0x04, 0x17
        /*00aa*/ 	.short	(.L_1199 - .L_1198)
.L_1198:
        /*00ac*/ 	.word	0x00000000
        /*00b0*/ 	.short	0x0000
        /*00b2*/ 	.short	0x0000
        /*00b4*/ 	.byte	0x00, 0xf5, 0x21, 0x00


	//----- nvinfo : EIATTR_SPARSE_MMA_MASK
	.align		4
.L_1199:
        /*00b8*/ 	.byte	0x03, 0x50
        /*00ba*/ 	.short	0x0000


	//----- nvinfo : EIATTR_MAXREG_COUNT
	.align		4
        /*00bc*/ 	.byte	0x03, 0x1b
        /*00be*/ 	.short	0x00ff


	//----- nvinfo : EIATTR_NUM_BARRIERS
	.align		4
        /*00c0*/ 	.byte	0x02, 0x4c
        /*00c2*/ 	.byte	0x01
	.zero		1


	//----- nvinfo : EIATTR_MERCURY_ISA_VERSION
	.align		4
        /*00c4*/ 	.byte	0x03, 0x5f
        /*00c6*/ 	.short	0x0101


	//----- nvinfo : EIATTR_COOP_GROUP_MASK_REGIDS
	.align		4
        /*00c8*/ 	.byte	0x04, 0x29
        /*00ca*/ 	.short	(.L_1201 - .L_1200)


	//   ....[0]....
.L_1200:
        /*00cc*/ 	.word	0xffffffff


	//   ....[1]....
        /*00d0*/ 	.word	0xffffffff


	//   ....[2]....
        /*00d4*/ 	.word	0xffffffff


	//   ....[3]....
        /*00d8*/ 	.word	0xffffffff


	//   ....[4]....
        /*00dc*/ 	.word	0xffffffff


	//   ....[5]....
        /*00e0*/ 	.word	0x05000028


	//   ....[6]....
        /*00e4*/ 	.word	0x05000028


	//   ....[7]....
        /*00e8*/ 	.word	0x05000028


	//   ....[8]....
        /*00ec*/ 	.word	0x05000028


	//   ....[9]....
        /*00f0*/ 	.word	0x05000028


	//----- nvinfo : EIATTR_COOP_GROUP_INSTR_OFFSETS
	.align		4
.L_1201:
        /*00f4*/ 	.byte	0x04, 0x28
        /*00f6*/ 	.short	(.L_1203 - .L_1202)


	//   ....[0]....
.L_1202:
        /*00f8*/ 	.word	0x00001200


	//   ....[1]....
        /*00fc*/ 	.word	0x00001220


	//   ....[2]....
        /*0100*/ 	.word	0x00001240


	//   ....[3]....
        /*0104*/ 	.word	0x00001260


	//   ....[4]....
        /*0108*/ 	.word	0x00001280


	//   ....[5]....
        /*010c*/ 	.word	0x00004690


	//   ....[6]....
        /*0110*/ 	.word	0x00004720


	//   ....[7]....
        /*0114*/ 	.word	0x00004790


	//   ....[8]....
        /*0118*/ 	.word	0x00004800


	//   ....[9]....
        /*011c*/ 	.word	0x00004870


	//----- nvinfo : EIATTR_VRC_CTA_INIT_COUNT
	.align		4
.L_1203:
        /*0120*/ 	.byte	0x02, 0x4a
	.zero		1
	.zero		1


	//----- nvinfo : EIATTR_EXIT_INSTR_OFFSETS
	.align		4
        /*0124*/ 	.byte	0x04, 0x1c
        /*0126*/ 	.short	(.L_1205 - .L_1204)


	//   ....[0]....
.L_1204:
        /*0128*/ 	.word	0x000041a0


	//   ....[1]....
        /*012c*/ 	.word	0x00004620


	//----- nvinfo : EIATTR_MAX_THREADS
	.align		4
.L_1205:
        /*0130*/ 	.byte	0x04, 0x05
        /*0132*/ 	.short	(.L_1207 - .L_1206)
.L_1206:
        /*0134*/ 	.word	0x00000100
        /*0138*/ 	.word	0x00000001
        /*013c*/ 	.word	0x00000001


	//----- nvinfo : EIATTR_CRS_STACK_SIZE
	.align		4
.L_1207:
        /*0140*/ 	.byte	0x04, 0x1e
        /*0142*/ 	.short	(.L_1209 - .L_1208)
.L_1208:
        /*0144*/ 	.word	0x00000000


	//----- nvinfo : EIATTR_CBANK_PARAM_SIZE
	.align		4
.L_1209:
        /*0148*/ 	.byte	0x03, 0x19
        /*014a*/ 	.short	0x0040


	//----- nvinfo : EIATTR_PARAM_CBANK
	.align		4
        /*014c*/ 	.byte	0x04, 0x0a
        /*014e*/ 	.short	(.L_1211 - .L_1210)
	.align		4
.L_1210:
        /*0150*/ 	.word	index@(.nv.constant0._Z23flash_attn_sinks_kernelIfLi256ELi8ELi16EEvPKT_S2_S2_PS0_PKffiiiii)
        /*0154*/ 	.short	0x0380
        /*0156*/ 	.short	0x0040


	//----- nvinfo : EIATTR_SW_WAR
	.align		4
.L_1211:
        /*0158*/ 	.byte	0x04, 0x36
        /*015a*/ 	.short	(.L_1213 - .L_1212)
.L_1212:
        /*015c*/ 	.word	0x00000008
.L_1213:


//--------------------- .nv.info._Z23flash_attn_sinks_kernelIfLi192ELi8ELi16EEvPKT_S2_S2_PS0_PKffiiiii --------------------------
	.section	.nv.info._Z23flash_attn_sinks_kernelIfLi192ELi8ELi16EEvPKT_S2_S2_PS0_PKffiiiii,"",@"SHT_CUDA_INFO"
	.sectionflags	@""
	.align	4


	//----- nvinfo : EIATTR_CUDA_API_VERSION
	.align		4
        /*0000*/ 	.byte	0x04, 0x37
        /*0002*/ 	.short	(.L_1215 - .L_1214)
.L_1214:
        /*0004*/ 	.word	0x00000082


	//----- nvinfo : EIATTR_KPARAM_INFO
	.align		4
.L_1215:
        /*0008*/ 	.byte	0x04, 0x17
        /*000a*/ 	.short	(.L_1217 - .L_1216)
.L_1216:
        /*000c*/ 	.word	0x00000000
        /*0010*/ 	.short	0x000a
        /*0012*/ 	.short	0x003c
        /*0014*/ 	.byte	0x00, 0xf0, 0x11, 0x00


	//----- nvinfo : EIATTR_KPARAM_INFO
	.align		4
.L_1217:
        /*0018*/ 	.byte	0x04, 0x17
        /*001a*/ 	.short	(.L_1219 - .L_1218)
.L_1218:
        /*001c*/ 	.word	0x00000000
        /*0020*/ 	.short	0x0009
        /*0022*/ 	.short	0x0038
        /*0024*/ 	.byte	0x00, 0xf0, 0x11, 0x00


	//----- nvinfo : EIATTR_KPARAM_INFO
	.align		4
.L_1219:
        /*0028*/ 	.byte	0x04, 0x17
        /*002a*/ 	.short	(.L_1221 - .L_1220)
.L_1220:
        /*002c*/ 	.word	0x00000000
        /*0030*/ 	.short	0x0008
        /*0032*/ 	.short	0x0034
        /*0034*/ 	.byte	0x00, 0xf0, 0x11, 0x00


	//----- nvinfo : EIATTR_KPARAM_INFO
	.align		4
.L_1221:
        /*0038*/ 	.byte	0x04, 0x17
        /*003a*/ 	.short	(.L_1223 - .L_1222)
.L_1222:
        /*003c*/ 	.word	0x00000000
        /*0040*/ 	.short	0x0007
        /*0042*/ 	.short	0x0030
        /*0044*/ 	.byte	0x00, 0xf0, 0x11, 0x00


	//----- nvinfo : EIATTR_KPARAM_INFO
	.align		4
.L_1223:
        /*0048*/ 	.byte	0x04, 0x17
        /*004a*/ 	.short	(.L_1225 - .L_1224)
.L_1224:
        /*004c*/ 	.word	0x00000000
        /*0050*/ 	.short	0x0006
        /*0052*/ 	.short	0x002c
        /*0054*/ 	.byte	0x00, 0xf0, 0x11, 0x00


	//----- nvinfo : EIATTR_KPARAM_INFO
	.align		4
.L_1225:
        /*0058*/ 	.byte	0x04, 0x17
        /*005a*/ 	.short	(.L_1227 - .L_1226)
.L_1226:
        /*005c*/ 	.word	0x00000000
        /*0060*/ 	.short	0x0005
        /*0062*/ 	.short	0x0028
        /*0064*/ 	.byte	0x00, 0xf0, 0x11, 0x00


	//----- nvinfo : EIATTR_KPARAM_INFO
	.align		4
.L_1227:
        /*0068*/ 	.byte	0x04, 0x17
        /*006a*/ 	.short	(.L_1229 - .L_1228)
.L_1228:
        /*006c*/ 	.word	0x00000000
        /*0070*/ 	.short	0x0004
        /*0072*/ 	.short	0x0020
        /*0074*/ 	.byte	0x00, 0xf5, 0x21, 0x00


	//----- nvinfo : EIATTR_KPARAM_INFO
	.align		4
.L_1229:
        /*0078*/ 	.byte	0x04, 0x17
        /*007a*/ 	.short	(.L_1231 - .L_1230)
.L_1230:
        /*007c*/ 	.word	0x00000000
        /*0080*/ 	.short	0x0003
        /*0082*/ 	.short	0x0018
        /*0084*/ 	.byte	0x00, 0xf5, 0x21, 0x00


	//----- nvinfo : EIATTR_KPARAM_INFO
	.align		4
.L_1231:
        /*0088*/ 	.byte	0x04, 0x17
        /*008a*/ 	.short	(.L_1233 - .L_1232)
.L_1232:
        /*008c*/ 	.word	0x00000000
        /*0090*/ 	.short	0x0002
        /*0092*/ 	.short	0x0010
        /*0094*/ 	.byte	0x00, 0xf5, 0x21, 0x00


	//----- nvinfo : EIATTR_KPARAM_INFO
	.align		4
.L_1233:
        /*0098*/ 	.byte	0x04, 0x17
        /*009a*/ 	.short	(.L_1235 - .L_1234)
.L_1234:
        /*009c*/ 	.word	0x00000000
        /*00a0*/ 	.short	0x0001
        /*00a2*/ 	.short	0x0008
        /*00a4*/ 	.byte	0x00, 0xf5, 0x21, 0x00


	//----- nvinfo : EIATTR_KPARAM_INFO
	.align		4
.L_1235:
        /*00a8*/ 	.byte	0x04, 0x17
        /*00aa*/ 	.short	(.L_1237 - .L_1236)
.L_1236:
        /*00ac*/ 	.word	0x00000000
        /*00b0*/ 	.short	0x0000
        /*00b2*/ 	.short	0x0000
        /*00b4*/ 	.byte	0x00, 0xf5, 0x21, 0x00


	//----- nvinfo : EIATTR_SPARSE_MMA_MASK
	.align		4
.L_1237:
        /*00b8*/ 	.byte	0x03, 0x50
        /*00ba*/ 	.short	0x0000


	//----- nvinfo : EIATTR_MAXREG_COUNT
	.align		4
        /*00bc*/ 	.byte	0x03, 0x1b
        /*00be*/ 	.short	0x00ff


	//----- nvinfo : EIATTR_NUM_BARRIERS
	.align		4
        /*00c0*/ 	.byte	0x02, 0x4c
        /*00c2*/ 	.byte	0x01
	.zero		1


	//----- nvinfo : EIATTR_MERCURY_ISA_VERSION
	.align		4
        /*00c4*/ 	.byte	0x03, 0x5f
        /*00c6*/ 	.short	0x0101


	//----- nvinfo : EIATTR_COOP_GROUP_MASK_REGIDS
	.align		4
        /*00c8*/ 	.byte	0x04, 0x29
        /*00ca*/ 	.short	(.L_1239 - .L_1238)


	//   ....[0]....
.L_1238:
        /*00cc*/ 	.word	0xffffffff


	//   ....[1]....
        /*00d0*/ 	.word	0xffffffff


	//   ....[2]....
        /*00d4*/ 	.word	0xffffffff


	//   ....[3]....
        /*00d8*/ 	.word	0xffffffff


	//   ....[4]....
        /*00dc*/ 	.word	0xffffffff


	//   ....[5]....
        /*00e0*/ 	.word	0x0500001e


	//   ....[6]....
        /*00e4*/ 	.word	0x0500001e


	//   ....[7]....
        /*00e8*/ 	.word	0x0500001e


	//   ....[8]....
        /*00ec*/ 	.word	0x0500001e


	//   ....[9]....
        /*00f0*/ 	.word	0x0500001e


	//----- nvinfo : EIATTR_COOP_GROUP_INSTR_OFFSETS
	.align		4
.L_1239:
        /*00f4*/ 	.byte	0x04, 0x28
        /*00f6*/ 	.short	(.L_1241 - .L_1240)


	//   ....[0]....
.L_1240:
        /*00f8*/ 	.word	0x000010c0


	//   ....[1]....
        /*00fc*/ 	.word	0x000010e0


	//   ....[2]....
        /*0100*/ 	.word	0x00001100


	//   ....[3]....
        /*0104*/ 	.word	0x00001120


	//   ....[4]....
        /*0108*/ 	.word	0x00001140


	//   ....[5]....
        /*010c*/ 	.word	0x000025c0


	//   ....[6]....
        /*0110*/ 	.word	0x00002650


	//   ....[7]....
        /*0114*/ 	.word	0x000026c0


	//   ....[8]....
        /*0118*/ 	.word	0x00002730


	//   ....[9]....
        /*011c*/ 	.word	0x000027a0


	//----- nvinfo : EIATTR_VRC_CTA_INIT_COUNT
	.align		4
.L_1241:
        /*0120*/ 	.byte	0x02, 0x4a
	.zero		1
	.zero		1


	//----- nvinfo : EIATTR_EXIT_INSTR_OFFSETS
	.align		4
        /*0124*/ 	.byte	0x04, 0x1c
        /*0126*/ 	.short	(.L_1243 - .L_1242)


	//   ....[0]....
.L_1242:
        /*0128*/ 	.word	0x00002120


	//   ....[1]....
        /*012c*/ 	.word	0x00002550


	//----- nvinfo : EIATTR_MAX_THREADS
	.align		4
.L_1243:
        /*0130*/ 	.byte	0x04, 0x05
        /*0132*/ 	.short	(.L_1245 - .L_1244)
.L_1244:
        /*0134*/ 	.word	0x00000100
        /*0138*/ 	.word	0x00000001
        /*013c*/ 	.word	0x00000001


	//----- nvinfo : EIATTR_CRS_STACK_SIZE
	.align		4
.L_1245:
        /*0140*/ 	.byte	0x04, 0x1e
        /*0142*/ 	.short	(.L_1247 - .L_1246)
.L_1246:
        /*0144*/ 	.word	0x00000000


	//----- nvinfo : EIATTR_CBANK_PARAM_SIZE
	.align		4
.L_1247:
        /*0148*/ 	.byte	0x03, 0x19
        /*014a*/ 	.short	0x0040


	//----- nvinfo : EIATTR_PARAM_CBANK
	.align		4
        /*014c*/ 	.byte	0x04, 0x0a
        /*014e*/ 	.short	(.L_1249 - .L_1248)
	.align		4
.L_1248:
        /*0150*/ 	.word	index@(.nv.constant0._Z23flash_attn_sinks_kernelIfLi192ELi8ELi16EEvPKT_S2_S2_PS0_PKffiiiii)
        /*0154*/ 	.short	0x0380
        /*0156*/ 	.short	0x0040


	//----- nvinfo : EIATTR_SW_WAR
	.align		4
.L_1249:
        /*0158*/ 	.byte	0x04, 0x36
        /*015a*/ 	.short	(.L_1251 - .L_1250)
.L_1250:
        /*015c*/ 	.word	0x00000008
.L_1251:


//--------------------- .nv.info._Z23flash_attn_sinks_kernelIfLi128ELi8ELi32EEvPKT_S2_S2_PS0_PKffiiiii --------------------------
	.section	.nv.info._Z23flash_attn_sinks_kernelIfLi128ELi8ELi32EEvPKT_S2_S2_PS0_PKffiiiii,"",@"SHT_CUDA_INFO"
	.sectionflags	@""
	.align	4


	//----- nvinfo : EIATTR_CUDA_API_VERSION
	.align		4
        /*0000*/ 	.byte	0x04, 0x37
        /*0002*/ 	.short	(.L_1253 - .L_1252)
.L_1252:
        /*0004*/ 	.word	0x00000082


	//----- nvinfo : EIATTR_KPARAM_INFO
	.align		4
.L_1253:
        /*0008*/ 	.byte	0x04, 0x17
        /*000a*/ 	.short	(.L_1255 - .L_1254)
.L_1254:
        /*000c*/ 	.word	0x00000000
        /*0010*/ 	.short	0x000a
        /*0012*/ 	.short	0x003c
        /*0014*/ 	.byte	0x00, 0xf0, 0x11, 0x00


	//----- nvinfo : EIATTR_KPARAM_INFO
	.align		4
.L_1255:
        /*0018*/ 	.byte	0x04, 0x17
        /*001a*/ 	.short	(.L_1257 - .L_1256)
.L_1256:
        /*001c*/ 	.word	0x00000000
        /*0020*/ 	.short	0x0009
        /*0022*/ 	.short	0x0038
        /*0024*/ 	.byte	0x00, 0xf0, 0x11, 0x00


	//----- nvinfo : EIATTR_KPARAM_INFO
	.align		4
.L_1257:
        /*0028*/ 	.byte	0x04, 0x17
        /*002a*/ 	.short	(.L_1259 - .L_1258)
.L_1258:
        /*002c*/ 	.word	0x00000000
        /*0030*/ 	.short	0x0008
        /*0032*/ 	.short	0x0034
        /*0034*/ 	.byte	0x00, 0xf0, 0x11, 0x00


	//----- nvinfo : EIATTR_KPARAM_INFO
	.align		4
.L_1259:
        /*0038*/ 	.byte	0x04, 0x17
        /*003a*/ 	.short	(.L_1261 - .L_1260)
.L_1260:
        /*003c*/ 	.word	0x00000000
        /*0040*/ 	.short	0x0007
        /*0042*/ 	.short	0x0030
        /*0044*/ 	.byte	0x00, 0xf0, 0x11, 0x00


	//----- nvinfo : EIATTR_KPARAM_INFO
	.align		4
.L_1261:
        /*0048*/ 	.byte	0x04, 0x17
        /*004a*/ 	.short	(.L_1263 - .L_1262)
.L_1262:
        /*004c*/ 	.word	0x00000000
        /*0050*/ 	.short	0x0006
        /*0052*/ 	.short	0x002c
        /*0054*/ 	.byte	0x00, 0xf0, 0x11, 0x00


	//----- nvinfo : EIATTR_KPARAM_INFO
	.align		4
.L_1263:
        /*0058*/ 	.byte	0x04, 0x17
        /*005a*/ 	.short	(.L_1265 - .L_1264)
.L_1264:
        /*005c*/ 	.word	0x00000000
        /*0060*/ 	.short	0x0005
        /*0062*/ 	.short	0x0028
        /*0064*/ 	.byte	0x00, 0xf0, 0x11, 0x00


	//----- nvinfo : EIATTR_KPARAM_INFO
	.align		4
.L_1265:
        /*0068*/ 	.byte	0x04, 0x17
        /*006a*/ 	.short	(.L_1267 - .L_1266)
.L_1266:
        /*006c*/ 	.word	0x00000000
        /*0070*/ 	.short	0x0004
        /*0072*/ 	.short	0x0020
        /*0074*/ 	.byte	0x00, 0xf5, 0x21, 0x00


	//----- nvinfo : EIATTR_KPARAM_INFO
	.align		4
.L_1267:
        /*0078*/ 	.byte	0x04, 0x17
        /*007a*/ 	.short	(.L_1269 - .L_1268)
.L_1268:
        /*007c*/ 	.word	0x00000000
        /*0080*/ 	.short	0x0003
        /*0082*/ 	.short	0x0018
        /*0084*/ 	.byte	0x00, 0xf5, 0x21, 0x00


	//----- nvinfo : EIATTR_KPARAM_INFO
	.align		4
.L_1269:
        /*0088*/ 	.byte	0x04, 0x17
        /*008a*/ 	.short	(.L_1271 - .L_1270)
.L_1270:
        /*008c*/ 	.word	0x00000000
        /*0090*/ 	.short	0x0002
        /*0092*/ 	.short	0x0010
        /*0094*/ 	.byte	0x00, 0xf5, 0x21, 0x00


	//----- nvinfo : EIATTR_KPARAM_INFO
	.align		4
.L_1271:
        /*0098*/ 	.byte	0x04, 0x17
        /*009a*/ 	.short	(.L_1273 - .L_1272)
.L_1272:
        /*009c*/ 	.word	0x00000000
        /*00a0*/ 	.short	0x0001
        /*00a2*/ 	.short	0x0008
        /*00a4*/ 	.byte	0x00, 0xf5, 0x21, 0x00


	//----- nvinfo : EIATTR_KPARAM_INFO
	.align		4
.L_1273:
        /*00a8*/ 	.byte	0x04, 0x17
        /*00aa*/ 	.short	(.L_1275 - .L_1274)
.L_1274:
        /*00ac*/ 	.word	0x00000000
        /*00b0*/ 	.short	0x0000
        /*00b2*/ 	.short	0x0000
        /*00b4*/ 	.byte	0x00, 0xf5, 0x21, 0x00


	//----- nvinfo : EIATTR_SPARSE_MMA_MASK
	.align		4
.L_1275:
        /*00b8*/ 	.byte	0x03, 0x50
        /*00ba*/ 	.short	0x0000


	//----- nvinfo : EIATTR_MAXREG_COUNT
	.align		4
        /*00bc*/ 	.byte	0x03, 0x1b
        /*00be*/ 	.short	0x00ff


	//----- nvinfo : EIATTR_NUM_BARRIERS
	.align		4
        /*00c0*/ 	.byte	0x02, 0x4c
        /*00c2*/ 	.byte	0x01
	.zero		1


	//----- nvinfo : EIATTR_MERCURY_ISA_VERSION
	.align		4
        /*00c4*/ 	.byte	0x03, 0x5f
        /*00c6*/ 	.short	0x0101


	//----- nvinfo : EIATTR_COOP_GROUP_MASK_REGIDS
	.align		4
        /*00c8*/ 	.byte	0x04, 0x29
        /*00ca*/ 	.short	(.L_1277 - .L_1276)


	//   ....[0]....
.L_1276:
        /*00cc*/ 	.word	0xffffffff


	//   ....[1]....
        /*00d0*/ 	.word	0xffffffff


	//   ....[2]....
        /*00d4*/ 	.word	0xffffffff


	//   ....[3]....
        /*00d8*/ 	.word	0xffffffff


	//   ....[4]....
        /*00dc*/ 	.word	0xffffffff


	//   ....[5]....
        /*00e0*/ 	.word	0x0500001e


	//   ....[6]....
        /*00e4*/ 	.word	0x0500001e


	//   ....[7]....
        /*00e8*/ 	.word	0x0500001e


	//   ....[8]....
        /*00ec*/ 	.word	0x0500001e


	//   ....[9]....
        /*00f0*/ 	.word	0x0500001e


	//----- nvinfo : EIATTR_COOP_GROUP_INSTR_OFFSETS
	.align		4
.L_1277:
        /*00f4*/ 	.byte	0x04, 0x28
        /*00f6*/ 	.short	(.L_1279 - .L_1278)


	//   ....[0]....
.L_1278:
        /*00f8*/ 	.word	0x00001060


	//   ....[1]....
        /*00fc*/ 	.word	0x00001080


	//   ....[2]....
        /*0100*/ 	.word	0x000010a0


	//   ....[3]....
        /*0104*/ 	.word	0x000010c0


	//   ....[4]....
        /*0108*/ 	.word	0x000010e0


	//   ....[5]....
        /*010c*/ 	.word	0x00002bd0


	//   ....[6]....
        /*0110*/ 	.word	0x00002c60


	//   ....[7]....
        /*0114*/ 	.word	0x00002cd0


	//   ....[8]....
        /*0118*/ 	.word	0x00002d40


	//   ....[9]....
        /*011c*/ 	.word	0x00002db0


	//----- nvinfo : EIATTR_VRC_CTA_INIT_COUNT
	.align		4
.L_1279:
        /*0120*/ 	.byte	0x02, 0x4a
	.zero		1
	.zero		1


	//----- nvinfo : EIATTR_EXIT_INSTR_OFFSETS
	.align		4
        /*0124*/ 	.byte	0x04, 0x1c
        /*0126*/ 	.short	(.L_1281 - .L_1280)


	//   ....[0]....
.L_1280:
        /*0128*/ 	.word	0x00002790


	//   ....[1]....
        /*012c*/ 	.word	0x00002b60


	//----- nvinfo : EIATTR_MAX_THREADS
	.align		4
.L_1281:
        /*0130*/ 	.byte	0x04, 0x05
        /*0132*/ 	.short	(.L_1283 - .L_1282)
.L_1282:
        /*0134*/ 	.word	0x00000100
        /*0138*/ 	.word	0x00000001
        /*013c*/ 	.word	0x00000001


	//----- nvinfo : EIATTR_CRS_STACK_SIZE
	.align		4
.L_1283:
        /*0140*/ 	.byte	0x04, 0x1e
        /*0142*/ 	.short	(.L_1285 - .L_1284)
.L_1284:
        /*0144*/ 	.word	0x00000000


	//----- nvinfo : EIATTR_CBANK_PARAM_SIZE
	.align		4
.L_1285:
        /*0148*/ 	.byte	0x03, 0x19
        /*014a*/ 	.short	0x0040


	//----- nvinfo : EIATTR_PARAM_CBANK
	.align		4
        /*014c*/ 	.byte	0x04, 0x0a
        /*014e*/ 	.short	(.L_1287 - .L_1286)
	.align		4
.L_1286:
        /*0150*/ 	.word	index@(.nv.constant0._Z23flash_attn_sinks_kernelIfLi128ELi8ELi32EEvPKT_S2_S2_PS0_PKffiiiii)
        /*0154*/ 	.short	0x0380
        /*0156*/ 	.short	0x0040


	//----- nvinfo : EIATTR_SW_WAR
	.align		4
.L_1287:
        /*0158*/ 	.byte	0x04, 0x36
        /*015a*/ 	.short	(.L_1289 - .L_1288)
.L_1288:
        /*015c*/ 	.word	0x00000008
.L_1289:


//--------------------- .nv.info._Z23flash_attn_sinks_kernelIfLi112ELi8ELi32EEvPKT_S2_S2_PS0_PKffiiiii --------------------------
	.section	.nv.info._Z23flash_attn_sinks_kernelIfLi112ELi8ELi32EEvPKT_S2_S2_PS0_PKffiiiii,"",@"SHT_CUDA_INFO"
	.sectionflags	@""
	.align	4


	//----- nvinfo : EIATTR_CUDA_API_VERSION
	.align		4
        /*0000*/ 	.byte	0x04, 0x37
        /*0002*/ 	.short	(.L_1291 - .L_1290)
.L_1290:
        /*0004*/ 	.word	0x00000082


	//----- nvinfo : EIATTR_KPARAM_INFO
	.align		4
.L_1291:
        /*0008*/ 	.byte	0x04, 0x17
        /*000a*/ 	.short	(.L_1293 - .L_1292)
.L_1292:
        /*000c*/ 	.word	0x00000000
        /*0010*/ 	.short	0x000a
        /*0012*/ 	.short	0x003c
        /*0014*/ 	.byte	0x00, 0xf0, 0x11, 0x00


	//----- nvinfo : EIATTR_KPARAM_INFO
	.align		4
.L_1293:
        /*0018*/ 	.byte	0x04, 0x17
        /*001a*/ 	.short	(.L_1295 - .L_1294)
.L_1294:
        /*001c*/ 	.word	0x00000000
        /*0020*/ 	.short	0x0009
        /*0022*/ 	.short	0x0038
        /*0024*/ 	.byte	0x00, 0xf0, 0x11, 0x00


	//----- nvinfo : EIATTR_KPARAM_INFO
	.align		4
.L_1295:
        /*0028*/ 	.byte	0x04, 0x17
        /*002a*/ 	.short	(.L_1297 - .L_1296)
.L_1296:
        /*002c*/ 	.word	0x00000000
        /*0030*/ 	.short	0x0008
        /*0032*/ 	.short	0x0034
        /*0034*/ 	.byte	0x00, 0xf0, 0x11, 0x00


	//----- nvinfo : EIATTR_KPARAM_INFO
	.align		4
.L_1297:
        /*0038*/ 	.byte	0x04, 0x17
        /*003a*/ 	.short	(.L_1299 - .L_1298)
.L_1298:
        /*003c*/ 	.word	0x00000000
        /*0040*/ 	.short	0x0007
        /*0042*/ 	.short	0x0030
        /*0044*/ 	.byte	0x00, 0xf0, 0x11, 0x00


	//----- nvinfo : EIATTR_KPARAM_INFO
	.align		4
.L_1299:
        /*0048*/ 	.byte	0x04, 0x17
        /*004a*/ 	.short	(.L_1301 - .L_1300)
.L_1300:
        /*004c*/ 	.word	0x00000000
        /*0050*/ 	.short	0x0006
        /*0052*/ 	.short	0x002c
        /*0054*/ 	.byte	0x00, 0xf0, 0x11, 0x00


	//----- nvinfo : EIATTR_KPARAM_INFO
	.align		4
.L_1301:
        /*0058*/ 	.byte	0x04, 0x17
        /*005a*/ 	.short	(.L_1303 - .L_1302)
.L_1302:
        /*005c*/ 	.word	0x00000000
        /*0060*/ 	.short	0x0005
        /*0062*/ 	.short	0x0028
        /*0064*/ 	.byte	0x00, 0xf0, 0x11, 0x00


	//----- nvinfo : EIATTR_KPARAM_INFO
	.align		4
.L_1303:
        /*0068*/ 	.byte	0x04, 0x17
        /*006a*/ 	.short	(.L_1305 - .L_1304)
.L_1304:
        /*006c*/ 	.word	0x00000000
        /*0070*/ 	.short	0x0004
        /*0072*/ 	.short	0x0020
        /*0074*/ 	.byte	0x00, 0xf5, 0x21, 0x00


	//----- nvinfo : EIATTR_KPARAM_INFO
	.align		4
.L_1305:
        /*0078*/ 	.byte	0x04, 0x17
        /*007a*/ 	.short	(.L_1307 - .L_1306)
.L_1306:
        /*007c*/ 	.word	0x00000000
        /*0080*/ 	.short	0x0003
        /*0082*/ 	.short	0x0018
        /*0084*/ 	.byte	0x00, 0xf5, 0x21, 0x00


	//----- nvinfo : EIATTR_KPARAM_INFO
	.align		4
.L_1307:
        /*0088*/ 	.byte	0x04, 0x17
        /*008a*/ 	.short	(.L_1309 - .L_1308)
.L_1308:
        /*008c*/ 	.word	0x00000000
        /*0090*/ 	.short	0x0002
        /*0092*/ 	.short	0x0010
        /*0094*/ 	.byte	0x00, 0xf5, 0x21, 0x00


	//----- nvinfo : EIATTR_KPARAM_INFO
	.align		4
.L_1309:
        /*0098*/ 	.byte	0x04, 0x17
        /*009a*/ 	.short	(.L_1311 - .L_1310)
.L_1310:
        /*009c*/ 	.word	0x00000000
        /*00a0*/ 	.short	0x0001
        /*00a2*/ 	.short	0x0008
        /*00a4*/ 	.byte	0x00, 0xf5, 0x21, 0x00


	//----- nvinfo : EIATTR_KPARAM_INFO
	.align		4
.L_1311:
        /*00a8*/ 	.byte	0x04, 0x17
        /*00aa*/ 	.short	(.L_1313 - .L_1312)
.L_1312:
        /*00ac*/ 	.word	0x00000000
        /*00b0*/ 	.short	0x0000
        /*00b2*/ 	.short	0x0000
        /*00b4*/ 	.byte	0x00, 0xf5, 0x21, 0x00


	//----- nvinfo : EIATTR_SPARSE_MMA_MASK
	.align		4
.L_1313:
        /*00b8*/ 	.byte	0x03, 0x50
        /*00ba*/ 	.short	0x0000


	//----- nvinfo : EIATTR_MAXREG_COUNT
	.align		4
        /*00bc*/ 	.byte	0x03, 0x1b
        /*00be*/ 	.short	0x00ff


	//----- nvinfo : EIATTR_NUM_BARRIERS
	.align		4
        /*00c0*/ 	.byte	0x02, 0x4c
        /*00c2*/ 	.byte	0x01
	.zero		1


	//----- nvinfo : EIATTR_MERCURY_ISA_VERSION
	.align		4
        /*00c4*/ 	.byte	0x03, 0x5f
        /*00c6*/ 	.short	0x0101


	//----- nvinfo : EIATTR_COOP_GROUP_MASK_REGIDS
	.align		4
        /*00c8*/ 	.byte	0x04, 0x29
        /*00ca*/ 	.short	(.L_1315 - .L_1314)


	//   ....[0]....
.L_1314:
        /*00cc*/ 	.word	0xffffffff


	//   ....[1]....
        /*00d0*/ 	.word	0xffffffff


	//   ....[2]....
        /*00d4*/ 	.word	0xffffffff


	//   ....[3]....
        /*00d8*/ 	.word	0xffffffff


	//   ....[4]....
        /*00dc*/ 	.word	0xffffffff


	//   ....[5]....
        /*00e0*/ 	.word	0x0500001f


	//   ....[6]....
        /*00e4*/ 	.word	0x0500001f


	//   ....[7]....
        /*00e8*/ 	.word	0x0500001f


	//   ....[8]....
        /*00ec*/ 	.word	0x0500001f


	//   ....[9]....
        /*00f0*/ 	.word	0x0500001f


	//----- nvinfo : EIATTR_COOP_GROUP_INSTR_OFFSETS
	.align		4
.L_1315:
        /*00f4*/ 	.byte	0x04, 0x28
        /*00f6*/ 	.short	(.L_1317 - .L_1316)


	//   ....[0]....
.L_1316:
        /*00f8*/ 	.word	0x00001130


	//   ....[1]....
        /*00fc*/ 	.word	0x00001150


	//   ....[2]....
        /*0100*/ 	.word	0x00001170


	//   ....[3]....
        /*0104*/ 	.word	0x00001190


	//   ....[4]....
        /*0108*/ 	.word	0x000011b0


	//   ....[5]....
        /*010c*/ 	.word	0x00002cb0


	//   ....[6]....
        /*0110*/ 	.word	0x00002d40


	//   ....[7]....
        /*0114*/ 	.word	0x00002db0


	//   ....[8]....
        /*0118*/ 	.word	0x00002e20


	//   ....[9]....
        /*011c*/ 	.word	0x00002e90


	//----- nvinfo : EIATTR_VRC_CTA_INIT_COUNT
	.align		4
.L_1317:
        /*0120*/ 	.byte	0x02, 0x4a
	.zero		1
	.zero		1


	//----- nvinfo : EIATTR_EXIT_INSTR_OFFSETS
	.align		4
        /*0124*/ 	.byte	0x04, 0x1c
        /*0126*/ 	.short	(.L_1319 - .L_1318)


	//   ....[0]....
.L_1318:
        /*0128*/ 	.word	0x00002840


	//   ....[1]....
        /*012c*/ 	.word	0x00002c10


	//   ....[2]....
        /*0130*/ 	.word	0x00002c40


	//----- nvinfo : EIATTR_MAX_THREADS
	.align		4
.L_1319:
        /*0134*/ 	.byte	0x04, 0x05
        /*0136*/ 	.short	(.L_1321 - .L_1320)
.L_1320:
        /*0138*/ 	.word	0x00000100
        /*013c*/ 	.word	0x00000001
        /*0140*/ 	.word	0x00000001


	//----- nvinfo : EIATTR_CRS_STACK_SIZE
	.align		4
.L_1321:
        /*0144*/ 	.byte	0x04, 0x1e
        /*0146*/ 	.short	(.L_1323 - .L_1322)
.L_1322:
        /*0148*/ 	.word	0x00000000


	//----- nvinfo : EIATTR_CBANK_PARAM_SIZE
	.align		4
.L_1323:
        /*014c*/ 	.byte	0x03, 0x19
        /*014e*/ 	.short	0x0040


	//----- nvinfo : EIATTR_PARAM_CBANK
	.align		4
        /*0150*/ 	.byte	0x04, 0x0a
        /*0152*/ 	.short	(.L_1325 - .L_1324)
	.align		4
.L_1324:
        /*0154*/ 	.word	index@(.nv.constant0._Z23flash_attn_sinks_kernelIfLi112ELi8ELi32EEvPKT_S2_S2_PS0_PKffiiiii)
        /*0158*/ 	.short	0x0380
        /*015a*/ 	.short	0x0040


	//----- nvinfo : EIATTR_SW_WAR
	.align		4
.L_1325:
        /*015c*/ 	.byte	0x04, 0x36
        /*015e*/ 	.short	(.L_1327 - .L_1326)
.L_1326:
        /*0160*/ 	.word	0x00000008
.L_1327:


//--------------------- .nv.info._Z23flash_attn_sinks_kernelIfLi96ELi8ELi32EEvPKT_S2_S2_PS0_PKffiiiii --------------------------
	.section	.nv.info._Z23flash_attn_sinks_kernelIfLi96ELi8ELi32EEvPKT_S2_S2_PS0_PKffiiiii,"",@"SHT_CUDA_INFO"
	.sectionflags	@""
	.align	4


	//----- nvinfo : EIATTR_CUDA_API_VERSION
	.align		4
        /*0000*/ 	.byte	0x04, 0x37
        /*0002*/ 	.short	(.L_1329 - .L_1328)
.L_1328:
        /*0004*/ 	.word	0x00000082


	//----- nvinfo : EIATTR_KPARAM_INFO
	.align		4
.L_1329:
        /*0008*/ 	.byte	0x04, 0x17
        /*000a*/ 	.short	(.L_1331 - .L_1330)
.L_1330:
        /*000c*/ 	.word	0x00000000
        /*0010*/ 	.short	0x000a
        /*0012*/ 	.short	0x003c
        /*0014*/ 	.byte	0x00, 0xf0, 0x11, 0x00


	//----- nvinfo : EIATTR_KPARAM_INFO
	.align		4
.L_1331:
        /*0018*/ 	.byte	0x04, 0x17
        /*001a*/ 	.short	(.L_1333 - .L_1332)
.L_1332:
        /*001c*/ 	.word	0x00000000
        /*0020*/ 	.short	0x0009
        /*0022*/ 	.short	0x0038
        /*0024*/ 	.byte	0x00, 0xf0, 0x11, 0x00


	//----- nvinfo : EIATTR_KPARAM_INFO
	.align		4
.L_1333:
        /*0028*/ 	.byte	0x04, 0x17
        /*002a*/ 	.short	(.L_1335 - .L_1334)
.L_1334:
        /*002c*/ 	.word	0x00000000
        /*0030*/ 	.short	0x0008
        /*0032*/ 	.short	0x0034
        /*0034*/ 	.byte	0x00, 0xf0, 0x11, 0x00


	//----- nvinfo : EIATTR_KPARAM_INFO
	.align		4
.L_1335:
        /*0038*/ 	.byte	0x04, 0x17
        /*003a*/ 	.short	(.L_1337 - .L_1336)
.L_1336:
        /*003c*/ 	.word	0x00000000
        /*0040*/ 	.short	0x0007
        /*0042*/ 	.short	0x0030
        /*0044*/ 	.byte	0x00, 0xf0, 0x11, 0x00


	//----- nvinfo : EIATTR_KPARAM_INFO
	.align		4
.L_1337:
        /*0048*/ 	.byte	0x04, 0x17
        /*004a*/ 	.short	(.L_1339 - .L_1338)
.L_1338:
        /*004c*/ 	.word	0x00000000
        /*0050*/ 	.short	0x0006
        /*0052*/ 	.short	0x002c
        /*0054*/ 	.byte	0x00, 0xf0, 0x11, 0x00


	//----- nvinfo : EIATTR_KPARAM_INFO
	.align		4
.L_1339:
        /*0058*/ 	.byte	0x04, 0x17
        /*005a*/ 	.short	(.L_1341 - .L_1340)
.L_1340:
        /*005c*/ 	.word	0x00000000
        /*0060*/ 	.short	0x0005
        /*0062*/ 	.short	0x0028
        /*0064*/ 	.byte	0x00, 0xf0, 0x11, 0x00


	//----- nvinfo : EIATTR_KPARAM_INFO
	.align		4
.L_1341:
        /*0068*/ 	.byte	0x04, 0x17
        /*006a*/ 	.short	(.L_1343 - .L_1342)
.L_1342:
        /*006c*/ 	.word	0x00000000
        /*0070*/ 	.short	0x0004
        /*0072*/ 	.short	0x0020
        /*0074*/ 	.byte	0x00, 0xf5, 0x21, 0x00


	//----- nvinfo : EIATTR_KPARAM_INFO
	.align		4
.L_1343:
        /*0078*/ 	.byte	0x04, 0x17
        /*007a*/ 	.short	(.L_1345 - .L_1344)
.L_1344:
        /*007c*/ 	.word	0x00000000
        /*0080*/ 	.short	0x0003
        /*0082*/ 	.short	0x0018
        /*0084*/ 	.byte	0x00, 0xf5, 0x21, 0x00


	//----- nvinfo : EIATTR_KPARAM_INFO
	.align		4
.L_1345:
        /*0088*/ 	.byte	0x04, 0x17
        /*008a*/ 	.short	(.L_1347 - .L_1346)
.L_1346:
        /*008c*/ 	.word	0x00000000
        /*0090*/ 	.short	0x0002
        /*0092*/ 	.short	0x0010
        /*0094*/ 	.byte	0x00, 0xf5, 0x21, 0x00


	//----- nvinfo : EIATTR_KPARAM_INFO
	.align		4
.L_1347:
        /*0098*/ 	.byte	0x04, 0x17
        /*009a*/ 	.short	(.L_1349 - .L_1348)
.L_1348:
        /*009c*/ 	.word	0x00000000
        /*00a0*/ 	.short	0x0001
        /*00a2*/ 	.short	0x0008
        /*00a4*/ 	.byte	0x00, 0xf5, 0x21, 0x00


	//----- nvinfo : EIATTR_KPARAM_INFO
	.align		4
.L_1349:
        /*00a8*/ 	.byte	0x04, 0x17
        /*00aa*/ 	.short	(.L_1351 - .L_1350)
.L_1350:
        /*00ac*/ 	.word	0x00000000
        /*00b0*/ 	.short	0x0000
        /*00b2*/ 	.short	0x0000
        /*00b4*/ 	.byte	0x00, 0xf5, 0x21, 0x00


	//----- nvinfo : EIATTR_SPARSE_MMA_MASK
	.align		4
.L_1351:
        /*00b8*/ 	.byte	0x03, 0x50
        /*00ba*/ 	.short	0x0000


	//----- nvinfo : EIATTR_MAXREG_COUNT
	.align		4
        /*00bc*/ 	.byte	0x03, 0x1b
        /*00be*/ 	.short	0x00ff


	//----- nvinfo : EIATTR_NUM_BARRIERS
	.align		4
        /*00c0*/ 	.byte	0x02, 0x4c
        /*00c2*/ 	.byte	0x01
	.zero		1


	//----- nvinfo : EIATTR_MERCURY_ISA_VERSION
	.align		4
        /*00c4*/ 	.byte	0x03, 0x5f
        /*00c6*/ 	.short	0x0101


	//----- nvinfo : EIATTR_COOP_GROUP_MASK_REGIDS
	.align		4
        /*00c8*/ 	.byte	0x04, 0x29
        /*00ca*/ 	.short	(.L_1353 - .L_1352)


	//   ....[0]....
.L_1352:
        /*00cc*/ 	.word	0xffffffff


	//   ....[1]....
        /*00d0*/ 	.word	0xffffffff


	//   ....[2]....
        /*00d4*/ 	.word	0xffffffff


	//   ....[3]....
        /*00d8*/ 	.word	0xffffffff


	//   ....[4]....
        /*00dc*/ 	.word	0xffffffff


	//   ....[5]....
        /*00e0*/ 	.word	0x05000009


	//   ....[6]....
        /*00e4*/ 	.word	0x05000009


	//   ....[7]....
        /*00e8*/ 	.word	0x05000009


	//   ....[8]....
        /*00ec*/ 	.word	0x05000009


	//   ....[9]....
        /*00f0*/ 	.word	0x05000009


	//----- nvinfo : EIATTR_COOP_GROUP_INSTR_OFFSETS
	.align		4
.L_1353:
        /*00f4*/ 	.byte	0x04, 0x28
        /*00f6*/ 	.short	(.L_1355 - .L_1354)


	//   ....[0]....
.L_1354:
        /*00f8*/ 	.word	0x00001060


	//   ....[1]....
        /*00fc*/ 	.word	0x00001080


	//   ....[2]....
        /*0100*/ 	.word	0x000010a0


	//   ....[3]....
        /*0104*/ 	.word	0x000010c0


	//   ....[4]....
        /*0108*/ 	.word	0x000010e0


	//   ....[5]....
        /*010c*/ 	.word	0x00002a80


	//   ....[6]....
        /*0110*/ 	.word	0x00002b00


	//   ....[7]....
        /*0114*/ 	.word	0x00002b80


	//   ....[8]....
        /*0118*/ 	.word	0x00002c00


	//   ....[9]....
        /*011c*/ 	.word	0x00002c80


	//----- nvinfo : EIATTR_VRC_CTA_INIT_COUNT
	.align		4
.L_1355:
        /*0120*/ 	.byte	0x02, 0x4a
	.zero		1
	.zero		1


	//----- nvinfo : EIATTR_EXIT_INSTR_OFFSETS
	.align		4
        /*0124*/ 	.byte	0x04, 0x1c
        /*0126*/ 	.short	(.L_1357 - .L_1356)


	//   ....[0]....
.L_1356:
        /*0128*/ 	.word	0x00002670


	//   ....[1]....
        /*012c*/ 	.word	0x00002a10


	//----- nvinfo : EIATTR_MAX_THREADS
	.align		4
.L_1357:
        /*0130*/ 	.byte	0x04, 0x05
        /*0132*/ 	.short	(.L_1359 - .L_1358)
.L_1358:
        /*0134*/ 	.word	0x00000100
        /*0138*/ 	.word	0x00000001
        /*013c*/ 	.word	0x00000001


	//----- nvinfo : EIATTR_CRS_STACK_SIZE
	.align		4
.L_1359:
        /*0140*/ 	.byte	0x04, 0x1e
        /*0142*/ 	.short	(.L_1361 - .L_1360)
.L_1360:
        /*0144*/ 	.word	0x00000000


	//----- nvinfo : EIATTR_CBANK_PARAM_SIZE
	.align		4
.L_1361:
        /*0148*/ 	.byte	0x03, 0x19
        /*014a*/ 	.short	0x0040


	//----- nvinfo : EIATTR_PARAM_CBANK
	.align		4
        /*014c*/ 	.byte	0x04, 0x0a
        /*014e*/ 	.short	(.L_1363 - .L_1362)
	.align		4
.L_1362:
        /*0150*/ 	.word	index@(.nv.constant0._Z23flash_attn_sinks_kernelIfLi96ELi8ELi32EEvPKT_S2_S2_PS0_PKffiiiii)
        /*0154*/ 	.short	0x0380
        /*0156*/ 	.short	0x0040


	//----- nvinfo : EIATTR_SW_WAR
	.align		4
.L_1363:
        /*0158*/ 	.byte	0x04, 0x36
        /*015a*/ 	.short	(.L_1365 - .L_1364)
.L_1364:
        /*015c*/ 	.word	0x00000008
.L_1365:


//--------------------- .nv.info._Z23flash_attn_sinks_kernelIfLi80ELi8ELi32EEvPKT_S2_S2_PS0_PKffiiiii --------------------------
	.section	.nv.info._Z23flash_attn_sinks_kernelIfLi80ELi8ELi32EEvPKT_S2_S2_PS0_PKffiiiii,"",@"SHT_CUDA_INFO"
	.sectionflags	@""
	.align	4


	//----- nvinfo : EIATTR_CUDA_API_VERSION
	.align		4
        /*0000*/ 	.byte	0x04, 0x37
        /*0002*/ 	.short	(.L_1367 - .L_1366)
.L_1366:
        /*0004*/ 	.word	0x00000082


	//----- nvinfo : EIATTR_KPARAM_INFO
	.align		4
.L_1367:
        /*0008*/ 	.byte	0x04, 0x17
        /*000a*/ 	.short	(.L_1369 - .L_1368)
.L_1368:
        /*000c*/ 	.word	0x00000000
        /*0010*/ 	.short	0x000a
        /*0012*/ 	.short	0x003c
        /*0014*/ 	.byte	0x00, 0xf0, 0x11, 0x00


	//----- nvinfo : EIATTR_KPARAM_INFO
	.align		4
.L_1369:
        /*0018*/ 	.byte	0x04, 0x17
        /*001a*/ 	.short	(.L_1371 - .L_1370)
.L_1370:
        /*001c*/ 	.word	0x00000000
        /*0020*/ 	.short	0x0009
        /*0022*/ 	.short	0x0038
        /*0024*/ 	.byte	0x00, 0xf0, 0x11, 0x00


	//----- nvinfo : EIATTR_KPARAM_INFO
	.align		4
.L_1371:
        /*0028*/ 	.byte	0x04, 0x17
        /*002a*/ 	.short	(.L_1373 - .L_1372)
.L_1372:
        /*002c*/ 	.word	0x00000000
        /*0030*/ 	.short	0x0008
        /*0032*/ 	.short	0x0034
        /*0034*/ 	.byte	0x00, 0xf0, 0x11, 0x00


	//----- nvinfo : EIATTR_KPARAM_INFO
	.align		4
.L_1373:
        /*0038*/ 	.byte	0x04, 0x17
        /*003a*/ 	.short	(.L_1375 - .L_1374)
.L_1374:
        /*003c*/ 	.word	0x00000000
        /*0040*/ 	.short	0x0007
        /*0042*/ 	.short	0x0030
        /*0044*/ 	.byte	0x00, 0xf0, 0x11, 0x00


	//----- nvinfo : EIATTR_KPARAM_INFO
	.align		4
.L_1375:
        /*0048*/ 	.byte	0x04, 0x17
        /*004a*/ 	.short	(.L_1377 - .L_1376)
.L_1376:
        /*004c*/ 	.word	0x00000000
        /*0050*/ 	.short	0x0006
        /*0052*/ 	.short	0x002c
        /*0054*/ 	.byte	0x00, 0xf0, 0x11, 0x00


	//----- nvinfo : EIATTR_KPARAM_INFO
	.align		4
.L_1377:
        /*0058*/ 	.byte	0x04, 0x17
        /*005a*/ 	.short	(.L_1379 - .L_1378)
.L_1378:
        /*005c*/ 	.word	0x00000000
        /*0060*/ 	.short	0x0005
        /*0062*/ 	.short	0x0028
        /*0064*/ 	.byte	0x00, 0xf0, 0x11, 0x00


	//----- nvinfo : EIATTR_KPARAM_INFO
	.align		4
.L_1379:
        /*0068*/ 	.byte	0x04, 0x17
        /*006a*/ 	.short	(.L_1381 - .L_1380)
.L_1380:
        /*006c*/ 	.word	0x00000000
        /*0070*/ 	.short	0x0004
        /*0072*/ 	.short	0x0020
        /*0074*/ 	.byte	0x00, 0xf5, 0x21, 0x00


	//----- nvinfo : EIATTR_KPARAM_INFO
	.align		4
.L_1381:
        /*0078*/ 	.byte	0x04, 0x17
        /*007a*/ 	.short	(.L_1383 - .L_1382)
.L_1382:
        /*007c*/ 	.word	0x00000000
        /*0080*/ 	.short	0x0003
        /*0082*/ 	.short	0x0018
        /*0084*/ 	.byte	0x00, 0xf5, 0x21, 0x00


	//----- nvinfo : EIATTR_KPARAM_INFO
	.align		4
.L_1383:
        /*0088*/ 	.byte	0x04, 0x17
        /*008a*/ 	.short	(.L_1385 - .L_1384)
.L_1384:
        /*008c*/ 	.word	0x00000000
        /*0090*/ 	.short	0x0002
        /*0092*/ 	.short	0x0010
        /*0094*/ 	.byte	0x00, 0xf5, 0x21, 0x00


	//----- nvinfo : EIATTR_KPARAM_INFO
	.align		4
.L_1385:
        /*0098*/ 	.byte	0x04, 0x17
        /*009a*/ 	.short	(.L_1387 - .L_1386)
.L_1386:
        /*009c*/ 	.word	0x00000000
        /*00a0*/ 	.short	0x0001
        /*00a2*/ 	.short	0x0008
        /*00a4*/ 	.byte	0x00, 0xf5, 0x21, 0x00


	//----- nvinfo : EIATTR_KPARAM_INFO
	.align		4
.L_1387:
        /*00a8*/ 	.byte	0x04, 0x17
        /*00aa*/ 	.short	(.L_1389 - .L_1388)
.L_1388:
        /*00ac*/ 	.word	0x00000000
        /*00b0*/ 	.short	0x0000
        /*00b2*/ 	.short	0x0000
        /*00b4*/ 	.byte	0x00, 0xf5, 0x21, 0x00


	//----- nvinfo : EIATTR_SPARSE_MMA_MASK
	.align		4
.L_1389:
        /*00b8*/ 	.byte	0x03, 0x50
        /*00ba*/ 	.short	0x0000


	//----- nvinfo : EIATTR_MAXREG_COUNT
	.align		4
        /*00bc*/ 	.byte	0x03, 0x1b
        /*00be*/ 	.short	0x00ff


	//----- nvinfo : EIATTR_NUM_BARRIERS
	.align		4
        /*00c0*/ 	.byte	0x02, 0x4c
        /*00c2*/ 	.byte	0x01
	.zero		1


	//----- nvinfo : EIATTR_MERCURY_ISA_VERSION
	.align		4
        /*00c4*/ 	.byte	0x03, 0x5f
        /*00c6*/ 	.short	0x0101


	//----- nvinfo : EIATTR_COOP_GROUP_MASK_REGIDS
	.align		4
        /*00c8*/ 	.byte	0x04, 0x29
        /*00ca*/ 	.short	(.L_1391 - .L_1390)


	//   ....[0]....
.L_1390:
        /*00cc*/ 	.word	0xffffffff


	//   ....[1]....
        /*00d0*/ 	.word	0xffffffff


	//   ....[2]....
        /*00d4*/ 	.word	0xffffffff


	//   ....[3]....
        /*00d8*/ 	.word	0xffffffff


	//   ....[4]....
        /*00dc*/ 	.word	0xffffffff


	//   ....[5]....
        /*00e0*/ 	.word	0x05000019


	//   ....[6]....
        /*00e4*/ 	.word	0x05000019


	//   ....[7]....
        /*00e8*/ 	.word	0x05000019


	//   ....[8]....
        /*00ec*/ 	.word	0x05000019


	//   ....[9]....
        /*00f0*/ 	.word	0x05000019


	//----- nvinfo : EIATTR_COOP_GROUP_INSTR_OFFSETS
	.align		4
.L_1391:
        /*00f4*/ 	.byte	0x04, 0x28
        /*00f6*/ 	.short	(.L_1393 - .L_1392)


	//   ....[0]....
.L_1392:
        /*00f8*/ 	.word	0x00001700


	//   ....[1]....
        /*00fc*/ 	.word	0x00001720


	//   ....[2]....
        /*0100*/ 	.word	0x00001740


	//   ....[3]....
        /*0104*/ 	.word	0x00001760


	//   ....[4]....
        /*0108*/ 	.word	0x00001780


	//   ....[5]....
        /*010c*/ 	.word	0x00003000


	//   ....[6]....
        /*0110*/ 	.word	0x00003090


	//   ....[7]....
        /*0114*/ 	.word	0x00003100


	//   ....[8]....
        /*0118*/ 	.word	0x00003170


	//   ....[9]....
        /*011c*/ 	.word	0x000031e0


	//----- nvinfo : EIATTR_VRC_CTA_INIT_COUNT
	.align		4
.L_1393:
        /*0120*/ 	.byte	0x02, 0x4a
	.zero		1
	.zero		1


	//----- nvinfo : EIATTR_EXIT_INSTR_OFFSETS
	.align		4
        /*0124*/ 	.byte	0x04, 0x1c
        /*0126*/ 	.short	(.L_1395 - .L_1394)


	//   ....[0]....
.L_1394:
        /*0128*/ 	.word	0x00002ba0


	//   ....[1]....
        /*012c*/ 	.word	0x00002f60


	//   ....[2]....
        /*0130*/ 	.word	0x00002f90


	//----- nvinfo : EIATTR_MAX_THREADS
	.align		4
.L_1395:
        /*0134*/ 	.byte	0x04, 0x05
        /*0136*/ 	.short	(.L_1397 - .L_1396)
.L_1396:
        /*0138*/ 	.word	0x00000100
        /*013c*/ 	.word	0x00000001
        /*0140*/ 	.word	0x00000001


	//----- nvinfo : EIATTR_CRS_STACK_SIZE
	.align		4
.L_1397:
        /*0144*/ 	.byte	0x04, 0x1e
        /*0146*/ 	.short	(.L_1399 - .L_1398)
.L_1398:
        /*0148*/ 	.word	0x00000000


	//----- nvinfo : EIATTR_CBANK_PARAM_SIZE
	.align		4
.L_1399:
        /*014c*/ 	.byte	0x03, 0x19
        /*014e*/ 	.short	0x0040


	//----- nvinfo : EIATTR_PARAM_CBANK
	.align		4
        /*0150*/ 	.byte	0x04, 0x0a
        /*0152*/ 	.short	(.L_1401 - .L_1400)
	.align		4
.L_1400:
        /*0154*/ 	.word	index@(.nv.constant0._Z23flash_attn_sinks_kernelIfLi80ELi8ELi32EEvPKT_S2_S2_PS0_PKffiiiii)
        /*0158*/ 	.short	0x0380
        /*015a*/ 	.short	0x0040


	//----- nvinfo : EIATTR_SW_WAR
	.align		4
.L_1401:
        /*015c*/ 	.byte	0x04, 0x36
        /*015e*/ 	.short	(.L_1403 - .L_1402)
.L_1402:
        /*0160*/ 	.word	0x00000008
.L_1403:


//--------------------- .nv.info._Z23flash_attn_sinks_kernelIfLi64ELi8ELi64EEvPKT_S2_S2_PS0_PKffiiiii --------------------------
	.section	.nv.info._Z23flash_attn_sinks_kernelIfLi64ELi8ELi64EEvPKT_S2_S2_PS0_PKffiiiii,"",@"SHT_CUDA_INFO"
	.sectionflags	@""
	.align	4


	//----- nvinfo : EIATTR_CUDA_API_VERSION
	.align		4
        /*0000*/ 	.byte	0x04, 0x37
        /*0002*/ 	.short	(.L_1405 - .L_1404)
.L_1404:
        /*0004*/ 	.word	0x00000082


	//----- nvinfo : EIATTR_KPARAM_INFO
	.align		4
.L_1405:
        /*0008*/ 	.byte	0x04, 0x17
        /*000a*/ 	.short	(.L_1407 - .L_1406)
.L_1406:
        /*000c*/ 	.word	0x00000000
        /*0010*/ 	.short	0x000a
        /*0012*/ 	.short	0x003c
        /*0014*/ 	.byte	0x00, 0xf0, 0x11, 0x00


	//----- nvinfo : EIATTR_KPARAM_INFO
	.align		4
.L_1407:
        /*0018*/ 	.byte	0x04, 0x17
        /*001a*/ 	.short	(.L_1409 - .L_1408)
.L_1408:
        /*001c*/ 	.word	0x00000000
        /*0020*/ 	.short	0x0009
        /*0022*/ 	.short	0x0038
        /*0024*/ 	.byte	0x00, 0xf0, 0x11, 0x00


	//----- nvinfo : EIATTR_KPARAM_INFO
	.align		4
.L_1409:
        /*0028*/ 	.byte	0x04, 0x17
        /*002a*/ 	.short	(.L_1411 - .L_1410)
.L_1410:
        /*002c*/ 	.word	0x00000000
        /*0030*/ 	.short	0x0008
        /*0032*/ 	.short	0x0034
        /*0034*/ 	.byte	0x00, 0xf0, 0x11, 0x00


	//----- nvinfo : EIATTR_KPARAM_INFO
	.align		4
.L_1411:
        /*0038*/ 	.byte	0x04, 0x17
        /*003a*/ 	.short	(.L_1413 - .L_1412)
.L_1412:
        /*003c*/ 	.word	0x00000000
        /*0040*/ 	.short	0x0007
        /*0042*/ 	.short	0x0030
        /*0044*/ 	.byte	0x00, 0xf0, 0x11, 0x00


	//----- nvinfo : EIATTR_KPARAM_INFO
	.align		4
.L_1413:
        /*0048*/ 	.byte	0x04, 0x17
        /*004a*/ 	.short	(.L_1415 - .L_1414)
.L_1414:
        /*004c*/ 	.word	0x00000000
        /*0050*/ 	.short	0x0006
        /*0052*/ 	.short	0x002c
        /*0054*/ 	.byte	0x00, 0xf0, 0x11, 0x00


	//----- nvinfo : EIATTR_KPARAM_INFO
	.align		4
.L_1415:
        /*0058*/ 	.byte	0x04, 0x17
        /*005a*/ 	.short	(.L_1417 - .L_1416)
.L_1416:
        /*005c*/ 	.word	0x00000000
        /*0060*/ 	.short	0x0005
        /*0062*/ 	.short	0x0028
        /*0064*/ 	.byte	0x00, 0xf0, 0x11, 0x00


	//----- nvinfo : EIATTR_KPARAM_INFO
	.align		4
.L_1417:
        /*0068*/ 	.byte	0x04, 0x17
        /*006a*/ 	.short	(.L_1419 - .L_1418)
.L_1418:
        /*006c*/ 	.word	0x00000000
        /*0070*/ 	.short	0x0004
        /*0072*/ 	.short	0x0020
        /*0074*/ 	.byte	0x00, 0xf5, 0x21, 0x00


	//----- nvinfo : EIATTR_KPARAM_INFO
	.align		4
.L_1419:
        /*0078*/ 	.byte	0x04, 0x17
        /*007a*/ 	.short	(.L_1421 - .L_1420)
.L_1420:
        /*007c*/ 	.word	0x00000000
        /*0080*/ 	.short	0x0003
        /*0082*/ 	.short	0x0018
        /*0084*/ 	.byte	0x00, 0xf5, 0x21, 0x00


	//----- nvinfo : EIATTR_KPARAM_INFO
	.align		4
.L_1421:
        /*0088*/ 	.byte	0x04, 0x17
        /*008a*/ 	.short	(.L_1423 - .L_1422)
.L_1422:
        /*008c*/ 	.word	0x00000000
        /*0090*/ 	.short	0x0002
        /*0092*/ 	.short	0x0010
        /*0094*/ 	.byte	0x00, 0xf5, 0x21, 0x00


	//----- nvinfo : EIATTR_KPARAM_INFO
	.align		4
.L_1423:
        /*0098*/ 	.byte	0x04, 0x17
        /*009a*/ 	.short	(.L_1425 - .L_1424)
.L_1424:
        /*009c*/ 	.word	0x00000000
        /*00a0*/ 	.short	0x0001
        /*00a2*/ 	.short	0x0008
        /*00a4*/ 	.byte	0x00, 0xf5, 0x21, 0x00


	//----- nvinfo : EIATTR_KPARAM_INFO
	.align		4
.L_1425:
        /*00a8*/ 	.byte	0x04, 0x17
        /*00aa*/ 	.short	(.L_1427 - .L_1426)
.L_1426:
        /*00ac*/ 	.word	0x00000000
        /*00b0*/ 	.short	0x0000
        /*00b2*/ 	.short	0x0000
        /*00b4*/ 	.byte	0x00, 0xf5, 0x21, 0x00


	//----- nvinfo : EIATTR_SPARSE_MMA_MASK
	.align		4
.L_1427:
        /*00b8*/ 	.byte	0x03, 0x50
        /*00ba*/ 	.short	0x0000


	//----- nvinfo : EIATTR_MAXREG_COUNT
	.align		4
        /*00bc*/ 	.byte	0x03, 0x1b
        /*00be*/ 	.short	0x00ff


	//----- nvinfo : EIATTR_NUM_BARRIERS
	.align		4
        /*00c0*/ 	.byte	0x02, 0x4c
        /*00c2*/ 	.byte	0x01
	.zero		1


	//----- nvinfo : EIATTR_MERCURY_ISA_VERSION
	.align		4
        /*00c4*/ 	.byte	0x03, 0x5f
        /*00c6*/ 	.short	0x0101


	//----- nvinfo : EIATTR_COOP_GROUP_MASK_REGIDS
	.align		4
        /*00c8*/ 	.byte	0x04, 0x29
        /*00ca*/ 	.short	(.L_1429 - .L_1428)


	//   ....[0]....
.L_1428:
        /*00cc*/ 	.word	0xffffffff


	//   ....[1]....
        /*00d0*/ 	.word	0xffffffff


	//   ....[2]....
        /*00d4*/ 	.word	0xffffffff


	//   ....[3]....
        /*00d8*/ 	.word	0xffffffff


	//   ....[4]....
        /*00dc*/ 	.word	0xffffffff


	//   ....[5]....
        /*00e0*/ 	.word	0x05000019


	//   ....[6]....
        /*00e4*/ 	.word	0x05000019


	//   ....[7]....
        /*00e8*/ 	.word	0x05000019


	//   ....[8]....
        /*00ec*/ 	.word	0x05000019


	//   ....[9]....
        /*00f0*/ 	.word	0x05000019


	//----- nvinfo : EIATTR_COOP_GROUP_INSTR_OFFSETS
	.align		4
.L_1429:
        /*00f4*/ 	.byte	0x04, 0x28
        /*00f6*/ 	.short	(.L_1431 - .L_1430)


	//   ....[0]....
.L_1430:
        /*00f8*/ 	.word	0x00001050


	//   ....[1]....
        /*00fc*/ 	.word	0x00001070


	//   ....[2]....
        /*0100*/ 	.word	0x00001090


	//   ....[3]....
        /*0104*/ 	.word	0x000010b0


	//   ....[4]....
        /*0108*/ 	.word	0x000010d0


	//   ....[5]....
        /*010c*/ 	.word	0x00002970


	//   ....[6]....
        /*0110*/ 	.word	0x00002a00


	//   ....[7]....
        /*0114*/ 	.word	0x00002a70


	//   ....[8]....
        /*0118*/ 	.word	0x00002ae0


	//   ....[9]....
        /*011c*/ 	.word	0x00002b50


	//----- nvinfo : EIATTR_VRC_CTA_INIT_COUNT
	.align		4
.L_1431:
        /*0120*/ 	.byte	0x02, 0x4a
	.zero		1
	.zero		1


	//----- nvinfo : EIATTR_EXIT_INSTR_OFFSETS
	.align		4
        /*0124*/ 	.byte	0x04, 0x1c
        /*0126*/ 	.short	(.L_1433 - .L_1432)


	//   ....[0]....
.L_1432:
        /*0128*/ 	.word	0x00002590


	//   ....[1]....
        /*012c*/ 	.word	0x00002900


	//----- nvinfo : EIATTR_MAX_THREADS
	.align		4
.L_1433:
        /*0130*/ 	.byte	0x04, 0x05
        /*0132*/ 	.short	(.L_1435 - .L_1434)
.L_1434:
        /*0134*/ 	.word	0x00000100
        /*0138*/ 	.word	0x00000001
        /*013c*/ 	.word	0x00000001


	//----- nvinfo : EIATTR_CRS_STACK_SIZE
	.align		4
.L_1435:
        /*0140*/ 	.byte	0x04, 0x1e
        /*0142*/ 	.short	(.L_1437 - .L_1436)
.L_1436:
        /*0144*/ 	.word	0x00000000


	//----- nvinfo : EIATTR_CBANK_PARAM_SIZE
	.align		4
.L_1437:
        /*0148*/ 	.byte	0x03, 0x19
        /*014a*/ 	.short	0x0040


	//----- nvinfo : EIATTR_PARAM_CBANK
	.align		4
        /*014c*/ 	.byte	0x04, 0x0a
        /*014e*/ 	.short	(.L_1439 - .L_1438)
	.align		4
.L_1438:
        /*0150*/ 	.word	index@(.nv.constant0._Z23flash_attn_sinks_kernelIfLi64ELi8ELi64EEvPKT_S2_S2_PS0_PKffiiiii)
        /*0154*/ 	.short	0x0380
        /*0156*/ 	.short	0x0040


	//----- nvinfo : EIATTR_SW_WAR
	.align		4
.L_1439:
        /*0158*/ 	.byte	0x04, 0x36
        /*015a*/ 	.short	(.L_1441 - .L_1440)
.L_1440:
        /*015c*/ 	.word	0x00000008
.L_1441:


//--------------------- .nv.info._Z23flash_attn_sinks_kernelI13__nv_bfloat16Li256ELi8ELi16EEvPKT_S3_S3_PS1_PKffiiiii --------------------------
	.section	.nv.info._Z23flash_attn_sinks_kernelI13__nv_bfloat16Li256ELi8ELi16EEvPKT_S3_S3_PS1_PKffiiiii,"",@"SHT_CUDA_INFO"
	.sectionflags	@""
	.align	4


	//----- nvinfo : EIATTR_CUDA_API_VERSION
	.align		4
        /*0000*/ 	.byte	0x04, 0x37
        /*0002*/ 	.short	(.L_1443 - .L_1442)
.L_1442:
        /*0004*/ 	.word	0x00000082


	//----- nvinfo : EIATTR_KPARAM_INFO
	.align		4
.L_1443:
        /*0008*/ 	.byte	0x04, 0x17
        /*000a*/ 	.short	(.L_1445 - .L_1444)
.L_1444:
        /*000c*/ 	.word	0x00000000
        /*0010*/ 	.short	0x000a
        /*0012*/ 	.short	0x003c
        /*0014*/ 	.byte	0x00, 0xf0, 0x11, 0x00


	//----- nvinfo : EIATTR_KPARAM_INFO
	.align		4
.L_1445:
        /*0018*/ 	.byte	0x04, 0x17
        /*001a*/ 	.short	(.L_1447 - .L_1446)
.L_1446:
        /*001c*/ 	.word	0x00000000
        /*0020*/ 	.short	0x0009
        /*0022*/ 	.short	0x0038
        /*0024*/ 	.byte	0x00, 0xf0, 0x11, 0x00


	//----- nvinfo : EIATTR_KPARAM_INFO
	.align		4
.L_1447:
        /*0028*/ 	.byte	0x04, 0x17
        /*002a*/ 	.short	(.L_1449 - .L_1448)
.L_1448:
        /*002c*/ 	.word	0x00000000
        /*0030*/ 	.short	0x0008
        /*0032*/ 	.short	0x0034
        /*0034*/ 	.byte	0x00, 0xf0, 0x11, 0x00


	//----- nvinfo : EIATTR_KPARAM_INFO
	.align		4
.L_1449:
        /*0038*/ 	.byte	0x04, 0x17
        /*003a*/ 	.short	(.L_1451 - .L_1450)
.L_1450:
        /*003c*/ 	.word	0x00000000
        /*0040*/ 	.short	0x0007
        /*0042*/ 	.short	0x0030
        /*0044*/ 	.byte	0x00, 0xf0, 0x11, 0x00


	//----- nvinfo : EIATTR_KPARAM_INFO
	.align		4
.L_1451:
        /*0048*/ 	.byte	0x04, 0x17
        /*004a*/ 	.short	(.L_1453 - .L_1452)
.L_1452:
        /*004c*/ 	.word	0x00000000
        /*0050*/ 	.short	0x0006
        /*0052*/ 	.short	0x002c
        /*0054*/ 	.byte	0x00, 0xf0, 0x11, 0x00


	//----- nvinfo : EIATTR_KPARAM_INFO
	.align		4
.L_1453:
        /*0058*/ 	.byte	0x04, 0x17
        /*005a*/ 	.short	(.L_1455 - .L_1454)
.L_1454:
        /*005c*/ 	.word	0x00000000
        /*0060*/ 	.short	0x0005
        /*0062*/ 	.short	0x0028
        /*0064*/ 	.byte	0x00, 0xf0, 0x11, 0x00


	//----- nvinfo : EIATTR_KPARAM_INFO
	.align		4
.L_1455:
        /*0068*/ 	.byte	0x04, 0x17
        /*006a*/ 	.short	(.L_1457 - .L_1456)
.L_1456:
        /*006c*/ 	.word	0x00000000
        /*0070*/ 	.short	0x0004
        /*0072*/ 	.short	0x0020
        /*0074*/ 	.byte	0x00, 0xf5, 0x21, 0x00


	//----- nvinfo : EIATTR_KPARAM_INFO
	.align		4
.L_1457:
        /*0078*/ 	.byte	0x04, 0x17
        /*007a*/ 	.short	(.L_1459 - .L_1458)
.L_1458:
        /*007c*/ 	.word	0x00000000
        /*0080*/ 	.short	0x0003
        /*0082*/ 	.short	0x0018
        /*0084*/ 	.byte	0x00, 0xf5, 0x21, 0x00


	//----- nvinfo : EIATTR_KPARAM_INFO
	.align		4
.L_1459:
        /*0088*/ 	.byte	0x04, 0x17
        /*008a*/ 	.short	(.L_1461 - .L_1460)
.L_1460:
        /*008c*/ 	.word	0x00000000
        /*0090*/ 	.short	0x0002
        /*0092*/ 	.short	0x0010
        /*0094*/ 	.byte	0x00, 0xf5, 0x21, 0x00


	//----- nvinfo : EIATTR_KPARAM_INFO
	.align		4
.L_1461:
        /*0098*/ 	.byte	0x04, 0x17
        /*009a*/ 	.short	(.L_1463 - .L_1462)
.L_1462:
        /*009c*/ 	.word	0x00000000
        /*00a0*/ 	.short	0x0001
        /*00a2*/ 	.short	0x0008
        /*00a4*/ 	.byte	0x00, 0xf5, 0x21, 0x00


	//----- nvinfo : EIATTR_KPARAM_INFO
	.align		4
.L_1463:
        /*00a8*/ 	.byte	0x04, 0x17
        /*00aa*/ 	.short	(.L_1465 - .L_1464)
.L_1464:
        /*00ac*/ 	.word	0x00000000
        /*00b0*/ 	.short	0x0000
        /*00b2*/ 	.short	0x0000
        /*00b4*/ 	.byte	0x00, 0xf5, 0x21, 0x00


	//----- nvinfo : EIATTR_SPARSE_MMA_MASK
	.align		4
.L_1465:
        /*00b8*/ 	.byte	0x03, 0x50
        /*00ba*/ 	.short	0x0000


	//----- nvinfo : EIATTR_MAXREG_COUNT
	.align		4
        /*00bc*/ 	.byte	0x03, 0x1b
        /*00be*/ 	.short	0x00ff


	//----- nvinfo : EIATTR_NUM_BARRIERS
	.align		4
        /*00c0*/ 	.byte	0x02, 0x4c
        /*00c2*/ 	.byte	0x01
	.zero		1


	//----- nvinfo : EIATTR_MERCURY_ISA_VERSION
	.align		4
        /*00c4*/ 	.byte	0x03, 0x5f
        /*00c6*/ 	.short	0x0101


	//----- nvinfo : EIATTR_COOP_GROUP_MASK_REGIDS
	.align		4
        /*00c8*/ 	.byte	0x04, 0x29
        /*00ca*/ 	.short	(.L_1467 - .L_1466)


	//   ....[0]....
.L_1466:
        /*00cc*/ 	.word	0xffffffff


	//   ....[1]....
        /*00d0*/ 	.word	0xffffffff


	//   ....[2]....
        /*00d4*/ 	.word	0xffffffff


	//   ....[3]....
        /*00d8*/ 	.word	0xffffffff


	//   ....[4]....
        /*00dc*/ 	.word	0xffffffff


	//   ....[5]....
        /*00e0*/ 	.word	0x05000029


	//   ....[6]....
        /*00e4*/ 	.word	0x05000029


	//   ....[7]....
        /*00e8*/ 	.word	0x05000029


	//   ....[8]....
        /*00ec*/ 	.word	0x05000029


	//   ....[9]....
        /*00f0*/ 	.word	0x05000029


	//----- nvinfo : EIATTR_COOP_GROUP_INSTR_OFFSETS
	.align		4
.L_1467:
        /*00f4*/ 	.byte	0x04, 0x28
        /*00f6*/ 	.short	(.L_1469 - .L_1468)


	//   ....[0]....
.L_1468:
        /*00f8*/ 	.word	0x00001280


	//   ....[1]....
        /*00fc*/ 	.word	0x000012a0


	//   ....[2]....
        /*0100*/ 	.word	0x000012c0


	//   ....[3]....
        /*0104*/ 	.word	0x000012e0


	//   ....[4]....
        /*0108*/ 	.word	0x00001300


	//   ....[5]....
        /*010c*/ 	.word	0x000047a0


	//   ....[6]....
        /*0110*/ 	.word	0x00004830


	//   ....[7]....
        /*0114*/ 	.word	0x000048a0


	//   ....[8]....
        /*0118*/ 	.word	0x00004910


	//   ....[9]....
        /*011c*/ 	.word	0x00004980


	//----- nvinfo : EIATTR_VRC_CTA_INIT_COUNT
	.align		4
.L_1469:
        /*0120*/ 	.byte	0x02, 0x4a
	.zero		1
	.zero		1


	//----- nvinfo : EIATTR_EXIT_INSTR_OFFSETS
	.align		4
        /*0124*/ 	.byte	0x04, 0x1c
        /*0126*/ 	.short	(.L_1471 - .L_1470)


	//   ....[0]....
.L_1470:
        /*0128*/ 	.word	0x00004230


	//   ....[1]....
        /*012c*/ 	.word	0x00004730


	//----- nvinfo : EIATTR_MAX_THREADS
	.align		4
.L_1471:
        /*0130*/ 	.byte	0x04, 0x05
        /*0132*/ 	.short	(.L_1473 - .L_1472)
.L_1472:
        /*0134*/ 	.word	0x00000100
        /*0138*/ 	.word	0x00000001
        /*013c*/ 	.word	0x00000001


	//----- nvinfo : EIATTR_CRS_STACK_SIZE
	.align		4
.L_1473:
        /*0140*/ 	.byte	0x04, 0x1e
        /*0142*/ 	.short	(.L_1475 - .L_1474)
.L_1474:
        /*0144*/ 	.word	0x00000000


	//----- nvinfo : EIATTR_CBANK_PARAM_SIZE
	.align		4
.L_1475:
        /*0148*/ 	.byte	0x03, 0x19
        /*014a*/ 	.short	0x0040


	//----- nvinfo : EIATTR_PARAM_CBANK
	.align		4
        /*014c*/ 	.byte	0x04, 0x0a
        /*014e*/ 	.short	(.L_1477 - .L_1476)
	.align		4
.L_1476:
        /*0150*/ 	.word	index@(.nv.constant0._Z23flash_attn_sinks_kernelI13__nv_bfloat16Li256ELi8ELi16EEvPKT_S3_S3_PS1_PKffiiiii)
        /*0154*/ 	.short	0x0380
        /*0156*/ 	.short	0x0040


	//----- nvinfo : EIATTR_SW_WAR
	.align		4
.L_1477:
        /*0158*/ 	.byte	0x04, 0x36
        /*015a*/ 	.short	(.L_1479 - .L_1478)
.L_1478:
        /*015c*/ 	.word	0x00000008
.L_1479:


//--------------------- .nv.info._Z23flash_attn_sinks_kernelI13__nv_bfloat16Li192ELi8ELi16EEvPKT_S3_S3_PS1_PKffiiiii --------------------------
	.section	.nv.info._Z23flash_attn_sinks_kernelI13__nv_bfloat16Li192ELi8ELi16EEvPKT_S3_S3_PS1_PKffiiiii,"",@"SHT_CUDA_INFO"
	.sectionflags	@""
	.align	4


	//----- nvinfo : EIATTR_CUDA_API_VERSION
	.align		4
        /*0000*/ 	.byte	0x04, 0x37
        /*0002*/ 	.short	(.L_1481 - .L_1480)
.L_1480:
        /*0004*/ 	.word	0x00000082


	//----- nvinfo : EIATTR_KPARAM_INFO
	.align		4
.L_1481:
        /*0008*/ 	.byte	0x04, 0x17
        /*000a*/ 	.short	(.L_1483 - .L_1482)
.L_1482:
        /*000c*/ 	.word	0x00000000
        /*0010*/ 	.short	0x000a
        /*0012*/ 	.short	0x003c
        /*0014*/ 	.byte	0x00, 0xf0, 0x11, 0x00


	//----- nvinfo : EIATTR_KPARAM_INFO
	.align		4
.L_1483:
        /*0018*/ 	.byte	0x04, 0x17
        /*001a*/ 	.short	(.L_1485 - .L_1484)
.L_1484:
        /*001c*/ 	.word	0x00000000
        /*0020*/ 	.short	0x0009
        /*0022*/ 	.short	0x0038
        /*0024*/ 	.byte	0x00, 0xf0, 0x11, 0x00


	//----- nvinfo : EIATTR_KPARAM_INFO
	.align		4
.L_1485:
        /*0028*/ 	.byte	0x04, 0x17
        /*002a*/ 	.short	(.L_1487 - .L_1486)
.L_1486:
        /*002c*/ 	.word	0x00000000
        /*0030*/ 	.short	0x0008
        /*0032*/ 	.short	0x0034
        /*0034*/ 	.byte	0x00, 0xf0, 0x11, 0x00


	//----- nvinfo : EIATTR_KPARAM_INFO
	.align		4
.L_1487:
        /*0038*/ 	.byte	0x04, 0x17
        /*003a*/ 	.short	(.L_1489 - .L_1488)
.L_1488:
        /*003c*/ 	.word	0x00000000
        /*0040*/ 	.short	0x0007
        /*0042*/ 	.short	0x0030
        /*0044*/ 	.byte	0x00, 0xf0, 0x11, 0x00


	//----- nvinfo : EIATTR_KPARAM_INFO
	.align		4
.L_1489:
        /*0048*/ 	.byte	0x04, 0x17
        /*004a*/ 	.short	(.L_1491 - .L_1490)
.L_1490:
        /*004c*/ 	.word	0x00000000
        /*0050*/ 	.short	0x0006
        /*0052*/ 	.short	0x002c
        /*0054*/ 	.byte	0x00, 0xf0, 0x11, 0x00


	//----- nvinfo : EIATTR_KPARAM_INFO
	.align		4
.L_1491:
        /*0058*/ 	.byte	0x04, 0x17
        /*005a*/ 	.short	(.L_1493 - .L_1492)
.L_1492:
        /*005c*/ 	.word	0x00000000
        /*0060*/ 	.short	0x0005
        /*0062*/ 	.short	0x0028
        /*0064*/ 	.byte	0x00, 0xf0, 0x11, 0x00


	//----- nvinfo : EIATTR_KPARAM_INFO
	.align		4
.L_1493:
        /*0068*/ 	.byte	0x04, 0x17
        /*006a*/ 	.short	(.L_1495 - .L_1494)
.L_1494:
        /*006c*/ 	.word	0x00000000
        /*0070*/ 	.short	0x0004
        /*0072*/ 	.short	0x0020
        /*0074*/ 	.byte	0x00, 0xf5, 0x21, 0x00


	//----- nvinfo : EIATTR_KPARAM_INFO
	.align		4
.L_1495:
        /*0078*/ 	.byte	0x04, 0x17
        /*007a*/ 	.short	(.L_1497 - .L_1496)
.L_1496:
        /*007c*/ 	.word	0x00000000
        /*0080*/ 	.short	0x0003
        /*0082*/ 	.short	0x0018
        /*0084*/ 	.byte	0x00, 0xf5, 0x21, 0x00


	//----- nvinfo : EIATTR_KPARAM_INFO
	.align		4
.L_1497:
        /*0088*/ 	.byte	0x04, 0x17
        /*008a*/ 	.short	(.L_1499 - .L_1498)
.L_1498:
        /*008c*/ 	.word	0x00000000
        /*0090*/ 	.short	0x0002
        /*0092*/ 	.short	0x0010
        /*0094*/ 	.byte	0x00, 0xf5, 0x21, 0x00


	//----- nvinfo : EIATTR_KPARAM_INFO
	.align		4
.L_1499:
        /*0098*/ 	.byte	0x04, 0x17
        /*009a*/ 	.short	(.L_1501 - .L_1500)
.L_1500:
        /*009c*/ 	.word	0x00000000
        /*00a0*/ 	.short	0x0001
        /*00a2*/ 	.short	0x0008
        /*00a4*/ 	.byte	0x00, 0xf5, 0x21, 0x00


	//----- nvinfo : EIATTR_KPARAM_INFO
	.align		4
.L_1501:
        /*00a8*/ 	.byte	0x04, 0x17
        /*00aa*/ 	.short	(.L_1503 - .L_1502)
.L_1502:
        /*00ac*/ 	.word	0x00000000
        /*00b0*/ 	.short	0x0000
        /*00b2*/ 	.short	0x0000
        /*00b4*/ 	.byte	0x00, 0xf5, 0x21, 0x00


	//----- nvinfo : EIATTR_SPARSE_MMA_MASK
	.align		4
.L_1503:
        /*00b8*/ 	.byte	0x03, 0x50
        /*00ba*/ 	.short	0x0000


	//----- nvinfo : EIATTR_MAXREG_COUNT
	.align		4
        /*00bc*/ 	.byte	0x03, 0x1b
        /*00be*/ 	.short	0x00ff


	//----- nvinfo : EIATTR_NUM_BARRIERS
	.align		4
        /*00c0*/ 	.byte	0x02, 0x4c
        /*00c2*/ 	.byte	0x01
	.zero		1


	//----- nvinfo : EIATTR_MERCURY_ISA_VERSION
	.align		4
        /*00c4*/ 	.byte	0x03, 0x5f
        /*00c6*/ 	.short	0x0101


	//----- nvinfo : EIATTR_COOP_GROUP_MASK_REGIDS
	.align		4
        /*00c8*/ 	.byte	0x04, 0x29
        /*00ca*/ 	.short	(.L_1505 - .L_1504)


	//   ....[0]....
.L_1504:
        /*00cc*/ 	.word	0xffffffff


	//   ....[1]....
        /*00d0*/ 	.word	0xffffffff


	//   ....[2]....
        /*00d4*/ 	.word	0xffffffff


	//   ....[3]....
        /*00d8*/ 	.word	0xffffffff


	//   ....[4]....
        /*00dc*/ 	.word	0xffffffff


	//   ....[5]....
        /*00e0*/ 	.word	0x05000021


	//   ....[6]....
        /*00e4*/ 	.word	0x05000021


	//   ....[7]....
        /*00e8*/ 	.word	0x05000021


	//   ....[8]....
        /*00ec*/ 	.word	0x05000021


	//   ....[9]....
        /*00f0*/ 	.word	0x05000021


	//----- nvinfo : EIATTR_COOP_GROUP_INSTR_OFFSETS
	.align		4
.L_1505:
        /*00f4*/ 	.byte	0x04, 0x28
        /*00f6*/ 	.short	(.L_1507 - .L_1506)


	//   ....[0]....
.L_1506:
        /*00f8*/ 	.word	0x000011a0


	//   ....[1]....
        /*00fc*/ 	.word	0x000011c0


	//   ....[2]....
        /*0100*/ 	.word	0x000011e0


	//   ....[3]....
        /*0104*/ 	.word	0x00001200


	//   ....[4]....
        /*0108*/ 	.word	0x00001220


	//   ....[5]....
        /*010c*/ 	.word	0x00002700


	//   ....[6]....
        /*0110*/ 	.word	0x000027a0


	//   ....[7]....
        /*0114*/ 	.word	0x00002810


	//   ....[8]....
        /*0118*/ 	.word	0x00002880


	//   ....[9]....
        /*011c*/ 	.word	0x000028f0


	//----- nvinfo : EIATTR_VRC_CTA_INIT_COUNT
	.align		4
.L_1507:
        /*0120*/ 	.byte	0x02, 0x4a
	.zero		1
	.zero		1


	//----- nvinfo : EIATTR_EXIT_INSTR_OFFSETS
	.align		4
        /*0124*/ 	.byte	0x04, 0x1c
        /*0126*/ 	.short	(.L_1509 - .L_1508)


	//   ....[0]....
.L_1508:
        /*0128*/ 	.word	0x00002210


	//   ....[1]....
        /*012c*/ 	.word	0x000026a0


	//----- nvinfo : EIATTR_MAX_THREADS
	.align		4
.L_1509:
        /*0130*/ 	.byte	0x04, 0x05
        /*0132*/ 	.short	(.L_1511 - .L_1510)
.L_1510:
        /*0134*/ 	.word	0x00000100
        /*0138*/ 	.word	0x00000001
        /*013c*/ 	.word	0x00000001


	//----- nvinfo : EIATTR_CRS_STACK_SIZE
	.align		4
.L_1511:
        /*0140*/ 	.byte	0x04, 0x1e
        /*0142*/ 	.short	(.L_1513 - .L_1512)
.L_1512:
        /*0144*/ 	.word	0x00000000


	//----- nvinfo : EIATTR_CBANK_PARAM_SIZE
	.align		4
.L_1513:
        /*0148*/ 	.byte	0x03, 0x19
        /*014a*/ 	.short	0x0040


	//----- nvinfo : EIATTR_PARAM_CBANK
	.align		4
        /*014c*/ 	.byte	0x04, 0x0a
        /*014e*/ 	.short	(.L_1515 - .L_1514)
	.align		4
.L_1514:
        /*0150*/ 	.word	index@(.nv.constant0._Z23flash_attn_sinks_kernelI13__nv_bfloat16Li192ELi8ELi16EEvPKT_S3_S3_PS1_PKffiiiii)
        /*0154*/ 	.short	0x0380
        /*0156*/ 	.short	0x0040


	//----- nvinfo : EIATTR_SW_WAR
	.align		4
.L_1515:
        /*0158*/ 	.byte	0x04, 0x36
        /*015a*/ 	.short	(.L_1517 - .L_1516)
.L_1516:
        /*015c*/ 	.word	0x00000008
.L_1517:


//--------------------- .nv.info._Z23flash_attn_sinks_kernelI13__nv_bfloat16Li128ELi8ELi32EEvPKT_S3_S3_PS1_PKffiiiii --------------------------
	.section	.nv.info._Z23flash_attn_sinks_kernelI13__nv_bfloat16Li128ELi8ELi32EEvPKT_S3_S3_PS1_PKffiiiii,"",@"SHT_CUDA_INFO"
	.sectionflags	@""
	.align	4


	//----- nvinfo : EIATTR_CUDA_API_VERSION
	.align		4
        /*0000*/ 	.byte	0x04, 0x37
        /*0002*/ 	.short	(.L_1519 - .L_1518)
.L_1518:
        /*0004*/ 	.word	0x00000082


	//----- nvinfo : EIATTR_KPARAM_INFO
	.align		4
.L_1519:
        /*0008*/ 	.byte	0x04, 0x17
        /*000a*/ 	.short	(.L_1521 - .L_1520)
.L_1520:
        /*000c*/ 	.word	0x00000000
        /*0010*/ 	.short	0x000a
        /*0012*/ 	.short	0x003c
        /*0014*/ 	.byte	0x00, 0xf0, 0x11, 0x00


	//----- nvinfo : EIATTR_KPARAM_INFO
	.align		4
.L_1521:
        /*0018*/ 	.byte	0x04, 0x17
        /*001a*/ 	.short	(.L_1523 - .L_1522)
.L_1522:
        /*001c*/ 	.word	0x00000000
        /*0020*/ 	.short	0x0009
        /*0022*/ 	.short	0x0038
        /*0024*/ 	.byte	0x00, 0xf0, 0x11, 0x00


	//----- nvinfo : EIATTR_KPARAM_INFO
	.align		4
.L_1523:
        /*0028*/ 	.byte	0x04, 0x17
        /*002a*/ 	.short	(.L_1525 - .L_1524)
.L_1524:
        /*002c*/ 	.word	0x00000000
        /*0030*/ 	.short	0x0008
        /*0032*/ 	.short	0x0034
        /*0034*/ 	.byte	0x00, 0xf0, 0x11, 0x00


	//----- nvinfo : EIATTR_KPARAM_INFO
	.align		4
.L_1525:
        /*0038*/ 	.byte	0x04, 0x17
        /*003a*/ 	.short	(.L_1527 - .L_1526)
.L_1526:
        /*003c*/ 	.word	0x00000000
        /*0040*/ 	.short	0x0007
        /*0042*/ 	.short	0x0030
        /*0044*/ 	.byte	0x00, 0xf0, 0x11, 0x00


	//----- nvinfo : EIATTR_KPARAM_INFO
	.align		4
.L_1527:
        /*0048*/ 	.byte	0x04, 0x17
        /*004a*/ 	.short	(.L_1529 - .L_1528)
.L_1528:
        /*004c*/ 	.word	0x00000000
        /*0050*/ 	.short	0x0006
        /*0052*/ 	.short	0x002c
        /*0054*/ 	.byte	0x00, 0xf0, 0x11, 0x00


	//----- nvinfo : EIATTR_KPARAM_INFO
	.align		4
.L_1529:
        /*0058*/ 	.byte	0x04, 0x17
        /*005a*/ 	.short	(.L_1531 - .L_1530)
.L_1530:
        /*005c*/ 	.word	0x00000000
        /*0060*/ 	.short	0x0005
        /*0062*/ 	.short	0x0028
        /*0064*/ 	.byte	0x00, 0xf0, 0x11, 0x00


	//----- nvinfo : EIATTR_KPARAM_INFO
	.align		4
.L_1531:
        /*0068*/ 	.byte	0x04, 0x17
        /*006a*/ 	.short	(.L_1533 - .L_1532)
.L_1532:
        /*006c*/ 	.word	0x00000000
        /*0070*/ 	.short	0x0004
        /*0072*/ 	.short	0x0020
        /*0074*/ 	.byte	0x00, 0xf5, 0x21, 0x00


	//----- nvinfo : EIATTR_KPARAM_INFO
	.align		4
.L_1533:
        /*0078*/ 	.byte	0x04, 0x17
        /*007a*/ 	.short	(.L_1535 - .L_1534)
.L_1534:
        /*007c*/ 	.word	0x00000000
        /*0080*/ 	.short	0x0003
        /*0082*/ 	.short	0x0018
        /*0084*/ 	.byte	0x00, 0xf5, 0x21, 0x00


	//----- nvinfo : EIATTR_KPARAM_INFO
	.align		4
.L_1535:
        /*0088*/ 	.byte	0x04, 0x17
        /*008a*/ 	.short	(.L_1537 - .L_1536)
.L_1536:
        /*008c*/ 	.word	0x00000000
        /*0090*/ 	.short	0x0002
        /*0092*/ 	.short	0x0010
        /*0094*/ 	.byte	0x00, 0xf5, 0x21, 0x00


	//----- nvinfo : EIATTR_KPARAM_INFO
	.align		4
.L_1537:
        /*0098*/ 	.byte	0x04, 0x17
        /*009a*/ 	.short	(.L_1539 - .L_1538)
.L_1538:
        /*009c*/ 	.word	0x00000000
        /*00a0*/ 	.short	0x0001
        /*00a2*/ 	.short	0x0008
        /*00a4*/ 	.byte	0x00, 0xf5, 0x21, 0x00


	//----- nvinfo : EIATTR_KPARAM_INFO
	.align		4
.L_1539:
        /*00a8*/ 	.byte	0x04, 0x17
        /*00aa*/ 	.short	(.L_1541 - .L_1540)
.L_1540:
        /*00ac*/ 	.word	0x00000000
        /*00b0*/ 	.short	0x0000
        /*00b2*/ 	.short	0x0000
        /*00b4*/ 	.byte	0x00, 0xf5, 0x21, 0x00


	//----- nvinfo : EIATTR_SPARSE_MMA_MASK
	.align		4
.L_1541:
        /*00b8*/ 	.byte	0x03, 0x50
        /*00ba*/ 	.short	0x0000


	//----- nvinfo : EIATTR_MAXREG_COUNT
	.align		4
        /*00bc*/ 	.byte	0x03, 0x1b
        /*00be*/ 	.short	0x00ff


	//----- nvinfo : EIATTR_NUM_BARRIERS
	.align		4
        /*00c0*/ 	.byte	0x02, 0x4c
        /*00c2*/ 	.byte	0x01
	.zero		1


	//----- nvinfo : EIATTR_MERCURY_ISA_VERSION
	.align		4
        /*00c4*/ 	.byte	0x03, 0x5f
        /*00c6*/ 	.short	0x0101


	//----- nvinfo : EIATTR_COOP_GROUP_MASK_REGIDS
	.align		4
        /*00c8*/ 	.byte	0x04, 0x29
        /*00ca*/ 	.short	(.L_1543 - .L_1542)


	//   ....[0]....
.L_1542:
        /*00cc*/ 	.word	0xffffffff


	//   ....[1]....
        /*00d0*/ 	.word	0xffffffff


	//   ....[2]....
        /*00d4*/ 	.word	0xffffffff


	//   ....[3]....
        /*00d8*/ 	.word	0xffffffff


	//   ....[4]....
        /*00dc*/ 	.word	0xffffffff


	//   ....[5]....
        /*00e0*/ 	.word	0x0500001e


	//   ....[6]....
        /*00e4*/ 	.word	0x0500001e


	//   ....[7]....
        /*00e8*/ 	.word	0x0500001e


	//   ....[8]....
        /*00ec*/ 	.word	0x0500001e


	//   ....[9]....
        /*00f0*/ 	.word	0x0500001e


	//----- nvinfo : EIATTR_COOP_GROUP_INSTR_OFFSETS
	.align		4
.L_1543:
        /*00f4*/ 	.byte	0x04, 0x28
        /*00f6*/ 	.short	(.L_1545 - .L_1544)


	//   ....[0]....
.L_1544:
        /*00f8*/ 	.word	0x00001100


	//   ....[1]....
        /*00fc*/ 	.word	0x00001120


	//   ....[2]....
        /*0100*/ 	.word	0x00001140


	//   ....[3]....
        /*0104*/ 	.word	0x00001160


	//   ....[4]....
        /*0108*/ 	.word	0x00001180


	//   ....[5]....
        /*010c*/ 	.word	0x00002cb0


	//   ....[6]....
        /*0110*/ 	.word	0x00002d40


	//   ....[7]....
        /*0114*/ 	.word	0x00002db0


	//   ....[8]....
        /*0118*/ 	.word	0x00002e20


	//   ....[9]....
        /*011c*/ 	.word	0x00002e90


	//----- nvinfo : EIATTR_VRC_CTA_INIT_COUNT
	.align		4
.L_1545:
        /*0120*/ 	.byte	0x02, 0x4a
	.zero		1
	.zero		1


	//----- nvinfo : EIATTR_EXIT_INSTR_OFFSETS
	.align		4
        /*0124*/ 	.byte	0x04, 0x1c
        /*0126*/ 	.short	(.L_1547 - .L_1546)


	//   ....[0]....
.L_1546:
        /*0128*/ 	.word	0x00002830


	//   ....[1]....
        /*012c*/ 	.word	0x00002c40


	//----- nvinfo : EIATTR_MAX_THREADS
	.align		4
.L_1547:
        /*0130*/ 	.byte	0x04, 0x05
        /*0132*/ 	.short	(.L_1549 - .L_1548)
.L_1548:
        /*0134*/ 	.word	0x00000100
        /*0138*/ 	.word	0x00000001
        /*013c*/ 	.word	0x00000001


	//----- nvinfo : EIATTR_CRS_STACK_SIZE
	.align		4
.L_1549:
        /*0140*/ 	.byte	0x04, 0x1e
        /*0142*/ 	.short	(.L_1551 - .L_1550)
.L_1550:
        /*0144*/ 	.word	0x00000000


	//----- nvinfo : EIATTR_CBANK_PARAM_SIZE
	.align		4
.L_1551:
        /*0148*/ 	.byte	0x03, 0x19
        /*014a*/ 	.short	0x0040


	//----- nvinfo : EIATTR_PARAM_CBANK
	.align		4
        /*014c*/ 	.byte	0x04, 0x0a
        /*014e*/ 	.short	(.L_1553 - .L_1552)
	.align		4
.L_1552:
        /*0150*/ 	.word	index@(.nv.constant0._Z23flash_attn_sinks_kernelI13__nv_bfloat16Li128ELi8ELi32EEvPKT_S3_S3_PS1_PKffiiiii)
        /*0154*/ 	.short	0x0380
        /*0156*/ 	.short	0x0040


	//----- nvinfo : EIATTR_SW_WAR
	.align		4
.L_1553:
        /*0158*/ 	.byte	0x04, 0x36
        /*015a*/ 	.short	(.L_1555 - .L_1554)
.L_1554:
        /*015c*/ 	.word	0x00000008
.L_1555:


//--------------------- .nv.info._Z23flash_attn_sinks_kernelI13__nv_bfloat16Li112ELi8ELi32EEvPKT_S3_S3_PS1_PKffiiiii --------------------------
	.section	.nv.info._Z23flash_attn_sinks_kernelI13__nv_bfloat16Li112ELi8ELi32EEvPKT_S3_S3_PS1_PKffiiiii,"",@"SHT_CUDA_INFO"
	.sectionflags	@""
	.align	4


	//----- nvinfo : EIATTR_CUDA_API_VERSION
	.align		4
        /*0000*/ 	.byte	0x04, 0x37
        /*0002*/ 	.short	(.L_1557 - .L_1556)
.L_1556:
        /*0004*/ 	.word	0x00000082


	//----- nvinfo : EIATTR_KPARAM_INFO
	.align		4
.L_1557:
        /*0008*/ 	.byte	0x04, 0x17
        /*000a*/ 	.short	(.L_1559 - .L_1558)
.L_1558:
        /*000c*/ 	.word	0x00000000
        /*0010*/ 	.short	0x000a
        /*0012*/ 	.short	0x003c
        /*0014*/ 	.byte	0x00, 0xf0, 0x11, 0x00


	//----- nvinfo : EIATTR_KPARAM_INFO
	.align		4
.L_1559:
        /*0018*/ 	.byte	0x04, 0x17
        /*001a*/ 	.short	(.L_1561 - .L_1560)
.L_1560:
        /*001c*/ 	.word	0x00000000
        /*0020*/ 	.short	0x0009
        /*0022*/ 	.short	0x0038
        /*0024*/ 	.byte	0x00, 0xf0, 0x11, 0x00


	//----- nvinfo : EIATTR_KPARAM_INFO
	.align		4
.L_1561:
        /*0028*/ 	.byte	0x04, 0x17
        /*002a*/ 	.short	(.L_1563 - .L_1562)
.L_1562:
        /*002c*/ 	.word	0x00000000
        /*0030*/ 	.short	0x0008
        /*0032*/ 	.short	0x0034
        /*0034*/ 	.byte	0x00, 0xf0, 0x11, 0x00


	//----- nvinfo : EIATTR_KPARAM_INFO
	.align		4
.L_1563:
        /*0038*/ 	.byte	0x04, 0x17
        /*003a*/ 	.short	(.L_1565 - .L_1564)
.L_1564:
        /*003c*/ 	.word	0x00000000
        /*0040*/ 	.short	0x0007
        /*0042*/ 	.short	0x0030
        /*0044*/ 	.byte	0x00, 0xf0, 0x11, 0x00


	//----- nvinfo : EIATTR_KPARAM_INFO
	.align		4
.L_1565:
        /*0048*/ 	.byte	0x04, 0x17
        /*004a*/ 	.short	(.L_1567 - .L_1566)
.L_1566:
        /*004c*/ 	.word	0x00000000
        /*0050*/ 	.short	0x0006
        /*0052*/ 	.short	0x002c
        /*0054*/ 	.byte	0x00, 0xf0, 0x11, 0x00


	//----- nvinfo : EIATTR_KPARAM_INFO
	.align		4
.L_1567:
        /*0058*/ 	.byte	0x04, 0x17
        /*005a*/ 	.short	(.L_1569 - .L_1568)
.L_1568:
        /*005c*/ 	.word	0x00000000
        /*0060*/ 	.short	0x0005
        /*0062*/ 	.short	0x0028
        /*0064*/ 	.byte	0x00, 0xf0, 0x11, 0x00


	//----- nvinfo : EIATTR_KPARAM_INFO
	.align		4
.L_1569:
        /*0068*/ 	.byte	0x04, 0x17
        /*006a*/ 	.short	(.L_1571 - .L_1570)
.L_1570:
        /*006c*/ 	.word	0x00000000
        /*0070*/ 	.short	0x0004
        /*0072*/ 	.short	0x0020
        /*0074*/ 	.byte	0x00, 0xf5, 0x21, 0x00


	//----- nvinfo : EIATTR_KPARAM_INFO
	.align		4
.L_1571:
        /*0078*/ 	.byte	0x04, 0x17
        /*007a*/ 	.short	(.L_1573 - .L_1572)
.L_1572:
        /*007c*/ 	.word	0x00000000
        /*0080*/ 	.short	0x0003
        /*0082*/ 	.short	0x0018
        /*0084*/ 	.byte	0x00, 0xf5, 0x21, 0x00


	//----- nvinfo : EIATTR_KPARAM_INFO
	.align		4
.L_1573:
        /*0088*/ 	.byte	0x04, 0x17
        /*008a*/ 	.short	(.L_1575 - .L_1574)
.L_1574:
        /*008c*/ 	.word	0x00000000
        /*0090*/ 	.short	0x0002
        /*0092*/ 	.short	0x0010
        /*0094*/ 	.byte	0x00, 0xf5, 0x21, 0x00


	//----- nvinfo : EIATTR_KPARAM_INFO
	.align		4
.L_1575:
        /*0098*/ 	.byte	0x04, 0x17
        /*009a*/ 	.short	(.L_1577 - .L_1576)
.L_1576:
        /*009c*/ 	.word	0x00000000
        /*00a0*/ 	.short	0x0001
        /*00a2*/ 	.short	0x0008
        /*00a4*/ 	.byte	0x00, 0xf5, 0x21, 0x00


	//----- nvinfo : EIATTR_KPARAM_INFO
	.align		4
.L_1577:
        /*00a8*/ 	.byte	0x04, 0x17
        /*00aa*/ 	.short	(.L_1579 - .L_1578)
.L_1578:
        /*00ac*/ 	.word	0x00000000
        /*00b0*/ 	.short	0x0000
        /*00b2*/ 	.short	0x0000
        /*00b4*/ 	.byte	0x00, 0xf5, 0x21, 0x00


	//----- nvinfo : EIATTR_SPARSE_MMA_MASK
	.align		4
.L_1579:
        /*00b8*/ 	.byte	0x03, 0x50
        /*00ba*/ 	.short	0x0000


	//----- nvinfo : EIATTR_MAXREG_COUNT
	.align		4
        /*00bc*/ 	.byte	0x03, 0x1b
        /*00be*/ 	.short	0x00ff


	//----- nvinfo : EIATTR_NUM_BARRIERS
	.align		4
        /*00c0*/ 	.byte	0x02, 0x4c
        /*00c2*/ 	.byte	0x01
	.zero		1


	//----- nvinfo : EIATTR_MERCURY_ISA_VERSION
	.align		4
        /*00c4*/ 	.byte	0x03, 0x5f
        /*00c6*/ 	.short	0x0101


	//----- nvinfo : EIATTR_COOP_GROUP_MASK_REGIDS
	.align		4
        /*00c8*/ 	.byte	0x04, 0x29
        /*00ca*/ 	.short	(.L_1581 - .L_1580)


	//   ....[0]....
.L_1580:
        /*00cc*/ 	.word	0xffffffff


	//   ....[1]....
        /*00d0*/ 	.word	0xffffffff


	//   ....[2]....
        /*00d4*/ 	.word	0xffffffff


	//   ....[3]....
        /*00d8*/ 	.word	0xffffffff


	//   ....[4]....
        /*00dc*/ 	.word	0xffffffff


	//   ....[5]....
        /*00e0*/ 	.word	0x0500001f


	//   ....[6]....
        /*00e4*/ 	.word	0x0500001f


	//   ....[7]....
        /*00e8*/ 	.word	0x0500001f


	//   ....[8]....
        /*00ec*/ 	.word	0x0500001f


	//   ....[9]....
        /*00f0*/ 	.word	0x0500001f


	//----- nvinfo : EIATTR_COOP_GROUP_INSTR_OFFSETS
	.align		4
.L_1581:
        /*00f4*/ 	.byte	0x04, 0x28
        /*00f6*/ 	.short	(.L_1583 - .L_1582)


	//   ....[0]....
.L_1582:
        /*00f8*/ 	.word	0x000011a0


	//   ....[1]....
        /*00fc*/ 	.word	0x000011c0


	//   ....[2]....
        /*0100*/ 	.word	0x000011e0


	//   ....[3]....
        /*0104*/ 	.word	0x00001200


	//   ....[4]....
        /*0108*/ 	.word	0x00001220


	//   ....[5]....
        /*010c*/ 	.word	0x00002d70


	//   ....[6]....
        /*0110*/ 	.word	0x00002e00


	//   ....[7]....
        /*0114*/ 	.word	0x00002e70


	//   ....[8]....
        /*0118*/ 	.word	0x00002ee0


	//   ....[9]....
        /*011c*/ 	.word	0x00002f50


	//----- nvinfo : EIATTR_VRC_CTA_INIT_COUNT
	.align		4
.L_1583:
        /*0120*/ 	.byte	0x02, 0x4a
	.zero		1
	.zero		1


	//----- nvinfo : EIATTR_EXIT_INSTR_OFFSETS
	.align		4
        /*0124*/ 	.byte	0x04, 0x1c
        /*0126*/ 	.short	(.L_1585 - .L_1584)


	//   ....[0]....
.L_1584:
        /*0128*/ 	.word	0x000028c0


	//   ....[1]....
        /*012c*/ 	.word	0x00002cc0


	//   ....[2]....
        /*0130*/ 	.word	0x00002d00


	//----- nvinfo : EIATTR_MAX_THREADS
	.align		4
.L_1585:
        /*0134*/ 	.byte	0x04, 0x05
        /*0136*/ 	.short	(.L_1587 - .L_1586)
.L_1586:
        /*0138*/ 	.word	0x00000100
        /*013c*/ 	.word	0x00000001
        /*0140*/ 	.word	0x00000001


	//----- nvinfo : EIATTR_CRS_STACK_SIZE
	.align		4
.L_1587:
        /*0144*/ 	.byte	0x04, 0x1e
        /*0146*/ 	.short	(.L_1589 - .L_1588)
.L_1588:
        /*0148*/ 	.word	0x00000000


	//----- nvinfo : EIATTR_CBANK_PARAM_SIZE
	.align		4
.L_1589:
        /*014c*/ 	.byte	0x03, 0x19
        /*014e*/ 	.short	0x0040


	//----- nvinfo : EIATTR_PARAM_CBANK
	.align		4
        /*0150*/ 	.byte	0x04, 0x0a
        /*0152*/ 	.short	(.L_1591 - .L_1590)
	.align		4
.L_1590:
        /*0154*/ 	.word	index@(.nv.constant0._Z23flash_attn_sinks_kernelI13__nv_bfloat16Li112ELi8ELi32EEvPKT_S3_S3_PS1_PKffiiiii)
        /*0158*/ 	.short	0x0380
        /*015a*/ 	.short	0x0040


	//----- nvinfo : EIATTR_SW_WAR
	.align		4
.L_1591:
        /*015c*/ 	.byte	0x04, 0x36
        /*015e*/ 	.short	(.L_1593 - .L_1592)
.L_1592:
        /*0160*/ 	.word	0x00000008
.L_1593:


//--------------------- .nv.info._Z23flash_attn_sinks_kernelI13__nv_bfloat16Li96ELi8ELi32EEvPKT_S3_S3_PS1_PKffiiiii --------------------------
	.section	.nv.info._Z23flash_attn_sinks_kernelI13__nv_bfloat16Li96ELi8ELi32EEvPKT_S3_S3_PS1_PKffiiiii,"",@"SHT_CUDA_INFO"
	.sectionflags	@""
	.align	4


	//----- nvinfo : EIATTR_CUDA_API_VERSION
	.align		4
        /*0000*/ 	.byte	0x04, 0x37
        /*0002*/ 	.short	(.L_1595 - .L_1594)
.L_1594:
        /*0004*/ 	.word	0x00000082


	//----- nvinfo : EIATTR_KPARAM_INFO
	.align		4
.L_1595:
        /*0008*/ 	.byte	0x04, 0x17
        /*000a*/ 	.short	(.L_1597 - .L_1596)
.L_1596:
        /*000c*/ 	.word	0x00000000
        /*0010*/ 	.short	0x000a
        /*0012*/ 	.short	0x003c
        /*0014*/ 	.byte	0x00, 0xf0, 0x11, 0x00


	//----- nvinfo : EIATTR_KPARAM_INFO
	.align		4
.L_1597:
        /*0018*/ 	.byte	0x04, 0x17
        /*001a*/ 	.short	(.L_1599 - .L_1598)
.L_1598:
        /*001c*/ 	.word	0x00000000
        /*0020*/ 	.short	0x0009
        /*0022*/ 	.short	0x0038
        /*0024*/ 	.byte	0x00, 0xf0, 0x11, 0x00


	//----- nvinfo : EIATTR_KPARAM_INFO
	.align		4
.L_1599:
        /*0028*/ 	.byte	0x04, 0x17
        /*002a*/ 	.short	(.L_1601 - .L_1600)
.L_1600:
        /*002c*/ 	.word	0x00000000
        /*0030*/ 	.short	0x0008
        /*0032*/ 	.short	0x0034
        /*0034*/ 	.byte	0x00, 0xf0, 0x11, 0x00


	//----- nvinfo : EIATTR_KPARAM_INFO
	.align		4
.L_1601:
        /*0038*/ 	.byte	0x04, 0x17
        /*003a*/ 	.short	(.L_1603 - .L_1602)
.L_1602:
        /*003c*/ 	.word	0x00000000
        /*0040*/ 	.short	0x0007
        /*0042*/ 	.short	0x0030
        /*0044*/ 	.byte	0x00, 0xf0, 0x11, 0x00


	//----- nvinfo : EIATTR_KPARAM_INFO
	.align		4
.L_1603:
        /*0048*/ 	.byte	0x04, 0x17
        /*004a*/ 	.short	(.L_1605 - .L_1604)
.L_1604:
        /*004c*/ 	.word	0x00000000
        /*0050*/ 	.short	0x0006
        /*0052*/ 	.short	0x002c
        /*0054*/ 	.byte	0x00, 0xf0, 0x11, 0x00


	//----- nvinfo : EIATTR_KPARAM_INFO
	.align		4
.L_1605:
        /*0058*/ 	.byte	0x04, 0x17
        /*005a*/ 	.short	(.L_1607 - .L_1606)
.L_1606:
        /*005c*/ 	.word	0x00000000
        /*0060*/ 	.short	0x0005
        /*0062*/ 	.short	0x0028
        /*0064*/ 	.byte	0x00, 0xf0, 0x11, 0x00


	//----- nvinfo : EIATTR_KPARAM_INFO
	.align		4
.L_1607:
        /*0068*/ 	.byte	0x04, 0x17
        /*006a*/ 	.short	(.L_1609 - .L_1608)
.L_1608:
        /*006c*/ 	.word	0x00000000
        /*0070*/ 	.short	0x0004
        /*0072*/ 	.short	0x0020
        /*0074*/ 	.byte	0x00, 0xf5, 0x21, 0x00


	//----- nvinfo : EIATTR_KPARAM_INFO
	.align		4
.L_1609:
        /*0078*/ 	.byte	0x04, 0x17
        /*007a*/ 	.short	(.L_1611 - .L_1610)
.L_1610:
        /*007c*/ 	.word	0x00000000
        /*0080*/ 	.short	0x0003
        /*0082*/ 	.short	0x0018
        /*0084*/ 	.byte	0x00, 0xf5, 0x21, 0x00


	//----- nvinfo : EIATTR_KPARAM_INFO
	.align		4
.L_1611:
        /*0088*/ 	.byte	0x04, 0x17
        /*008a*/ 	.short	(.L_1613 - .L_1612)
.L_1612:
        /*008c*/ 	.word	0x00000000
        /*0090*/ 	.short	0x0002
        /*0092*/ 	.short	0x0010
        /*0094*/ 	.byte	0x00, 0xf5, 0x21, 0x00


	//----- nvinfo : EIATTR_KPARAM_INFO
	.align		4
.L_1613:
        /*0098*/ 	.byte	0x04, 0x17
        /*009a*/ 	.short	(.L_1615 - .L_1614)
.L_1614:
        /*009c*/ 	.word	0x00000000
        /*00a0*/ 	.short	0x0001
        /*00a2*/ 	.short	0x0008
        /*00a4*/ 	.byte	0x00, 0xf5, 0x21, 0x00


	//----- nvinfo : EIATTR_KPARAM_INFO
	.align		4
.L_1615:
        /*00a8*/ 	.byte	0x04, 0x17
        /*00aa*/ 	.short	(.L_1617 - .L_1616)
.L_1616:
        /*00ac*/ 	.word	0x00000000
        /*00b0*/ 	.short	0x0000
        /*00b2*/ 	.short	0x0000
        /*00b4*/ 	.byte	0x00, 0xf5, 0x21, 0x00


	//----- nvinfo : EIATTR_SPARSE_MMA_MASK
	.align		4
.L_1617:
        /*00b8*/ 	.byte	0x03, 0x50
        /*00ba*/ 	.short	0x0000


	//----- nvinfo : EIATTR_MAXREG_COUNT
	.align		4
        /*00bc*/ 	.byte	0x03, 0x1b
        /*00be*/ 	.short	0x00ff


	//----- nvinfo : EIATTR_NUM_BARRIERS
	.align		4
        /*00c0*/ 	.byte	0x02, 0x4c
        /*00c2*/ 	.byte	0x01
	.zero		1


	//----- nvinfo : EIATTR_MERCURY_ISA_VERSION
	.align		4
        /*00c4*/ 	.byte	0x03, 0x5f
        /*00c6*/ 	.short	0x0101


	//----- nvinfo : EIATTR_COOP_GROUP_MASK_REGIDS
	.align		4
        /*00c8*/ 	.byte	0x04, 0x29
        /*00ca*/ 	.short	(.L_1619 - .L_1618)


	//   ....[0]....
.L_1618:
        /*00cc*/ 	.word	0xffffffff


	//   ....[1]....
        /*00d0*/ 	.word	0xffffffff


	//   ....[2]....
        /*00d4*/ 	.word	0xffffffff


	//   ....[3]....
        /*00d8*/ 	.word	0xffffffff


	//   ....[4]....
        /*00dc*/ 	.word	0xffffffff


	//   ....[5]....
        /*00e0*/ 	.word	0x05000009


	//   ....[6]....
        /*00e4*/ 	.word	0x05000009


	//   ....[7]....
        /*00e8*/ 	.word	0x05000009


	//   ....[8]....
        /*00ec*/ 	.word	0x05000009


	//   ....[9]....
        /*00f0*/ 	.word	0x05000009


	//----- nvinfo : EIATTR_COOP_GROUP_INSTR_OFFSETS
	.align		4
.L_1619:
        /*00f4*/ 	.byte	0x04, 0x28
        /*00f6*/ 	.short	(.L_1621 - .L_1620)


	//   ....[0]....
.L_1620:
        /*00f8*/ 	.word	0x00001120


	//   ....[1]....
        /*00fc*/ 	.word	0x00001140


	//   ....[2]....
        /*0100*/ 	.word	0x00001160


	//   ....[3]....
        /*0104*/ 	.word	0x00001180


	//   ....[4]....
        /*0108*/ 	.word	0x000011a0


	//   ....[5]....
        /*010c*/ 	.word	0x00002b70


	//   ....[6]....
        /*0110*/ 	.word	0x00002bf0


	//   ....[7]....
        /*0114*/ 	.word	0x00002c70


	//   ....[8]....
        /*0118*/ 	.word	0x00002cf0


	//   ....[9]....
        /*011c*/ 	.word	0x00002d70


	//----- nvinfo : EIATTR_VRC_CTA_INIT_COUNT
	.align		4
.L_1621:
        /*0120*/ 	.byte	0x02, 0x4a
	.zero		1
	.zero		1


	//----- nvinfo : EIATTR_EXIT_INSTR_OFFSETS
	.align		4
        /*0124*/ 	.byte	0x04, 0x1c
        /*0126*/ 	.short	(.L_1623 - .L_1622)


	//   ....[0]....
.L_1622:
        /*0128*/ 	.word	0x00002730


	//   ....[1]....
        /*012c*/ 	.word	0x00002b00


	//----- nvinfo : EIATTR_MAX_THREADS
	.align		4
.L_1623:
        /*0130*/ 	.byte	0x04, 0x05
        /*0132*/ 	.short	(.L_1625 - .L_1624)
.L_1624:
        /*0134*/ 	.word	0x00000100
        /*0138*/ 	.word	0x00000001
        /*013c*/ 	.word	0x00000001


	//----- nvinfo : EIATTR_CRS_STACK_SIZE
	.align		4
.L_1625:
        /*0140*/ 	.byte	0x04, 0x1e
        /*0142*/ 	.short	(.L_1627 - .L_1626)
.L_1626:
        /*0144*/ 	.word	0x00000000


	//----- nvinfo : EIATTR_CBANK_PARAM_SIZE
	.align		4
.L_1627:
        /*0148*/ 	.byte	0x03, 0x19
        /*014a*/ 	.short	0x0040


	//----- nvinfo : EIATTR_PARAM_CBANK
	.align		4
        /*014c*/ 	.byte	0x04, 0x0a
        /*014e*/ 	.short	(.L_1629 - .L_1628)
	.align		4
.L_1628:
        /*0150*/ 	.word	index@(.nv.constant0._Z23flash_attn_sinks_kernelI13__nv_bfloat16Li96ELi8ELi32EEvPKT_S3_S3_PS1_PKffiiiii)
        /*0154*/ 	.short	0x0380
        /*0156*/ 	.short	0x0040


	//----- nvinfo : EIATTR_SW_WAR
	.align		4
.L_1629:
        /*0158*/ 	.byte	0x04, 0x36
        /*015a*/ 	.short	(.L_1631 - .L_1630)
.L_1630:
        /*015c*/ 	.word	0x00000008
.L_1631:


//--------------------- .nv.info._Z23flash_attn_sinks_kernelI13__nv_bfloat16Li80ELi8ELi32EEvPKT_S3_S3_PS1_PKffiiiii --------------------------
	.section	.nv.info._Z23flash_attn_sinks_kernelI13__nv_bfloat16Li80ELi8ELi32EEvPKT_S3_S3_PS1_PKffiiiii,"",@"SHT_CUDA_INFO"
	.sectionflags	@""
	.align	4


	//----- nvinfo : EIATTR_CUDA_API_VERSION
	.align		4
        /*0000*/ 	.byte	0x04, 0x37
        /*0002*/ 	.short	(.L_1633 - .L_1632)
.L_1632:
        /*0004*/ 	.word	0x00000082


	//----- nvinfo : EIATTR_KPARAM_INFO
	.align		4
.L_1633:
        /*0008*/ 	.byte	0x04, 0x17
        /*000a*/ 	.short	(.L_1635 - .L_1634)
.L_1634:
        /*000c*/ 	.word	0x00000000
        /*0010*/ 	.short	0x000a
        /*0012*/ 	.short	0x003c
        /*0014*/ 	.byte	0x00, 0xf0, 0x11, 0x00


	//----- nvinfo : EIATTR_KPARAM_INFO
	.align		4
.L_1635:
        /*0018*/ 	.byte	0x04, 0x17
        /*001a*/ 	.short	(.L_1637 - .L_1636)
.L_1636:
        /*001c*/ 	.word	0x00000000
        /*0020*/ 	.short	0x0009
        /*0022*/ 	.short	0x0038
        /*0024*/ 	.byte	0x00, 0xf0, 0x11, 0x00


	//----- nvinfo : EIATTR_KPARAM_INFO
	.align		4
.L_1637:
        /*0028*/ 	.byte	0x04, 0x17
        /*002a*/ 	.short	(.L_1639 - .L_1638)
.L_1638:
        /*002c*/ 	.word	0x00000000
        /*0030*/ 	.short	0x0008
        /*0032*/ 	.short	0x0034
        /*0034*/ 	.byte	0x00, 0xf0, 0x11, 0x00


	//----- nvinfo : EIATTR_KPARAM_INFO
	.align		4
.L_1639:
        /*0038*/ 	.byte	0x04, 0x17
        /*003a*/ 	.short	(.L_1641 - .L_1640)
.L_1640:
        /*003c*/ 	.word	0x00000000
        /*0040*/ 	.short	0x0007
        /*0042*/ 	.short	0x0030
        /*0044*/ 	.byte	0x00, 0xf0, 0x11, 0x00


	//----- nvinfo : EIATTR_KPARAM_INFO
	.align		4
.L_1641:
        /*0048*/ 	.byte	0x04, 0x17
        /*004a*/ 	.short	(.L_1643 - .L_1642)
.L_1642:
        /*004c*/ 	.word	0x00000000
        /*0050*/ 	.short	0x0006
        /*0052*/ 	.short	0x002c
        /*0054*/ 	.byte	0x00, 0xf0, 0x11, 0x00


	//----- nvinfo : EIATTR_KPARAM_INFO
	.align		4
.L_1643:
        /*0058*/ 	.byte	0x04, 0x17
        /*005a*/ 	.short	(.L_1645 - .L_1644)
.L_1644:
        /*005c*/ 	.word	0x00000000
        /*0060*/ 	.short	0x0005
        /*0062*/ 	.short	0x0028
        /*0064*/ 	.byte	0x00, 0xf0, 0x11, 0x00


	//----- nvinfo : EIATTR_KPARAM_INFO
	.align		4
.L_1645:
        /*0068*/ 	.byte	0x04, 0x17
        /*006a*/ 	.short	(.L_1647 - .L_1646)
.L_1646:
        /*006c*/ 	.word	0x00000000
        /*0070*/ 	.short	0x0004
        /*0072*/ 	.short	0x0020
        /*0074*/ 	.byte	0x00, 0xf5, 0x21, 0x00


	//----- nvinfo : EIATTR_KPARAM_INFO
	.align		4
.L_1647:
        /*0078*/ 	.byte	0x04, 0x17
        /*007a*/ 	.short	(.L_1649 - .L_1648)
.L_1648:
        /*007c*/ 	.word	0x00000000
        /*0080*/ 	.short	0x0003
        /*0082*/ 	.short	0x0018
        /*0084*/ 	.byte	0x00, 0xf5, 0x21, 0x00


	//----- nvinfo : EIATTR_KPARAM_INFO
	.align		4
.L_1649:
        /*0088*/ 	.byte	0x04, 0x17
        /*008a*/ 	.short	(.L_1651 - .L_1650)
.L_1650:
        /*008c*/ 	.word	0x00000000
        /*0090*/ 	.short	0x0002
        /*0092*/ 	.short	0x0010
        /*0094*/ 	.byte	0x00, 0xf5, 0x21, 0x00


	//----- nvinfo : EIATTR_KPARAM_INFO
	.align		4
.L_1651:
        /*0098*/ 	.byte	0x04, 0x17
        /*009a*/ 	.short	(.L_1653 - .L_1652)
.L_1652:
        /*009c*/ 	.word	0x00000000
        /*00a0*/ 	.short	0x0001
        /*00a2*/ 	.short	0x0008
        /*00a4*/ 	.byte	0x00, 0xf5, 0x21, 0x00


	//----- nvinfo : EIATTR_KPARAM_INFO
	.align		4
.L_1653:
        /*00a8*/ 	.byte	0x04, 0x17
        /*00aa*/ 	.short	(.L_1655 - .L_1654)
.L_1654:
        /*00ac*/ 	.word	0x00000000
        /*00b0*/ 	.short	0x0000
        /*00b2*/ 	.short	0x0000
        /*00b4*/ 	.byte	0x00, 0xf5, 0x21, 0x00


	//----- nvinfo : EIATTR_SPARSE_MMA_MASK
	.align		4
.L_1655:
        /*00b8*/ 	.byte	0x03, 0x50
        /*00ba*/ 	.short	0x0000


	//----- nvinfo : EIATTR_MAXREG_COUNT
	.align		4
        /*00bc*/ 	.byte	0x03, 0x1b
        /*00be*/ 	.short	0x00ff


	//----- nvinfo : EIATTR_NUM_BARRIERS
	.align		4
        /*00c0*/ 	.byte	0x02, 0x4c
        /*00c2*/ 	.byte	0x01
	.zero		1


	//----- nvinfo : EIATTR_MERCURY_ISA_VERSION
	.align		4
        /*00c4*/ 	.byte	0x03, 0x5f
        /*00c6*/ 	.short	0x0101


	//----- nvinfo : EIATTR_COOP_GROUP_MASK_REGIDS
	.align		4
        /*00c8*/ 	.byte	0x04, 0x29
        /*00ca*/ 	.short	(.L_1657 - .L_1656)


	//   ....[0]....
.L_1656:
        /*00cc*/ 	.word	0xffffffff


	//   ....[1]....
        /*00d0*/ 	.word	0xffffffff


	//   ....[2]....
        /*00d4*/ 	.word	0xffffffff


	//   ....[3]....
        /*00d8*/ 	.word	0xffffffff


	//   ....[4]....
        /*00dc*/ 	.word	0xffffffff


	//   ....[5]....
        /*00e0*/ 	.word	0x05000019


	//   ....[6]....
        /*00e4*/ 	.word	0x05000019


	//   ....[7]....
        /*00e8*/ 	.word	0x05000019


	//   ....[8]....
        /*00ec*/ 	.word	0x05000019


	//   ....[9]....
        /*00f0*/ 	.word	0x05000019


	//----- nvinfo : EIATTR_COOP_GROUP_INSTR_OFFSETS
	.align		4
.L_1657:
        /*00f4*/ 	.byte	0x04, 0x28
        /*00f6*/ 	.short	(.L_1659 - .L_1658)


	//   ....[0]....
.L_1658:
        /*00f8*/ 	.word	0x000017b0


	//   ....[1]....
        /*00fc*/ 	.word	0x000017d0


	//   ....[2]....
        /*0100*/ 	.word	0x000017f0


	//   ....[3]....
        /*0104*/ 	.word	0x00001810


	//   ....[4]....
        /*0108*/ 	.word	0x00001830


	//   ....[5]....
        /*010c*/ 	.word	0x000030e0


	//   ....[6]....
        /*0110*/ 	.word	0x00003170


	//   ....[7]....
        /*0114*/ 	.word	0x000031e0


	//   ....[8]....
        /*0118*/ 	.word	0x00003250


	//   ....[9]....
        /*011c*/ 	.word	0x000032c0


	//----- nvinfo : EIATTR_VRC_CTA_INIT_COUNT
	.align		4
.L_1659:
        /*0120*/ 	.byte	0x02, 0x4a
	.zero		1
	.zero		1


	//----- nvinfo : EIATTR_EXIT_INSTR_OFFSETS
	.align		4
        /*0124*/ 	.byte	0x04, 0x1c
        /*0126*/ 	.short	(.L_1661 - .L_1660)


	//   ....[0]....
.L_1660:
        /*0128*/ 	.word	0x00002c50


	//   ....[1]....
        /*012c*/ 	.word	0x00003030


	//   ....[2]....
        /*0130*/ 	.word	0x00003070


	//----- nvinfo : EIATTR_MAX_THREADS
	.align		4
.L_1661:
        /*0134*/ 	.byte	0x04, 0x05
        /*0136*/ 	.short	(.L_1663 - .L_1662)
.L_1662:
        /*0138*/ 	.word	0x00000100
        /*013c*/ 	.word	0x00000001
        /*0140*/ 	.word	0x00000001


	//----- nvinfo : EIATTR_CRS_STACK_SIZE
	.align		4
.L_1663:
        /*0144*/ 	.byte	0x04, 0x1e
        /*0146*/ 	.short	(.L_1665 - .L_1664)
.L_1664:
        /*0148*/ 	.word	0x00000000


	//----- nvinfo : EIATTR_CBANK_PARAM_SIZE
	.align		4
.L_1665:
        /*014c*/ 	.byte	0x03, 0x19
        /*014e*/ 	.short	0x0040


	//----- nvinfo : EIATTR_PARAM_CBANK
	.align		4
        /*0150*/ 	.byte	0x04, 0x0a
        /*0152*/ 	.short	(.L_1667 - .L_1666)
	.align		4
.L_1666:
        /*0154*/ 	.word	index@(.nv.constant0._Z23flash_attn_sinks_kernelI13__nv_bfloat16Li80ELi8ELi32EEvPKT_S3_S3_PS1_PKffiiiii)
        /*0158*/ 	.short	0x0380
        /*015a*/ 	.short	0x0040


	//----- nvinfo : EIATTR_SW_WAR
	.align		4
.L_1667:
        /*015c*/ 	.byte	0x04, 0x36
        /*015e*/ 	.short	(.L_1669 - .L_1668)
.L_1668:
        /*0160*/ 	.word	0x00000008
.L_1669:


//--------------------- .nv.info._Z23flash_attn_sinks_kernelI13__nv_bfloat16Li64ELi8ELi64EEvPKT_S3_S3_PS1_PKffiiiii --------------------------
	.section	.nv.info._Z23flash_attn_sinks_kernelI13__nv_bfloat16Li64ELi8ELi64EEvPKT_S3_S3_PS1_PKffiiiii,"",@"SHT_CUDA_INFO"
	.sectionflags	@""
	.align	4


	//----- nvinfo : EIATTR_CUDA_API_VERSION
	.align		4
        /*0000*/ 	.byte	0x04, 0x37
        /*0002*/ 	.short	(.L_1671 - .L_1670)
.L_1670:
        /*0004*/ 	.word	0x00000082


	//----- nvinfo : EIATTR_KPARAM_INFO
	.align		4
.L_1671:
        /*0008*/ 	.byte	0x04, 0x17
        /*000a*/ 	.short	(.L_1673 - .L_1672)
.L_1672:
        /*000c*/ 	.word	0x00000000
        /*0010*/ 	.short	0x000a
        /*0012*/ 	.short	0x003c
        /*0014*/ 	.byte	0x00, 0xf0, 0x11, 0x00


	//----- nvinfo : EIATTR_KPARAM_INFO
	.align		4
.L_1673:
        /*0018*/ 	.byte	0x04, 0x17
        /*001a*/ 	.short	(.L_1675 - .L_1674)
.L_1674:
        /*001c*/ 	.word	0x00000000
        /*0020*/ 	.short	0x0009
        /*0022*/ 	.short	0x0038
        /*0024*/ 	.byte	0x00, 0xf0, 0x11, 0x00


	//----- nvinfo : EIATTR_KPARAM_INFO
	.align		4
.L_1675:
        /*0028*/ 	.byte	0x04, 0x17
        /*002a*/ 	.short	(.L_1677 - .L_1676)
.L_1676:
        /*002c*/ 	.word	0x00000000
        /*0030*/ 	.short	0x0008
        /*0032*/ 	.short	0x0034
        /*0034*/ 	.byte	0x00, 0xf0, 0x11, 0x00


	//----- nvinfo : EIATTR_KPARAM_INFO
	.align		4
.L_1677:
        /*0038*/ 	.byte	0x04, 0x17
        /*003a*/ 	.short	(.L_1679 - .L_1678)
.L_1678:
        /*003c*/ 	.word	0x00000000
        /*0040*/ 	.short	0x0007
        /*0042*/ 	.short	0x0030
        /*0044*/ 	.byte	0x00, 0xf0, 0x11, 0x00


	//----- nvinfo : EIATTR_KPARAM_INFO
	.align		4
.L_1679:
        /*0048*/ 	.byte	0x04, 0x17
        /*004a*/ 	.short	(.L_1681 - .L_1680)
.L_1680:
        /*004c*/ 	.word	0x00000000
        /*0050*/ 	.short	0x0006
        /*0052*/ 	.short	0x002c
        /*0054*/ 	.byte	0x00, 0xf0, 0x11, 0x00


	//----- nvinfo : EIATTR_KPARAM_INFO
	.align		4
.L_1681:
        /*0058*/ 	.byte	0x04, 0x17
        /*005a*/ 	.short	(.L_1683 - .L_1682)
.L_1682:
        /*005c*/ 	.word	0x00000000
        /*0060*/ 	.short	0x0005
        /*0062*/ 	.short	0x0028
        /*0064*/ 	.byte	0x00, 0xf0, 0x11, 0x00


	//----- nvinfo : EIATTR_KPARAM_INFO
	.align		4
.L_1683:
        /*0068*/ 	.byte	0x04, 0x17
        /*006a*/ 	.short	(.L_1685 - .L_1684)
.L_1684:
        /*006c*/ 	.word	0x00000000
        /*0070*/ 	.short	0x0004
        /*0072*/ 	.short	0x0020
        /*0074*/ 	.byte	0x00, 0xf5, 0x21, 0x00


	//----- nvinfo : EIATTR_KPARAM_INFO
	.align		4
.L_1685:
        /*0078*/ 	.byte	0x04, 0x17
        /*007a*/ 	.short	(.L_1687 - .L_1686)
.L_1686:
        /*007c*/ 	.word	0x00000000
        /*0080*/ 	.short	0x0003
        /*0082*/ 	.short	0x0018
        /*0084*/ 	.byte	0x00, 0xf5, 0x21, 0x00


	//----- nvinfo : EIATTR_KPARAM_INFO
	.align		4
.L_1687:
        /*0088*/ 	.byte	0x04, 0x17
        /*008a*/ 	.short	(.L_1689 - .L_1688)
.L_1688:
        /*008c*/ 	.word	0x00000000
        /*0090*/ 	.short	0x0002
        /*0092*/ 	.short	0x0010
        /*0094*/ 	.byte	0x00, 0xf5, 0x21, 0x00


	//----- nvinfo : EIATTR_KPARAM_INFO
	.align		4
.L_1689:
        /*0098*/ 	.byte	0x04, 0x17
        /*009a*/ 	.short	(.L_1691 - .L_1690)
.L_1690:
        /*009c*/ 	.word	0x00000000
        /*00a0*/ 	.short	0x0001
        /*00a2*/ 	.short	0x0008
        /*00a4*/ 	.byte	0x00, 0xf5, 0x21, 0x00


	//----- nvinfo : EIATTR_KPARAM_INFO
	.align		4
.L_1691:
        /*00a8*/ 	.byte	0x04, 0x17
        /*00aa*/ 	.short	(.L_1693 - .L_1692)
.L_1692:
        /*00ac*/ 	.word	0x00000000
        /*00b0*/ 	.short	0x0000
        /*00b2*/ 	.short	0x0000
        /*00b4*/ 	.byte	0x00, 0xf5, 0x21, 0x00


	//----- nvinfo : EIATTR_SPARSE_MMA_MASK
	.align		4
.L_1693:
        /*00b8*/ 	.byte	0x03, 0x50
        /*00ba*/ 	.short	0x0000


	//----- nvinfo : EIATTR_MAXREG_COUNT
	.align		4
        /*00bc*/ 	.byte	0x03, 0x1b
        /*00be*/ 	.short	0x00ff


	//----- nvinfo : EIATTR_NUM_BARRIERS
	.align		4
        /*00c0*/ 	.byte	0x02, 0x4c
        /*00c2*/ 	.byte	0x01
	.zero		1


	//----- nvinfo : EIATTR_MERCURY_ISA_VERSION
	.align		4
        /*00c4*/ 	.byte	0x03, 0x5f
        /*00c6*/ 	.short	0x0101


	//----- nvinfo : EIATTR_COOP_GROUP_MASK_REGIDS
	.align		4
        /*00c8*/ 	.byte	0x04, 0x29
        /*00ca*/ 	.short	(.L_1695 - .L_1694)


	//   ....[0]....
.L_1694:
        /*00cc*/ 	.word	0xffffffff


	//   ....[1]....
        /*00d0*/ 	.word	0xffffffff


	//   ....[2]....
        /*00d4*/ 	.word	0xffffffff


	//   ....[3]....
        /*00d8*/ 	.word	0xffffffff


	//   ....[4]....
        /*00dc*/ 	.word	0xffffffff


	//   ....[5]....
        /*00e0*/ 	.word	0x05000020


	//   ....[6]....
        /*00e4*/ 	.word	0x05000020


	//   ....[7]....
        /*00e8*/ 	.word	0x05000020


	//   ....[8]....
        /*00ec*/ 	.word	0x05000020


	//   ....[9]....
        /*00f0*/ 	.word	0x05000020


	//----- nvinfo : EIATTR_COOP_GROUP_INSTR_OFFSETS
	.align		4
.L_1695:
        /*00f4*/ 	.byte	0x04, 0x28
        /*00f6*/ 	.short	(.L_1697 - .L_1696)


	//   ....[0]....
.L_1696:
        /*00f8*/ 	.word	0x00001050


	//   ....[1]....
        /*00fc*/ 	.word	0x00001070


	//   ....[2]....
        /*0100*/ 	.word	0x00001090


	//   ....[3]....
        /*0104*/ 	.word	0x000010b0


	//   ....[4]....
        /*0108*/ 	.word	0x000010d0


	//   ....[5]....
        /*010c*/ 	.word	0x00002960


	//   ....[6]....
        /*0110*/ 	.word	0x000029f0


	//   ....[7]....
        /*0114*/ 	.word	0x00002a60


	//   ....[8]....
        /*0118*/ 	.word	0x00002ad0


	//   ....[9]....
        /*011c*/ 	.word	0x00002b40


	//----- nvinfo : EIATTR_VRC_CTA_INIT_COUNT
	.align		4
.L_1697:
        /*0120*/ 	.byte	0x02, 0x4a
	.zero		1
	.zero		1


	//----- nvinfo : EIATTR_EXIT_INSTR_OFFSETS
	.align		4
        /*0124*/ 	.byte	0x04, 0x1c
        /*0126*/ 	.short	(.L_1699 - .L_1698)


	//   ....[0]....
.L_1698:
        /*0128*/ 	.word	0x00002560


	//   ....[1]....
        /*012c*/ 	.word	0x000028f0


	//----- nvinfo : EIATTR_MAX_THREADS
	.align		4
.L_1699:
        /*0130*/ 	.byte	0x04, 0x05
        /*0132*/ 	.short	(.L_1701 - .L_1700)
.L_1700:
        /*0134*/ 	.word	0x00000100
        /*0138*/ 	.word	0x00000001
        /*013c*/ 	.word	0x00000001


	//----- nvinfo : EIATTR_CRS_STACK_SIZE
	.align		4
.L_1701:
        /*0140*/ 	.byte	0x04, 0x1e
        /*0142*/ 	.short	(.L_1703 - .L_1702)
.L_1702:
        /*0144*/ 	.word	0x00000000


	//----- nvinfo : EIATTR_CBANK_PARAM_SIZE
	.align		4
.L_1703:
        /*0148*/ 	.byte	0x03, 0x19
        /*014a*/ 	.short	0x0040


	//----- nvinfo : EIATTR_PARAM_CBANK
	.align		4
        /*014c*/ 	.byte	0x04, 0x0a
        /*014e*/ 	.short	(.L_1705 - .L_1704)
	.align		4
.L_1704:
        /*0150*/ 	.word	index@(.nv.constant0._Z23flash_attn_sinks_kernelI13__nv_bfloat16Li64ELi8ELi64EEvPKT_S3_S3_PS1_PKffiiiii)
        /*0154*/ 	.short	0x0380
        /*0156*/ 	.short	0x0040


	//----- nvinfo : EIATTR_SW_WAR
	.align		4
.L_1705:
        /*0158*/ 	.byte	0x04, 0x36
        /*015a*/ 	.short	(.L_1707 - .L_1706)
.L_1706:
        /*015c*/ 	.word	0x00000008
.L_1707:


//--------------------- .nv.info._Z23flash_attn_sinks_kernelI6__halfLi256ELi8ELi16EEvPKT_S3_S3_PS1_PKffiiiii --------------------------
	.section	.nv.info._Z23flash_attn_sinks_kernelI6__halfLi256ELi8ELi16EEvPKT_S3_S3_PS1_PKffiiiii,"",@"SHT_CUDA_INFO"
	.sectionflags	@""
	.align	4


	//----- nvinfo : EIATTR_CUDA_API_VERSION
	.align		4
        /*0000*/ 	.byte	0x04, 0x37
        /*0002*/ 	.short	(.L_1709 - .L_1708)
.L_1708:
        /*0004*/ 	.word	0x00000082


	//----- nvinfo : EIATTR_KPARAM_INFO
	.align		4
.L_1709:
        /*0008*/ 	.byte	0x04, 0x17
        /*000a*/ 	.short	(.L_1711 - .L_1710)
.L_1710:
        /*000c*/ 	.word	0x00000000
        /*0010*/ 	.short	0x000a
        /*0012*/ 	.short	0x003c
        /*0014*/ 	.byte	0x00, 0xf0, 0x11, 0x00


	//----- nvinfo : EIATTR_KPARAM_INFO
	.align		4
.L_1711:
        /*0018*/ 	.byte	0x04, 0x17
        /*001a*/ 	.short	(.L_1713 - .L_1712)
.L_1712:
        /*001c*/ 	.word	0x00000000
        /*0020*/ 	.short	0x0009
        /*0022*/ 	.short	0x0038
        /*0024*/ 	.byte	0x00, 0xf0, 0x11, 0x00


	//----- nvinfo : EIATTR_KPARAM_INFO
	.align		4
.L_1713:
        /*0028*/ 	.byte	0x04, 0x17
        /*002a*/ 	.short	(.L_1715 - .L_1714)
.L_1714:
        /*002c*/ 	.word	0x00000000
        /*0030*/ 	.short	0x0008
        /*0032*/ 	.short	0x0034
        /*0034*/ 	.byte	0x00, 0xf0, 0x11, 0x00


	//----- nvinfo : EIATTR_KPARAM_INFO
	.align		4
.L_1715:
        /*0038*/ 	.byte	0x04, 0x17
        /*003a*/ 	.short	(.L_1717 - .L_1716)
.L_1716:
        /*003c*/ 	.word	0x00000000
        /*0040*/ 	.short	0x0007
        /*0042*/ 	.short	0x0030
        /*0044*/ 	.byte	0x00, 0xf0, 0x11, 0x00


	//----- nvinfo : EIATTR_KPARAM_INFO
	.align		4
.L_1717:
        /*0048*/ 	.byte	0x04, 0x17
        /*004a*/ 	.short	(.L_1719 - .L_1718)
.L_1718:
        /*004c*/ 	.word	0x00000000
        /*0050*/ 	.short	0x0006
        /*0052*/ 	.short	0x002c
        /*0054*/ 	.byte	0x00, 0xf0, 0x11, 0x00


	//----- nvinfo : EIATTR_KPARAM_INFO
	.align		4
.L_1719:
        /*0058*/ 	.byte	0x04, 0x17
        /*005a*/ 	.short	(.L_1721 - .L_1720)
.L_1720:
        /*005c*/ 	.word	0x00000000
        /*0060*/ 	.short	0x0005
        /*0062*/ 	.short	0x0028
        /*0064*/ 	.byte	0x00, 0xf0, 0x11, 0x00


	//----- nvinfo : EIATTR_KPARAM_INFO
	.align		4
.L_1721:
        /*0068*/ 	.byte	0x04, 0x17
        /*006a*/ 	.short	(.L_1723 - .L_1722)
.L_1722:
        /*006c*/ 	.word	0x00000000
        /*0070*/ 	.short	0x0004
        /*0072*/ 	.short	0x0020
        /*0074*/ 	.byte	0x00, 0xf5, 0x21, 0x00


	//----- nvinfo : EIATTR_KPARAM_INFO
	.align		4
.L_1723:
        /*0078*/ 	.byte	0x04, 0x17
        /*007a*/ 	.short	(.L_1725 - .L_1724)
.L_1724:
        /*007c*/ 	.word	0x00000000
        /*0080*/ 	.short	0x0003
        /*0082*/ 	.short	0x0018
        /*0084*/ 	.byte	0x00, 0xf5, 0x21, 0x00


	//----- nvinfo : EIATTR_KPARAM_INFO
	.align		4
.L_1725:
        /*0088*/ 	.byte	0x04, 0x17
        /*008a*/ 	.short	(.L_1727 - .L_1726)
.L_1726:
        /*008c*/ 	.word	0x00000000
        /*0090*/ 	.short	0x0002
        /*0092*/ 	.short	0x0010
        /*0094*/ 	.byte	0x00, 0xf5, 0x21, 0x00


	//----- nvinfo : EIATTR_KPARAM_INFO
	.align		4
.L_1727:
        /*0098*/ 	.byte	0x04, 0x17
        /*009a*/ 	.short	(.L_1729 - .L_1728)
.L_1728:
        /*009c*/ 	.word	0x00000000
        /*00a0*/ 	.short	0x0001
        /*00a2*/ 	.short	0x0008
        /*00a4*/ 	.byte	0x00, 0xf5, 0x21, 0x00


	//----- nvinfo : EIATTR_KPARAM_INFO
	.align		4
.L_1729:
        /*00a8*/ 	.byte	0x04, 0x17
        /*00aa*/ 	.short	(.L_1731 - .L_1730)
.L_1730:
        /*00ac*/ 	.word	0x00000000
        /*00b0*/ 	.short	0x0000
        /*00b2*/ 	.short	0x0000
        /*00b4*/ 	.byte	0x00, 0xf5, 0x21, 0x00


	//----- nvinfo : EIATTR_SPARSE_MMA_MASK
	.align		4
.L_1731:
        /*00b8*/ 	.byte	0x03, 0x50
        /*00ba*/ 	.short	0x0000


	//----- nvinfo : EIATTR_MAXREG_COUNT
	.align		4
        /*00bc*/ 	.byte	0x03, 0x1b
        /*00be*/ 	.short	0x00ff


	//----- nvinfo : EIATTR_NUM_BARRIERS
	.align		4
        /*00c0*/ 	.byte	0x02, 0x4c
        /*00c2*/ 	.byte	0x01
	.zero		1


	//----- nvinfo : EIATTR_MERCURY_ISA_VERSION
	.align		4
        /*00c4*/ 	.byte	0x03, 0x5f
        /*00c6*/ 	.short	0x0101


	//----- nvinfo : EIATTR_COOP_GROUP_MASK_REGIDS
	.align		4
        /*00c8*/ 	.byte	0x04, 0x29
        /*00ca*/ 	.short	(.L_1733 - .L_1732)


	//   ....[0]....
.L_1732:
        /*00cc*/ 	.word	0xffffffff


	//   ....[1]....
        /*00d0*/ 	.word	0xffffffff


	//   ....[2]....
        /*00d4*/ 	.word	0xffffffff


	//   ....[3]....
        /*00d8*/ 	.word	0xffffffff


	//   ....[4]....
        /*00dc*/ 	.word	0xffffffff


	//   ....[5]....
        /*00e0*/ 	.word	0x05000029


	//   ....[6]....
        /*00e4*/ 	.word	0x05000029


	//   ....[7]....
        /*00e8*/ 	.word	0x05000029


	//   ....[8]....
        /*00ec*/ 	.word	0x05000029


	//   ....[9]....
        /*00f0*/ 	.word	0x05000029


	//----- nvinfo : EIATTR_COOP_GROUP_INSTR_OFFSETS
	.align		4
.L_1733:
        /*00f4*/ 	.byte	0x04, 0x28
        /*00f6*/ 	.short	(.L_1735 - .L_1734)


	//   ....[0]....
.L_1734:
        /*00f8*/ 	.word	0x00001280


	//   ....[1]....
        /*00fc*/ 	.word	0x000012a0


	//   ....[2]....
        /*0100*/ 	.word	0x000012c0


	//   ....[3]....
        /*0104*/ 	.word	0x000012e0


	//   ....[4]....
        /*0108*/ 	.word	0x00001300


	//   ....[5]....
        /*010c*/ 	.word	0x000047a0


	//   ....[6]....
        /*0110*/ 	.word	0x00004830


	//   ....[7]....
        /*0114*/ 	.word	0x000048a0


	//   ....[8]....
        /*0118*/ 	.word	0x00004910


	//   ....[9]....
        /*011c*/ 	.word	0x00004980


	//----- nvinfo : EIATTR_VRC_CTA_INIT_COUNT
	.align		4
.L_1735:
        /*0120*/ 	.byte	0x02, 0x4a
	.zero		1
	.zero		1


	//----- nvinfo : EIATTR_EXIT_INSTR_OFFSETS
	.align		4
        /*0124*/ 	.byte	0x04, 0x1c
        /*0126*/ 	.short	(.L_1737 - .L_1736)


	//   ....[0]....
.L_1736:
        /*0128*/ 	.word	0x00004230


	//   ....[1]....
        /*012c*/ 	.word	0x00004730


	//----- nvinfo : EIATTR_MAX_THREADS
	.align		4
.L_1737:
        /*0130*/ 	.byte	0x04, 0x05
        /*0132*/ 	.short	(.L_1739 - .L_1738)
.L_1738:
        /*0134*/ 	.word	0x00000100
        /*0138*/ 	.word	0x00000001
        /*013c*/ 	.word	0x00000001


	//----- nvinfo : EIATTR_CRS_STACK_SIZE
	.align		4
.L_1739:
        /*0140*/ 	.byte	0x04, 0x1e
        /*0142*/ 	.short	(.L_1741 - .L_1740)
.L_1740:
        /*0144*/ 	.word	0x00000000


	//----- nvinfo : EIATTR_CBANK_PARAM_SIZE
	.align		4
.L_1741:
        /*0148*/ 	.byte	0x03, 0x19
        /*014a*/ 	.short	0x0040


	//----- nvinfo : EIATTR_PARAM_CBANK
	.align		4
        /*014c*/ 	.byte	0x04, 0x0a
        /*014e*/ 	.short	(.L_1743 - .L_1742)
	.align		4
.L_1742:
        /*0150*/ 	.word	index@(.nv.constant0._Z23flash_attn_sinks_kernelI6__halfLi256ELi8ELi16EEvPKT_S3_S3_PS1_PKffiiiii)
        /*0154*/ 	.short	0x0380
        /*0156*/ 	.short	0x0040


	//----- nvinfo : EIATTR_SW_WAR
	.align		4
.L_1743:
        /*0158*/ 	.byte	0x04, 0x36
        /*015a*/ 	.short	(.L_1745 - .L_1744)
.L_1744:
        /*015c*/ 	.word	0x00000008
.L_1745:


//--------------------- .nv.info._Z23flash_attn_sinks_kernelI6__halfLi192ELi8ELi16EEvPKT_S3_S3_PS1_PKffiiiii --------------------------
	.section	.nv.info._Z23flash_attn_sinks_kernelI6__halfLi192ELi8ELi16EEvPKT_S3_S3_PS1_PKffiiiii,"",@"SHT_CUDA_INFO"
	.sectionflags	@""
	.align	4


	//----- nvinfo : EIATTR_CUDA_API_VERSION
	.align		4
        /*0000*/ 	.byte	0x04, 0x37
        /*0002*/ 	.short	(.L_1747 - .L_1746)
.L_1746:
        /*0004*/ 	.word	0x00000082


	//----- nvinfo : EIATTR_KPARAM_INFO
	.align		4
.L_1747:
        /*0008*/ 	.byte	0x04, 0x17
        /*000a*/ 	.short	(.L_1749 - .L_1748)
.L_1748:
        /*000c*/ 	.word	0x00000000
        /*0010*/ 	.short	0x000a
        /*0012*/ 	.short	0x003c
        /*0014*/ 	.byte	0x00, 0xf0, 0x11, 0x00


	//----- nvinfo : EIATTR_KPARAM_INFO
	.align		4
.L_1749:
        /*0018*/ 	.byte	0x04, 0x17
        /*001a*/ 	.short	(.L_1751 - .L_1750)
.L_1750:
        /*001c*/ 	.word	0x00000000
        /*0020*/ 	.short	0x0009
        /*0022*/ 	.short	0x0038
        /*0024*/ 	.byte	0x00, 0xf0, 0x11, 0x00


	//----- nvinfo : EIATTR_KPARAM_INFO
	.align		4
.L_1751:
        /*0028*/ 	.byte	0x04, 0x17
        /*002a*/ 	.short	(.L_1753 - .L_1752)
.L_1752:
        /*002c*/ 	.word	0x00000000
        /*0030*/ 	.short	0x0008
        /*0032*/ 	.short	0x0034
        /*0034*/ 	.byte	0x00, 0xf0, 0x11, 0x00


	//----- nvinfo : EIATTR_KPARAM_INFO
	.align		4
.L_1753:
        /*0038*/ 	.byte	0x04, 0x17
        /*003a*/ 	.short	(.L_1755 - .L_1754)
.L_1754:
        /*003c*/ 	.word	0x00000000
        /*0040*/ 	.short	0x0007
        /*0042*/ 	.short	0x0030
        /*0044*/ 	.byte	0x00, 0xf0, 0x11, 0x00


	//----- nvinfo : EIATTR_KPARAM_INFO
	.align		4
.L_1755:
        /*0048*/ 	.byte	0x04, 0x17
        /*004a*/ 	.short	(.L_1757 - .L_1756)
.L_1756:
        /*004c*/ 	.word	0x00000000
        /*0050*/ 	.short	0x0006
        /*0052*/ 	.short	0x002c
        /*0054*/ 	.byte	0x00, 0xf0, 0x11, 0x00


	//----- nvinfo : EIATTR_KPARAM_INFO
	.align		4
.L_1757:
        /*0058*/ 	.byte	0x04, 0x17
        /*005a*/ 	.short	(.L_1759 - .L_1758)
.L_1758:
        /*005c*/ 	.word	0x00000000
        /*0060*/ 	.short	0x0005
        /*0062*/ 	.short	0x0028
        /*0064*/ 	.byte	0x00, 0xf0, 0x11, 0x00


	//----- nvinfo : EIATTR_KPARAM_INFO
	.align		4
.L_1759:
        /*0068*/ 	.byte	0x04, 0x17
        /*006a*/ 	.short	(.L_1761 - .L_1760)
.L_1760:
        /*006c*/ 	.word	0x00000000
        /*0070*/ 	.short	0x0004
        /*0072*/ 	.short	0x0020
        /*0074*/ 	.byte	0x00, 0xf5, 0x21, 0x00


	//----- nvinfo : EIATTR_KPARAM_INFO
	.align		4
.L_1761:
        /*0078*/ 	.byte	0x04, 0x17
        /*007a*/ 	.short	(.L_1763 - .L_1762)
.L_1762:
        /*007c*/ 	.word	0x00000000
        /*0080*/ 	.short	0x0003
        /*0082*/ 	.short	0x0018
        /*0084*/ 	.byte	0x00, 0xf5, 0x21, 0x00


	//----- nvinfo : EIATTR_KPARAM_INFO
	.align		4
.L_1763:
        /*0088*/ 	.byte	0x04, 0x17
        /*008a*/ 	.short	(.L_1765 - .L_1764)
.L_1764:
        /*008c*/ 	.word	0x00000000
        /*0090*/ 	.short	0x0002
        /*0092*/ 	.short	0x0010
        /*0094*/ 	.byte	0x00, 0xf5, 0x21, 0x00


	//----- nvinfo : EIATTR_KPARAM_INFO
	.align		4
.L_1765:
        /*0098*/ 	.byte	0x04, 0x17
        /*009a*/ 	.short	(.L_1767 - .L_1766)
.L_1766:
        /*009c*/ 	.word	0x00000000
        /*00a0*/ 	.short	0x0001
        /*00a2*/ 	.short	0x0008
        /*00a4*/ 	.byte	0x00, 0xf5, 0x21, 0x00


	//----- nvinfo : EIATTR_KPARAM_INFO
	.align		4
.L_1767:
        /*00a8*/ 	.byte	0x04, 0x17
        /*00aa*/ 	.short	(.L_1769 - .L_1768)
.L_1768:
        /*00ac*/ 	.word	0x00000000
        /*00b0*/ 	.short	0x0000
        /*00b2*/ 	.short	0x0000
        /*00b4*/ 	.byte	0x00, 0xf5, 0x21, 0x00


	//----- nvinfo : EIATTR_SPARSE_MMA_MASK
	.align		4
.L_1769:
        /*00b8*/ 	.byte	0x03, 0x50
        /*00ba*/ 	.short	0x0000


	//----- nvinfo : EIATTR_MAXREG_COUNT
	.align		4
        /*00bc*/ 	.byte	0x03, 0x1b
        /*00be*/ 	.short	0x00ff


	//----- nvinfo : EIATTR_NUM_BARRIERS
	.align		4
        /*00c0*/ 	.byte	0x02, 0x4c
        /*00c2*/ 	.byte	0x01
	.zero		1


	//----- nvinfo : EIATTR_MERCURY_ISA_VERSION
	.align		4
        /*00c4*/ 	.byte	0x03, 0x5f
        /*00c6*/ 	.short	0x0101


	//----- nvinfo : EIATTR_COOP_GROUP_MASK_REGIDS
	.align		4
        /*00c8*/ 	.byte	0x04, 0x29
        /*00ca*/ 	.short	(.L_1771 - .L_1770)


	//   ....[0]....
.L_1770:
        /*00cc*/ 	.word	0xffffffff


	//   ....[1]....
        /*00d0*/ 	.word	0xffffffff


	//   ....[2]....
        /*00d4*/ 	.word	0xffffffff


	//   ....[3]....
        /*00d8*/ 	.word	0xffffffff


	//   ....[4]....
        /*00dc*/ 	.word	0xffffffff


	//   ....[5]....
        /*00e0*/ 	.word	0x05000021


	//   ....[6]....
        /*00e4*/ 	.word	0x05000021


	//   ....[7]....
        /*00e8*/ 	.word	0x05000021


	//   ....[8]....
        /*00ec*/ 	.word	0x05000021


	//   ....[9]....
        /*00f0*/ 	.word	0x05000021


	//----- nvinfo : EIATTR_COOP_GROUP_INSTR_OFFSETS
	.align		4
.L_1771:
        /*00f4*/ 	.byte	0x04, 0x28
        /*00f6*/ 	.short	(.L_1773 - .L_1772)


	//   ....[0]....
.L_1772:
        /*00f8*/ 	.word	0x000011a0


	//   ....[1]....
        /*00fc*/ 	.word	0x000011c0


	//   ....[2]....
        /*0100*/ 	.word	0x000011e0


	//   ....[3]....
        /*0104*/ 	.word	0x00001200


	//   ....[4]....
        /*0108*/ 	.word	0x00001220


	//   ....[5]....
        /*010c*/ 	.word	0x00002700


	//   ....[6]....
        /*0110*/ 	.word	0x000027a0


	//   ....[7]....
        /*0114*/ 	.word	0x00002810


	//   ....[8]....
        /*0118*/ 	.word	0x00002880


	//   ....[9]....
        /*011c*/ 	.word	0x000028f0


	//----- nvinfo : EIATTR_VRC_CTA_INIT_COUNT
	.align		4
.L_1773:
        /*0120*/ 	.byte	0x02, 0x4a
	.zero		1
	.zero		1


	//----- nvinfo : EIATTR_EXIT_INSTR_OFFSETS
	.align		4
        /*0124*/ 	.byte	0x04, 0x1c
        /*0126*/ 	.short	(.L_1775 - .L_1774)


	//   ....[0]....
.L_1774:
        /*0128*/ 	.word	0x00002210


	//   ....[1]....
        /*012c*/ 	.word	0x000026a0


	//----- nvinfo : EIATTR_MAX_THREADS
	.align		4
.L_1775:
        /*0130*/ 	.byte	0x04, 0x05
        /*0132*/ 	.short	(.L_1777 - .L_1776)
.L_1776:
        /*0134*/ 	.word	0x00000100
        /*0138*/ 	.word	0x00000001
        /*013c*/ 	.word	0x00000001


	//----- nvinfo : EIATTR_CRS_STACK_SIZE
	.align		4
.L_1777:
        /*0140*/ 	.byte	0x04, 0x1e
        /*0142*/ 	.short	(.L_1779 - .L_1778)
.L_1778:
        /*0144*/ 	.word	0x00000000


	//----- nvinfo : EIATTR_CBANK_PARAM_SIZE
	.align		4
.L_1779:
        /*0148*/ 	.byte	0x03, 0x19
        /*014a*/ 	.short	0x0040


	//----- nvinfo : EIATTR_PARAM_CBANK
	.align		4
        /*014c*/ 	.byte	0x04, 0x0a
        /*014e*/ 	.short	(.L_1781 - .L_1780)
	.align		4
.L_1780:
        /*0150*/ 	.word	index@(.nv.constant0._Z23flash_attn_sinks_kernelI6__halfLi192ELi8ELi16EEvPKT_S3_S3_PS1_PKffiiiii)
        /*0154*/ 	.short	0x0380
        /*0156*/ 	.short	0x0040


	//----- nvinfo : EIATTR_SW_WAR
	.align		4
.L_1781:
        /*0158*/ 	.byte	0x04, 0x36
        /*015a*/ 	.short	(.L_1783 - .L_1782)
.L_1782:
        /*015c*/ 	.word	0x00000008
.L_1783:


//--------------------- .nv.info._Z23flash_attn_sinks_kernelI6__halfLi128ELi8ELi32EEvPKT_S3_S3_PS1_PKffiiiii --------------------------
	.section	.nv.info._Z23flash_attn_sinks_kernelI6__halfLi128ELi8ELi32EEvPKT_S3_S3_PS1_PKffiiiii,"",@"SHT_CUDA_INFO"
	.sectionflags	@""
	.align	4


	//----- nvinfo : EIATTR_CUDA_API_VERSION
	.align		4
        /*0000*/ 	.byte	0x04, 0x37
        /*0002*/ 	.short	(.L_1785 - .L_1784)
.L_1784:
        /*0004*/ 	.word	0x00000082


	//----- nvinfo : EIATTR_KPARAM_INFO
	.align		4
.L_1785:
        /*0008*/ 	.byte	0x04, 0x17
        /*000a*/ 	.short	(.L_1787 - .L_1786)
.L_1786:
        /*000c*/ 	.word	0x00000000
        /*0010*/ 	.short	0x000a
        /*0012*/ 	.short	0x003c
        /*0014*/ 	.byte	0x00, 0xf0, 0x11, 0x00


	//----- nvinfo : EIATTR_KPARAM_INFO
	.align		4
.L_1787:
        /*0018*/ 	.byte	0x04, 0x17
        /*001a*/ 	.short	(.L_1789 - .L_1788)
.L_1788:
        /*001c*/ 	.word	0x00000000
        /*0020*/ 	.short	0x0009
        /*0022*/ 	.short	0x0038
        /*0024*/ 	.byte	0x00, 0xf0, 0x11, 0x00


	//----- nvinfo : EIATTR_KPARAM_INFO
	.align		4
.L_1789:
        /*0028*/ 	.byte	0x04, 0x17
        /*002a*/ 	.short	(.L_1791 - .L_1790)
.L_1790:
        /*002c*/ 	.word	0x00000000
        /*0030*/ 	.short	0x0008
        /*0032*/ 	.short	0x0034
        /*0034*/ 	.byte	0x00, 0xf0, 0x11, 0x00


	//----- nvinfo : EIATTR_KPARAM_INFO
	.align		4
.L_1791:
        /*0038*/ 	.byte	0x04, 0x17
        /*003a*/ 	.short	(.L_1793 - .L_1792)
.L_1792:
        /*003c*/ 	.word	0x00000000
        /*0040*/ 	.short	0x0007
        /*0042*/ 	.short	0x0030
        /*0044*/ 	.byte	0x00, 0xf0, 0x11, 0x00


	//----- nvinfo : EIATTR_KPARAM_INFO
	.align		4
.L_1793:
        /*0048*/ 	.byte	0x04, 0x17
        /*004a*/ 	.short	(.L_1795 - .L_1794)
.L_1794:
        /*004c*/ 	.word	0x00000000
        /*0050*/ 	.short	0x0006
        /*0052*/ 	.short	0x002c
        /*0054*/ 	.byte	0x00, 0xf0, 0x11, 0x00


	//----- nvinfo : EIATTR_KPARAM_INFO
	.align		4
.L_1795:
        /*0058*/ 	.byte	0x04, 0x17
        /*005a*/ 	.short	(.L_1797 - .L_1796)
.L_1796:
        /*005c*/ 	.word	0x00000000
        /*0060*/ 	.short	0x0005
        /*0062*/ 	.short	0x0028
        /*0064*/ 	.byte	0x00, 0xf0, 0x11, 0x00


	//----- nvinfo : EIATTR_KPARAM_INFO
	.align		4
.L_1797:
        /*0068*/ 	.byte	0x04, 0x17
        /*006a*/ 	.short	(.L_1799 - .L_1798)
.L_1798:
        /*006c*/ 	.word	0x00000000
        /*0070*/ 	.short	0x0004
        /*0072*/ 	.short	0x0020
        /*0074*/ 	.byte	0x00, 0xf5, 0x21, 0x00


	//----- nvinfo : EIATTR_KPARAM_INFO
	.align		4
.L_1799:
        /*0078*/ 	.byte	0x04, 0x17
        /*007a*/ 	.short	(.L_1801 - .L_1800)
.L_1800:
        /*007c*/ 	.word	0x00000000
        /*0080*/ 	.short	0x0003
        /*0082*/ 	.short	0x0018
        /*0084*/ 	.byte	0x00, 0xf5, 0x21, 0x00


	//----- nvinfo : EIATTR_KPARAM_INFO
	.align		4
.L_1801:
        /*0088*/ 	.byte	0x04, 0x17
        /*008a*/ 	.short	(.L_1803 - .L_1802)
.L_1802:
        /*008c*/ 	.word	0x00000000
        /*0090*/ 	.short	0x0002
        /*0092*/ 	.short	0x0010
        /*0094*/ 	.byte	0x00, 0xf5, 0x21, 0x00


	//----- nvinfo : EIATTR_KPARAM_INFO
	.align		4
.L_1803:
        /*0098*/ 	.byte	0x04, 0x17
        /*009a*/ 	.short	(.L_1805 - .L_1804)
.L_1804:
        /*009c*/ 	.word	0x00000000
        /*00a0*/ 	.short	0x0001
        /*00a2*/ 	.short	0x0008
        /*00a4*/ 	.byte	0x00, 0xf5, 0x21, 0x00


	//----- nvinfo : EIATTR_KPARAM_INFO
	.align		4
.L_1805:
        /*00a8*/ 	.byte	0x04, 0x17
        /*00aa*/ 	.short	(.L_1807 - .L_1806)
.L_1806:
        /*00ac*/ 	.word	0x00000000
        /*00b0*/ 	.short	0x0000
        /*00b2*/ 	.short	0x0000
        /*00b4*/ 	.byte	0x00, 0xf5, 0x21, 0x00


	//----- nvinfo : EIATTR_SPARSE_MMA_MASK
	.align		4
.L_1807:
        /*00b8*/ 	.byte	0x03, 0x50
        /*00ba*/ 	.short	0x0000


	//----- nvinfo : EIATTR_MAXREG_COUNT
	.align		4
        /*00bc*/ 	.byte	0x03, 0x1b
        /*00be*/ 	.short	0x00ff


	//----- nvinfo : EIATTR_NUM_BARRIERS
	.align		4
        /*00c0*/ 	.byte	0x02, 0x4c
        /*00c2*/ 	.byte	0x01
	.zero		1


	//----- nvinfo : EIATTR_MERCURY_ISA_VERSION
	.align		4
        /*00c4*/ 	.byte	0x03, 0x5f
        /*00c6*/ 	.short	0x0101


	//----- nvinfo : EIATTR_COOP_GROUP_MASK_REGIDS
	.align		4
        /*00c8*/ 	.byte	0x04, 0x29
        /*00ca*/ 	.short	(.L_1809 - .L_1808)


	//   ....[0]....
.L_1808:
        /*00cc*/ 	.word	0xffffffff


	//   ....[1]....
        /*00d0*/ 	.word	0xffffffff


	//   ....[2]....
        /*00d4*/ 	.word	0xffffffff


	//   ....[3]....
        /*00d8*/ 	.word	0xffffffff


	//   ....[4]....
        /*00dc*/ 	.word	0xffffffff


	//   ....[5]....
        /*00e0*/ 	.word	0x0500001e


	//   ....[6]....
        /*00e4*/ 	.word	0x0500001e


	//   ....[7]....
        /*00e8*/ 	.word	0x0500001e


	//   ....[8]....
        /*00ec*/ 	.word	0x0500001e


	//   ....[9]....
        /*00f0*/ 	.word	0x0500001e


	//----- nvinfo : EIATTR_COOP_GROUP_INSTR_OFFSETS
	.align		4
.L_1809:
        /*00f4*/ 	.byte	0x04, 0x28
        /*00f6*/ 	.short	(.L_1811 - .L_1810)


	//   ....[0]....
.L_1810:
        /*00f8*/ 	.word	0x00001100


	//   ....[1]....
        /*00fc*/ 	.word	0x00001120


	//   ....[2]....
        /*0100*/ 	.word	0x00001140


	//   ....[3]....
        /*0104*/ 	.word	0x00001160


	//   ....[4]....
        /*0108*/ 	.word	0x00001180


	//   ....[5]....
        /*010c*/ 	.word	0x00002cb0


	//   ....[6]....
        /*0110*/ 	.word	0x00002d40


	//   ....[7]....
        /*0114*/ 	.word	0x00002db0


	//   ....[8]....
        /*0118*/ 	.word	0x00002e20


	//   ....[9]....
        /*011c*/ 	.word	0x00002e90


	//----- nvinfo : EIATTR_VRC_CTA_INIT_COUNT
	.align		4
.L_1811:
        /*0120*/ 	.byte	0x02, 0x4a
	.zero		1
	.zero		1


	//----- nvinfo : EIATTR_EXIT_INSTR_OFFSETS
	.align		4
        /*0124*/ 	.byte	0x04, 0x1c
        /*0126*/ 	.short	(.L_1813 - .L_1812)


	//   ....[0]....
.L_1812:
        /*0128*/ 	.word	0x00002830


	//   ....[1]....
        /*012c*/ 	.word	0x00002c40


	//----- nvinfo : EIATTR_MAX_THREADS
	.align		4
.L_1813:
        /*0130*/ 	.byte	0x04, 0x05
        /*0132*/ 	.short	(.L_1815 - .L_1814)
.L_1814:
        /*0134*/ 	.word	0x00000100
        /*0138*/ 	.word	0x00000001
        /*013c*/ 	.word	0x00000001


	//----- nvinfo : EIATTR_CRS_STACK_SIZE
	.align		4
.L_1815:
        /*0140*/ 	.byte	0x04, 0x1e
        /*0142*/ 	.short	(.L_1817 - .L_1816)
.L_1816:
        /*0144*/ 	.word	0x00000000


	//----- nvinfo : EIATTR_CBANK_PARAM_SIZE
	.align		4
.L_1817:
        /*0148*/ 	.byte	0x03, 0x19
        /*014a*/ 	.short	0x0040


	//----- nvinfo : EIATTR_PARAM_CBANK
	.align		4
        /*014c*/ 	.byte	0x04, 0x0a
        /*014e*/ 	.short	(.L_1819 - .L_1818)
	.align		4
.L_1818:
        /*0150*/ 	.word	index@(.nv.constant0._Z23flash_attn_sinks_kernelI6__halfLi128ELi8ELi32EEvPKT_S3_S3_PS1_PKffiiiii)
        /*0154*/ 	.short	0x0380
        /*0156*/ 	.short	0x0040


	//----- nvinfo : EIATTR_SW_WAR
	.align		4
.L_1819:
        /*0158*/ 	.byte	0x04, 0x36
        /*015a*/ 	.short	(.L_1821 - .L_1820)
.L_1820:
        /*015c*/ 	.word	0x00000008
.L_1821:


//--------------------- .nv.info._Z23flash_attn_sinks_kernelI6__halfLi112ELi8ELi32EEvPKT_S3_S3_PS1_PKffiiiii --------------------------
	.section	.nv.info._Z23flash_attn_sinks_kernelI6__halfLi112ELi8ELi32EEvPKT_S3_S3_PS1_PKffiiiii,"",@"SHT_CUDA_INFO"
	.sectionflags	@""
	.align	4


	//----- nvinfo : EIATTR_CUDA_API_VERSION
	.align		4
        /*0000*/ 	.byte	0x04, 0x37
        /*0002*/ 	.short	(.L_1823 - .L_1822)
.L_1822:
        /*0004*/ 	.word	0x00000082


	//----- nvinfo : EIATTR_KPARAM_INFO
	.align		4
.L_1823:
        /*0008*/ 	.byte	0x04, 0x17
        /*000a*/ 	.short	(.L_1825 - .L_1824)
.L_1824:
        /*000c*/ 	.word	0x00000000
        /*0010*/ 	.short	0x000a
        /*0012*/ 	.short	0x003c
        /*0014*/ 	.byte	0x00, 0xf0, 0x11, 0x00


	//----- nvinfo : EIATTR_KPARAM_INFO
	.align		4
.L_1825:
        /*0018*/ 	.byte	0x04, 0x17
        /*001a*/ 	.short	(.L_1827 - .L_1826)
.L_1826:
        /*001c*/ 	.word	0x00000000
        /*0020*/ 	.short	0x0009
        /*0022*/ 	.short	0x0038
        /*0024*/ 	.byte	0x00, 0xf0, 0x11, 0x00


	//----- nvinfo : EIATTR_KPARAM_INFO
	.align		4
.L_1827:
        /*0028*/ 	.byte	0x04, 0x17
        /*002a*/ 	.short	(.L_1829 - .L_1828)
.L_1828:
        /*002c*/ 	.word	0x00000000
        /*0030*/ 	.short	0x0008
        /*0032*/ 	.short	0x0034
        /*0034*/ 	.byte	0x00, 0xf0, 0x11, 0x00


	//----- nvinfo : EIATTR_KPARAM_INFO
	.align		4
.L_1829:
        /*0038*/ 	.byte	0x04, 0x17
        /*003a*/ 	.short	(.L_1831 - .L_1830)
.L_1830:
        /*003c*/ 	.word	0x00000000
        /*0040*/ 	.short	0x0007
        /*0042*/ 	.short	0x0030
        /*0044*/ 	.byte	0x00, 0xf0, 0x11, 0x00


	//----- nvinfo : EIATTR_KPARAM_INFO
	.align		4
.L_1831:
        /*0048*/ 	.byte	0x04, 0x17
        /*004a*/ 	.short	(.L_1833 - .L_1832)
.L_1832:
        /*004c*/ 	.word	0x00000000
        /*0050*/ 	.short	0x0006
        /*0052*/ 	.short	0x002c
        /*0054*/ 	.byte	0x00, 0xf0, 0x11, 0x00


	//----- nvinfo : EIATTR_KPARAM_INFO
	.align		4
.L_1833:
        /*0058*/ 	.byte	0x04, 0x17
        /*005a*/ 	.short	(.L_1835 - .L_1834)
.L_1834:
        /*005c*/ 	.word	0x00000000
        /*0060*/ 	.short	0x0005
        /*0062*/ 	.short	0x0028
        /*0064*/ 	.byte	0x00, 0xf0, 0x11, 0x00


	//----- nvinfo : EIATTR_KPARAM_INFO
	.align		4
.L_1835:
        /*0068*/ 	.byte	0x04, 0x17
        /*006a*/ 	.short	(.L_1837 - .L_1836)
.L_1836:
        /*006c*/ 	.word	0x00000000
        /*0070*/ 	.short	0x0004
        /*0072*/ 	.short	0x0020
        /*0074*/ 	.byte	0x00, 0xf5, 0x21, 0x00


	//----- nvinfo : EIATTR_KPARAM_INFO
	.align		4
.L_1837:
        /*0078*/ 	.byte	0x04, 0x17
        /*007a*/ 	.short	(.L_1839 - .L_1838)
.L_1838:
        /*007c*/ 	.word	0x00000000
        /*0080*/ 	.short	0x0003
        /*0082*/ 	.short	0x0018
        /*0084*/ 	.byte	0x00, 0xf5, 0x21, 0x00


	//----- nvinfo : EIATTR_KPARAM_INFO
	.align		4
.L_1839:
        /*0088*/ 	.byte	0x04, 0x17
        /*008a*/ 	.short	(.L_1841 - .L_1840)
.L_1840:
        /*008c*/ 	.word	0x00000000
        /*0090*/ 	.short	0x0002
        /*0092*/ 	.short	0x0010
        /*0094*/ 	.byte	0x00, 0xf5, 0x21, 0x00


	//----- nvinfo : EIATTR_KPARAM_INFO
	.align		4
.L_1841:
        /*0098*/ 	.byte	0x04, 0x17
        /*009a*/ 	.short	(.L_1843 - .L_1842)
.L_1842:
        /*009c*/ 	.word	0x00000000
        /*00a0*/ 	.short	0x0001
        /*00a2*/ 	.short	0x0008
        /*00a4*/ 	.byte	0x00, 0xf5, 0x21, 0x00


	//----- nvinfo : EIATTR_KPARAM_INFO
	.align		4
.L_1843:
        /*00a8*/ 	.byte	0x04, 0x17
        /*00aa*/ 	.short	(.L_1845 - .L_1844)
.L_1844:
        /*00ac*/ 	.word	0x00000000
        /*00b0*/ 	.short	0x0000
        /*00b2*/ 	.short	0x0000
        /*00b4*/ 	.byte	0x00, 0xf5, 0x21, 0x00


	//----- nvinfo : EIATTR_SPARSE_MMA_MASK
	.align		4
.L_1845:
        /*00b8*/ 	.byte	0x03, 0x50
        /*00ba*/ 	.short	0x0000


	//----- nvinfo : EIATTR_MAXREG_COUNT
	.align		4
        /*00bc*/ 	.byte	0x03, 0x1b
        /*00be*/ 	.short	0x00ff


	//----- nvinfo : EIATTR_NUM_BARRIERS
	.align		4
        /*00c0*/ 	.byte	0x02, 0x4c
        /*00c2*/ 	.byte	0x01
	.zero		1


	//----- nvinfo : EIATTR_MERCURY_ISA_VERSION
	.align		4
        /*00c4*/ 	.byte	0x03, 0x5f
        /*00c6*/ 	.short	0x0101


	//----- nvinfo : EIATTR_COOP_GROUP_MASK_REGIDS
	.align		4
        /*00c8*/ 	.byte	0x04, 0x29
        /*00ca*/ 	.short	(.L_1847 - .L_1846)


	//   ....[0]....
.L_1846:
        /*00cc*/ 	.word	0xffffffff


	//   ....[1]....
        /*00d0*/ 	.word	0xffffffff


	//   ....[2]....
        /*00d4*/ 	.word	0xffffffff


	//   ....[3]....
        /*00d8*/ 	.word	0xffffffff


	//   ....[4]....
        /*00dc*/ 	.word	0xffffffff


	//   ....[5]....
        /*00e0*/ 	.word	0x0500001f


	//   ....[6]....
        /*00e4*/ 	.word	0x0500001f


	//   ....[7]....
        /*00e8*/ 	.word	0x0500001f


	//   ....[8]....
        /*00ec*/ 	.word	0x0500001f


	//   ....[9]....
        /*00f0*/ 	.word	0x0500001f


	//----- nvinfo : EIATTR_COOP_GROUP_INSTR_OFFSETS
	.align		4
.L_1847:
        /*00f4*/ 	.byte	0x04, 0x28
        /*00f6*/ 	.short	(.L_1849 - .L_1848)


	//   ....[0]....
.L_1848:
        /*00f8*/ 	.word	0x000011a0


	//   ....[1]....
        /*00fc*/ 	.word	0x000011c0


	//   ....[2]....
        /*0100*/ 	.word	0x000011e0


	//   ....[3]....
        /*0104*/ 	.word	0x00001200


	//   ....[4]....
        /*0108*/ 	.word	0x00001220


	//   ....[5]....
        /*010c*/ 	.word	0x00002d70


	//   ....[6]....
        /*0110*/ 	.word	0x00002e00


	//   ....[7]....
        /*0114*/ 	.word	0x00002e70


	//   ....[8]....
        /*0118*/ 	.word	0x00002ee0


	//   ....[9]....
        /*011c*/ 	.word	0x00002f50


	//----- nvinfo : EIATTR_VRC_CTA_INIT_COUNT
	.align		4
.L_1849:
        /*0120*/ 	.byte	0x02, 0x4a
	.zero		1
	.zero		1


	//----- nvinfo : EIATTR_EXIT_INSTR_OFFSETS
	.align		4
        /*0124*/ 	.byte	0x04, 0x1c
        /*0126*/ 	.short	(.L_1851 - .L_1850)


	//   ....[0]....
.L_1850:
        /*0128*/ 	.word	0x000028c0


	//   ....[1]....
        /*012c*/ 	.word	0x00002cc0


	//   ....[2]....
        /*0130*/ 	.word	0x00002d00


	//----- nvinfo : EIATTR_MAX_THREADS
	.align		4
.L_1851:
        /*0134*/ 	.byte	0x04, 0x05
        /*0136*/ 	.short	(.L_1853 - .L_1852)
.L_1852:
        /*0138*/ 	.word	0x00000100
        /*013c*/ 	.word	0x00000001
        /*0140*/ 	.word	0x00000001


	//----- nvinfo : EIATTR_CRS_STACK_SIZE
	.align		4
.L_1853:
        /*0144*/ 	.byte	0x04, 0x1e
        /*0146*/ 	.short	(.L_1855 - .L_1854)
.L_1854:
        /*0148*/ 	.word	0x00000000


	//----- nvinfo : EIATTR_CBANK_PARAM_SIZE
	.align		4
.L_1855:
        /*014c*/ 	.byte	0x03, 0x19
        /*014e*/ 	.short	0x0040


	//----- nvinfo : EIATTR_PARAM_CBANK
	.align		4
        /*0150*/ 	.byte	0x04, 0x0a
        /*0152*/ 	.short	(.L_1857 - .L_1856)
	.align		4
.L_1856:
        /*0154*/ 	.word	index@(.nv.constant0._Z23flash_attn_sinks_kernelI6__halfLi112ELi8ELi32EEvPKT_S3_S3_PS1_PKffiiiii)
        /*0158*/ 	.short	0x0380
        /*015a*/ 	.short	0x0040


	//----- nvinfo : EIATTR_SW_WAR
	.align		4
.L_1857:
        /*015c*/ 	.byte	0x04, 0x36
        /*015e*/ 	.short	(.L_1859 - .L_1858)
.L_1858:
        /*0160*/ 	.word	0x00000008
.L_1859:


//--------------------- .nv.info._Z23flash_attn_sinks_kernelI6__halfLi96ELi8ELi32EEvPKT_S3_S3_PS1_PKffiiiii --------------------------
	.section	.nv.info._Z23flash_attn_sinks_kernelI6__halfLi96ELi8ELi32EEvPKT_S3_S3_PS1_PKffiiiii,"",@"SHT_CUDA_INFO"
	.sectionflags	@""
	.align	4


	//----- nvinfo : EIATTR_CUDA_API_VERSION
	.align		4
        /*0000*/ 	.byte	0x04, 0x37
        /*0002*/ 	.short	(.L_1861 - .L_1860)
.L_1860:
        /*0004*/ 	.word	0x00000082


	//----- nvinfo : EIATTR_KPARAM_INFO
	.align		4
.L_1861:
        /*0008*/ 	.byte	0x04, 0x17
        /*000a*/ 	.short	(.L_1863 - .L_1862)
.L_1862:
        /*000c*/ 	.word	0x00000000
        /*0010*/ 	.short	0x000a
        /*0012*/ 	.short	0x003c
        /*0014*/ 	.byte	0x00, 0xf0, 0x11, 0x00


	//----- nvinfo : EIATTR_KPARAM_INFO
	.align		4
.L_1863:
        /*0018*/ 	.byte	0x04, 0x17
        /*001a*/ 	.short	(.L_1865 - .L_1864)
.L_1864:
        /*001c*/ 	.word	0x00000000
        /*0020*/ 	.short	0x0009
        /*0022*/ 	.short	0x0038
        /*0024*/ 	.byte	0x00, 0xf0, 0x11, 0x00


	//----- nvinfo : EIATTR_KPARAM_INFO
	.align		4
.L_1865:
        /*0028*/ 	.byte	0x04, 0x17
        /*002a*/ 	.short	(.L_1867 - .L_1866)
.L_1866:
        /*002c*/ 	.word	0x00000000
        /*0030*/ 	.short	0x0008
        /*0032*/ 	.short	0x0034
        /*0034*/ 	.byte	0x00, 0xf0, 0x11, 0x00


	//----- nvinfo : EIATTR_KPARAM_INFO
	.align		4
.L_1867:
        /*0038*/ 	.byte	0x04, 0x17
        /*003a*/ 	.short	(.L_1869 - .L_1868)
.L_1868:
        /*003c*/ 	.word	0x00000000
        /*0040*/ 	.short	0x0007
        /*0042*/ 	.short	0x0030
        /*0044*/ 	.byte	0x00, 0xf0, 0x11, 0x00


	//----- nvinfo : EIATTR_KPARAM_INFO
	.align		4
.L_1869:
        /*0048*/ 	.byte	0x04, 0x17
        /*004a*/ 	.short	(.L_1871 - .L_1870)
.L_1870:
        /*004c*/ 	.word	0x00000000
        /*0050*/ 	.short	0x0006
        /*0052*/ 	.short	0x002c
        /*0054*/ 	.byte	0x00, 0xf0, 0x11, 0x00


	//----- nvinfo : EIATTR_KPARAM_INFO
	.align		4
.L_1871:
        /*0058*/ 	.byte	0x04, 0x17
        /*005a*/ 	.short	(.L_1873 - .L_1872)
.L_1872:
        /*005c*/ 	.word	0x00000000
        /*0060*/ 	.short	0x0005
        /*0062*/ 	.short	0x0028
        /*0064*/ 	.byte	0x00, 0xf0, 0x11, 0x00


	//----- nvinfo : EIATTR_KPARAM_INFO
	.align		4
.L_1873:
        /*0068*/ 	.byte	0x04, 0x17
        /*006a*/ 	.short	(.L_1875 - .L_1874)
.L_1874:
        /*006c*/ 	.word	0x00000000
        /*0070*/ 	.short	0x0004
        /*0072*/ 	.short	0x0020
        /*0074*/ 	.byte	0x00, 0xf5, 0x21, 0x00


	//----- nvinfo : EIATTR_KPARAM_INFO
	.align		4
.L_1875:
        /*0078*/ 	.byte	0x04, 0x17
        /*007a*/ 	.short	(.L_1877 - .L_1876)
.L_1876:
        /*007c*/ 	.word	0x00000000
        /*0080*/ 	.short	0x0003
        /*0082*/ 	.short	0x0018
        /*0084*/ 	.byte	0x00, 0xf5, 0x21, 0x00


	//----- nvinfo : EIATTR_KPARAM_INFO
	.align		4
.L_1877:
        /*0088*/ 	.byte	0x04, 0x17
        /*008a*/ 	.short	(.L_1879 - .L_1878)
.L_1878:
        /*008c*/ 	.word	0x00000000
        /*0090*/ 	.short	0x0002
        /*0092*/ 	.short	0x0010
        /*0094*/ 	.byte	0x00, 0xf5, 0x21, 0x00


	//----- nvinfo : EIATTR_KPARAM_INFO
	.align		4
.L_1879:
        /*0098*/ 	.byte	0x04, 0x17
        /*009a*/ 	.short	(.L_1881 - .L_1880)
.L_1880:
        /*009c*/ 	.word	0x00000000
        /*00a0*/ 	.short	0x0001
        /*00a2*/ 	.short	0x0008
        /*00a4*/ 	.byte	0x00, 0xf5, 0x21, 0x00


	//----- nvinfo : EIATTR_KPARAM_INFO
	.align		4
.L_1881:
        /*00a8*/ 	.byte	0x04, 0x17
        /*00aa*/ 	.short	(.L_1883 - .L_1882)
.L_1882:
        /*00ac*/ 	.word	0x00000000
        /*00b0*/ 	.short	0x0000
        /*00b2*/ 	.short	0x0000
        /*00b4*/ 	.byte	0x00, 0xf5, 0x21, 0x00


	//----- nvinfo : EIATTR_SPARSE_MMA_MASK
	.align		4
.L_1883:
        /*00b8*/ 	.byte	0x03, 0x50
        /*00ba*/ 	.short	0x0000


	//----- nvinfo : EIATTR_MAXREG_COUNT
	.align		4
        /*00bc*/ 	.byte	0x03, 0x1b
        /*00be*/ 	.short	0x00ff


	//----- nvinfo : EIATTR_NUM_BARRIERS
	.align		4
        /*00c0*/ 	.byte	0x02, 0x4c
        /*00c2*/ 	.byte	0x01
	.zero		1


	//----- nvinfo : EIATTR_MERCURY_ISA_VERSION
	.align		4
        /*00c4*/ 	.byte	0x03, 0x5f
        /*00c6*/ 	.short	0x0101


	//----- nvinfo : EIATTR_COOP_GROUP_MASK_REGIDS
	.align		4
        /*00c8*/ 	.byte	0x04, 0x29
        /*00ca*/ 	.short	(.L_1885 - .L_1884)


	//   ....[0]....
.L_1884:
        /*00cc*/ 	.word	0xffffffff


	//   ....[1]....
        /*00d0*/ 	.word	0xffffffff


	//   ....[2]....
        /*00d4*/ 	.word	0xffffffff


	//   ....[3]....
        /*00d8*/ 	.word	0xffffffff


	//   ....[4]....
        /*00dc*/ 	.word	0xffffffff


	//   ....[5]....
        /*00e0*/ 	.word	0x05000009


	//   ....[6]....
        /*00e4*/ 	.word	0x05000009


	//   ....[7]....
        /*00e8*/ 	.word	0x05000009


	//   ....[8]....
        /*00ec*/ 	.word	0x05000009


	//   ....[9]....
        /*00f0*/ 	.word	0x05000009


	//----- nvinfo : EIATTR_COOP_GROUP_INSTR_OFFSETS
	.align		4
.L_1885:
        /*00f4*/ 	.byte	0x04, 0x28
        /*00f6*/ 	.short	(.L_1887 - .L_1886)


	//   ....[0]....
.L_1886:
        /*00f8*/ 	.word	0x00001120


	//   ....[1]....
        /*00fc*/ 	.word	0x00001140


	//   ....[2]....
        /*0100*/ 	.word	0x00001160


	//   ....[3]....
        /*0104*/ 	.word	0x00001180


	//   ....[4]....
        /*0108*/ 	.word	0x000011a0


	//   ....[5]....
        /*010c*/ 	.word	0x00002b70


	//   ....[6]....
        /*0110*/ 	.word	0x00002bf0


	//   ....[7]....
        /*0114*/ 	.word	0x00002c70


	//   ....[8]....
        /*0118*/ 	.word	0x00002cf0


	//   ....[9]....
        /*011c*/ 	.word	0x00002d70


	//----- nvinfo : EIATTR_VRC_CTA_INIT_COUNT
	.align		4
.L_1887:
        /*0120*/ 	.byte	0x02, 0x4a
	.zero		1
	.zero		1


	//----- nvinfo : EIATTR_EXIT_INSTR_OFFSETS
	.align		4
        /*0124*/ 	.byte	0x04, 0x1c
        /*0126*/ 	.short	(.L_1889 - .L_1888)


	//   ....[0]....
.L_1888:
        /*0128*/ 	.word	0x00002730


	//   ....[1]....
        /*012c*/ 	.word	0x00002b00


	//----- nvinfo : EIATTR_MAX_THREADS
	.align		4
.L_1889:
        /*0130*/ 	.byte	0x04, 0x05
        /*0132*/ 	.short	(.L_1891 - .L_1890)
.L_1890:
        /*0134*/ 	.word	0x00000100
        /*0138*/ 	.word	0x00000001
        /*013c*/ 	.word	0x00000001


	//----- nvinfo : EIATTR_CRS_STACK_SIZE
	.align		4
.L_1891:
        /*0140*/ 	.byte	0x04, 0x1e
        /*0142*/ 	.short	(.L_1893 - .L_1892)
.L_1892:
        /*0144*/ 	.word	0x00000000


	//----- nvinfo : EIATTR_CBANK_PARAM_SIZE
	.align		4
.L_1893:
        /*0148*/ 	.byte	0x03, 0x19
        /*014a*/ 	.short	0x0040


	//----- nvinfo : EIATTR_PARAM_CBANK
	.align		4
        /*014c*/ 	.byte	0x04, 0x0a
        /*014e*/ 	.short	(.L_1895 - .L_1894)
	.align		4
.L_1894:
        /*0150*/ 	.word	index@(.nv.constant0._Z23flash_attn_sinks_kernelI6__halfLi96ELi8ELi32EEvPKT_S3_S3_PS1_PKffiiiii)
        /*0154*/ 	.short	0x0380
        /*0156*/ 	.short	0x0040


	//----- nvinfo : EIATTR_SW_WAR
	.align		4
.L_1895:
        /*0158*/ 	.byte	0x04, 0x36
        /*015a*/ 	.short	(.L_1897 - .L_1896)
.L_1896:
        /*015c*/ 	.word	0x00000008
.L_1897:


//--------------------- .nv.info._Z23flash_attn_sinks_kernelI6__halfLi80ELi8ELi32EEvPKT_S3_S3_PS1_PKffiiiii --------------------------
	.section	.nv.info._Z23flash_attn_sinks_kernelI6__halfLi80ELi8ELi32EEvPKT_S3_S3_PS1_PKffiiiii,"",@"SHT_CUDA_INFO"
	.sectionflags	@""
	.align	4


	//----- nvinfo : EIATTR_CUDA_API_VERSION
	.align		4
        /*0000*/ 	.byte	0x04, 0x37
        /*0002*/ 	.short	(.L_1899 - .L_1898)
.L_1898:
        /*0004*/ 	.word	0x00000082


	//----- nvinfo : EIATTR_KPARAM_INFO
	.align		4
.L_1899:
        /*0008*/ 	.byte	0x04, 0x17
        /*000a*/ 	.short	(.L_1901 - .L_1900)
.L_1900:
        /*000c*/ 	.word	0x00000000
        /*0010*/ 	.short	0x000a
        /*0012*/ 	.short	0x003c
        /*0014*/ 	.byte	0x00, 0xf0, 0x11, 0x00


	//----- nvinfo : EIATTR_KPARAM_INFO
	.align		4
.L_1901:
        /*0018*/ 	.byte	0x04, 0x17
        /*001a*/ 	.short	(.L_1903 - .L_1902)
.L_1902:
        /*001c*/ 	.word	0x00000000
        /*0020*/ 	.short	0x0009
        /*0022*/ 	.short	0x0038
        /*0024*/ 	.byte	0x00, 0xf0, 0x11, 0x00


	//----- nvinfo : EIATTR_KPARAM_INFO
	.align		4
.L_1903:
        /*0028*/ 	.byte	0x04, 0x17
        /*002a*/ 	.short	(.L_1905 - .L_1904)
.L_1904:
        /*002c*/ 	.word	0x00000000
        /*0030*/ 	.short	0x0008
        /*0032*/ 	.short	0x0034
        /*0034*/ 	.byte	0x00, 0xf0, 0x11, 0x00


	//----- nvinfo : EIATTR_KPARAM_INFO
	.align		4
.L_1905:
        /*0038*/ 	.byte	0x04, 0x17
        /*003a*/ 	.short	(.L_1907 - .L_1906)
.L_1906:
        /*003c*/ 	.word	0x00000000
        /*0040*/ 	.short	0x0007
        /*0042*/ 	.short	0x0030
        /*0044*/ 	.byte	0x00, 0xf0, 0x11, 0x00


	//----- nvinfo : EIATTR_KPARAM_INFO
	.align		4
.L_1907:
        /*0048*/ 	.byte	0x04, 0x17
        /*004a*/ 	.short	(.L_1909 - .L_1908)
.L_1908:
        /*004c*/ 	.word	0x00000000
        /*0050*/ 	.short	0x0006
        /*0052*/ 	.short	0x002c
        /*0054*/ 	.byte	0x00, 0xf0, 0x11, 0x00


	//----- nvinfo : EIATTR_KPARAM_INFO
	.align		4
.L_1909:
        /*0058*/ 	.byte	0x04, 0x17
        /*005a*/ 	.short	(.L_1911 - .L_1910)
.L_1910:
        /*005c*/ 	.word	0x00000000
        /*0060*/ 	.short	0x0005
        /*0062*/ 	.short	0x0028
        /*0064*/ 	.byte	0x00, 0xf0, 0x11, 0x00


	//----- nvinfo : EIATTR_KPARAM_INFO
	.align		4
.L_1911:
        /*0068*/ 	.byte	0x04, 0x17
        /*006a*/ 	.short	(.L_1913 - .L_1912)
.L_1912:
        /*006c*/ 	.word	0x00000000
        /*0070*/ 	.short	0x0004
        /*0072*/ 	.short	0x0020
        /*0074*/ 	.byte	0x00, 0xf5, 0x21, 0x00


	//----- nvinfo : EIATTR_KPARAM_INFO
	.align		4
.L_1913:
        /*0078*/ 	.byte	0x04, 0x17
        /*007a*/ 	.short	(.L_1915 - .L_1914)
.L_1914:
        /*007c*/ 	.word	0x00000000
        /*0080*/ 	.short	0x0003
        /*0082*/ 	.short	0x0018
        /*0084*/ 	.byte	0x00, 0xf5, 0x21, 0x00


	//----- nvinfo : EIATTR_KPARAM_INFO
	.align		4
.L_1915:
        /*0088*/ 	.byte	0x04, 0x17
        /*008a*/ 	.short	(.L_1917 - .L_1916)
.L_1916:
        /*008c*/ 	.word	0x00000000
        /*0090*/ 	.short	0x0002
        /*0092*/ 	.short	0x0010
        /*0094*/ 	.byte	0x00, 0xf5, 0x21, 0x00


	//----- nvinfo : EIATTR_KPARAM_INFO
	.align		4
.L_1917:
        /*0098*/ 	.byte	0x04, 0x17
        /*009a*/ 	.short	(.L_1919 - .L_1918)
.L_1918:
        /*009c*/ 	.word	0x00000000
        /*00a0*/ 	.short	0x0001
        /*00a2*/ 	.short	0x0008
        /*00a4*/ 	.byte	0x00, 0xf5, 0x21, 0x00


	//----- nvinfo : EIATTR_KPARAM_INFO
	.align		4
.L_1919:
        /*00a8*/ 	.byte	0x04, 0x17
        /*00aa*/ 	.short	(.L_1921 - .L_1920)
.L_1920:
        /*00ac*/ 	.word	0x00000000
        /*00b0*/ 	.short	0x0000
        /*00b2*/ 	.short	0x0000
        /*00b4*/ 	.byte	0x00, 0xf5, 0x21, 0x00


	//----- nvinfo : EIATTR_SPARSE_MMA_MASK
	.align		4
.L_1921:
        /*00b8*/ 	.byte	0x03, 0x50
        /*00ba*/ 	.short	0x0000


	//----- nvinfo : EIATTR_MAXREG_COUNT
	.align		4
        /*00bc*/ 	.byte	0x03, 0x1b
        /*00be*/ 	.short	0x00ff


	//----- nvinfo : EIATTR_NUM_BARRIERS
	.align		4
        /*00c0*/ 	.byte	0x02, 0x4c
        /*00c2*/ 	.byte	0x01
	.zero		1


	//----- nvinfo : EIATTR_MERCURY_ISA_VERSION
	.align		4
        /*00c4*/ 	.byte	0x03, 0x5f
        /*00c6*/ 	.short	0x0101


	//----- nvinfo : EIATTR_COOP_GROUP_MASK_REGIDS
	.align		4
        /*00c8*/ 	.byte	0x04, 0x29
        /*00ca*/ 	.short	(.L_1923 - .L_1922)


	//   ....[0]....
.L_1922:
        /*00cc*/ 	.word	0xffffffff


	//   ....[1]....
        /*00d0*/ 	.word	0xffffffff


	//   ....[2]....
        /*00d4*/ 	.word	0xffffffff


	//   ....[3]....
        /*00d8*/ 	.word	0xffffffff


	//   ....[4]....
        /*00dc*/ 	.word	0xffffffff


	//   ....[5]....
        /*00e0*/ 	.word	0x05000019


	//   ....[6]....
        /*00e4*/ 	.word	0x05000019


	//   ....[7]....
        /*00e8*/ 	.word	0x05000019


	//   ....[8]....
        /*00ec*/ 	.word	0x05000019


	//   ....[9]....
        /*00f0*/ 	.word	0x05000019


	//----- nvinfo : EIATTR_COOP_GROUP_INSTR_OFFSETS
	.align		4
.L_1923:
        /*00f4*/ 	.byte	0x04, 0x28
        /*00f6*/ 	.short	(.L_1925 - .L_1924)


	//   ....[0]....
.L_1924:
        /*00f8*/ 	.word	0x000017b0


	//   ....[1]....
        /*00fc*/ 	.word	0x000017d0


	//   ....[2]....
        /*0100*/ 	.word	0x000017f0


	//   ....[3]....
        /*0104*/ 	.word	0x00001810


	//   ....[4]....
        /*0108*/ 	.word	0x00001830


	//   ....[5]....
        /*010c*/ 	.word	0x000030e0


	//   ....[6]....
        /*0110*/ 	.word	0x00003170


	//   ....[7]....
        /*0114*/ 	.word	0x000031e0


	//   ....[8]....
        /*0118*/ 	.word	0x00003250


	//   ....[9]....
        /*011c*/ 	.word	0x000032c0


	//----- nvinfo : EIATTR_VRC_CTA_INIT_COUNT
	.align		4
.L_1925:
        /*0120*/ 	.byte	0x02, 0x4a
	.zero		1
	.zero		1


	//----- nvinfo : EIATTR_EXIT_INSTR_OFFSETS
	.align		4
        /*0124*/ 	.byte	0x04, 0x1c
        /*0126*/ 	.short	(.L_1927 - .L_1926)


	//   ....[0]....
.L_1926:
        /*0128*/ 	.word	0x00002c50


	//   ....[1]....
        /*012c*/ 	.word	0x00003030


	//   ....[2]....
        /*0130*/ 	.word	0x00003070


	//----- nvinfo : EIATTR_MAX_THREADS
	.align		4
.L_1927:
        /*0134*/ 	.byte	0x04, 0x05
        /*0136*/ 	.short	(.L_1929 - .L_1928)
.L_1928:
        /*0138*/ 	.word	0x00000100
        /*013c*/ 	.word	0x00000001
        /*0140*/ 	.word	0x00000001


	//----- nvinfo : EIATTR_CRS_STACK_SIZE
	.align		4
.L_1929:
        /*0144*/ 	.byte	0x04, 0x1e
        /*0146*/ 	.short	(.L_1931 - .L_1930)
.L_1930:
        /*0148*/ 	.word	0x00000000


	//----- nvinfo : EIATTR_CBANK_PARAM_SIZE
	.align		4
.L_1931:
        /*014c*/ 	.byte	0x03, 0x19
        /*014e*/ 	.short	0x0040


	//----- nvinfo : EIATTR_PARAM_CBANK
	.align		4
        /*0150*/ 	.byte	0x04, 0x0a
        /*0152*/ 	.short	(.L_1933 - .L_1932)
	.align		4
.L_1932:
        /*0154*/ 	.word	index@(.nv.constant0._Z23flash_attn_sinks_kernelI6__halfLi80ELi8ELi32EEvPKT_S3_S3_PS1_PKffiiiii)
        /*0158*/ 	.short	0x0380
        /*015a*/ 	.short	0x0040


	//----- nvinfo : EIATTR_SW_WAR
	.align		4
.L_1933:
        /*015c*/ 	.byte	0x04, 0x36
        /*015e*/ 	.short	(.L_1935 - .L_1934)
.L_1934:
        /*0160*/ 	.word	0x00000008
.L_1935:


//--------------------- .nv.info._Z23flash_attn_sinks_kernelI6__halfLi64ELi8ELi64EEvPKT_S3_S3_PS1_PKffiiiii --------------------------
	.section	.nv.info._Z23flash_attn_sinks_kernelI6__halfLi64ELi8ELi64EEvPKT_S3_S3_PS1_PKffiiiii,"",@"SHT_CUDA_INFO"
	.sectionflags	@""
	.align	4


	//----- nvinfo : EIATTR_CUDA_API_VERSION
	.align		4
        /*0000*/ 	.byte	0x04, 0x37
        /*0002*/ 	.short	(.L_1937 - .L_1936)
.L_1936:
        /*0004*/ 	.word	0x00000082


	//----- nvinfo : EIATTR_KPARAM_INFO
	.align		4
.L_1937:
        /*0008*/ 	.byte	0x04, 0x17
        /*000a*/ 	.short	(.L_1939 - .L_1938)
.L_1938:
        /*000c*/ 	.word	0x00000000
        /*0010*/ 	.short	0x000a
        /*0012*/ 	.short	0x003c
        /*0014*/ 	.byte	0x00, 0xf0, 0x11, 0x00


	//----- nvinfo : EIATTR_KPARAM_INFO
	.align		4
.L_1939:
        /*0018*/ 	.byte	0x04, 0x17
        /*001a*/ 	.short	(.L_1941 - .L_1940)
.L_1940:
        /*001c*/ 	.word	0x00000000
        /*0020*/ 	.short	0x0009
        /*0022*/ 	.short	0x0038
        /*0024*/ 	.byte	0x00, 0xf0, 0x11, 0x00


	//----- nvinfo : EIATTR_KPARAM_INFO
	.align		4
.L_1941:
        /*0028*/ 	.byte	0x04, 0x17
        /*002a*/ 	.short	(.L_1943 - .L_1942)
.L_1942:
        /*002c*/ 	.word	0x00000000
        /*0030*/ 	.short	0x0008
        /*0032*/ 	.short	0x0034
        /*0034*/ 	.byte	0x00, 0xf0, 0x11, 0x00


	//----- nvinfo : EIATTR_KPARAM_INFO
	.align		4
.L_1943:
        /*0038*/ 	.byte	0x04, 0x17
        /*003a*/ 	.short	(.L_1945 - .L_1944)
.L_1944:
        /*003c*/ 	.word	0x00000000
        /*0040*/ 	.short	0x0007
        /*0042*/ 	.short	0x0030
        /*0044*/ 	.byte	0x00, 0xf0, 0x11, 0x00


	//----- nvinfo : EIATTR_KPARAM_INFO
	.align		4
.L_1945:
        /*0048*/ 	.byte	0x04, 0x17
        /*004a*/ 	.short	(.L_1947 - .L_1946)
.L_1946:
        /*004c*/ 	.word	0x00000000
        /*0050*/ 	.short	0x0006
        /*0052*/ 	.short	0x002c
        /*0054*/ 	.byte	0x00, 0xf0, 0x11, 0x00


	//----- nvinfo : EIATTR_KPARAM_INFO
	.align		4
.L_1947:
        /*0058*/ 	.byte	0x04, 0x17
        /*005a*/ 	.short	(.L_1949 - .L_1948)
.L_1948:
        /*005c*/ 	.word	0x00000000
        /*0060*/ 	.short	0x0005
        /*0062*/ 	.short	0x0028
        /*0064*/ 	.byte	0x00, 0xf0, 0x11, 0x00


	//----- nvinfo : EIATTR_KPARAM_INFO
	.align		4
.L_1949:
        /*0068*/ 	.byte	0x04, 0x17
        /*006a*/ 	.short	(.L_1951 - .L_1950)
.L_1950:
        /*006c*/ 	.word	0x00000000
        /*0070*/ 	.short	0x0004
        /*0072*/ 	.short	0x0020
        /*0074*/ 	.byte	0x00, 0xf5, 0x21, 0x00


	//----- nvinfo : EIATTR_KPARAM_INFO
	.align		4
.L_1951:
        /*0078*/ 	.byte	0x04, 0x17
        /*007a*/ 	.short	(.L_1953 - .L_1952)
.L_1952:
        /*007c*/ 	.word	0x00000000
        /*0080*/ 	.short	0x0003
        /*0082*/ 	.short	0x0018
        /*0084*/ 	.byte	0x00, 0xf5, 0x21, 0x00


	//----- nvinfo : EIATTR_KPARAM_INFO
	.align		4
.L_1953:
        /*0088*/ 	.byte	0x04, 0x17
        /*008a*/ 	.short	(.L_1955 - .L_1954)
.L_1954:
        /*008c*/ 	.word	0x00000000
        /*0090*/ 	.short	0x0002
        /*0092*/ 	.short	0x0010
        /*0094*/ 	.byte	0x00, 0xf5, 0x21, 0x00


	//----- nvinfo : EIATTR_KPARAM_INFO
	.align		4
.L_1955:
        /*0098*/ 	.byte	0x04, 0x17
        /*009a*/ 	.short	(.L_1957 - .L_1956)
.L_1956:
        /*009c*/ 	.word	0x00000000
        /*00a0*/ 	.short	0x0001
        /*00a2*/ 	.short	0x0008
        /*00a4*/ 	.byte	0x00, 0xf5, 0x21, 0x00


	//----- nvinfo : EIATTR_KPARAM_INFO
	.align		4
.L_1957:
        /*00a8*/ 	.byte	0x04, 0x17
        /*00aa*/ 	.short	(.L_1959 - .L_1958)
.L_1958:
        /*00ac*/ 	.word	0x00000000
        /*00b0*/ 	.short	0x0000
        /*00b2*/ 	.short	0x0000
        /*00b4*/ 	.byte	0x00, 0xf5, 0x21, 0x00


	//----- nvinfo : EIATTR_SPARSE_MMA_MASK
	.align		4
.L_1959:
        /*00b8*/ 	.byte	0x03, 0x50
        /*00ba*/ 	.short	0x0000


	//----- nvinfo : EIATTR_MAXREG_COUNT
	.align		4
        /*00bc*/ 	.byte	0x03, 0x1b
        /*00be*/ 	.short	0x00ff


	//----- nvinfo : EIATTR_NUM_BARRIERS
	.align		4
        /*00c0*/ 	.byte	0x02, 0x4c
        /*00c2*/ 	.byte	0x01
	.zero		1


	//----- nvinfo : EIATTR_MERCURY_ISA_VERSION
	.align		4
        /*00c4*/ 	.byte	0x03, 0x5f
        /*00c6*/ 	.short	0x0101


	//----- nvinfo : EIATTR_COOP_GROUP_MASK_REGIDS
	.align		4
        /*00c8*/ 	.byte	0x04, 0x29
        /*00ca*/ 	.short	(.L_1961 - .L_1960)


	//   ....[0]....
.L_1960:
        /*00cc*/ 	.word	0xffffffff


	//   ....[1]....
        /*00d0*/ 	.word	0xffffffff


	//   ....[2]....
        /*00d4*/ 	.word	0xffffffff


	//   ....[3]....
        /*00d8*/ 	.word	0xffffffff


	//   ....[4]....
        /*00dc*/ 	.word	0xffffffff


	//   ....[5]....
        /*00e0*/ 	.word	0x05000020


	//   ....[6]....
        /*00e4*/ 	.word	0x05000020


	//   ....[7]....
        /*00e8*/ 	.word	0x05000020


	//   ....[8]....
        /*00ec*/ 	.word	0x05000020


	//   ....[9]....
        /*00f0*/ 	.word	0x05000020


	//----- nvinfo : EIATTR_COOP_GROUP_INSTR_OFFSETS
	.align		4
.L_1961:
        /*00f4*/ 	.byte	0x04, 0x28
        /*00f6*/ 	.short	(.L_1963 - .L_1962)


	//   ....[0]....
.L_1962:
        /*00f8*/ 	.word	0x00001040


	//   ....[1]....
        /*00fc*/ 	.word	0x00001060


	//   ....[2]....
        /*0100*/ 	.word	0x00001080


	//   ....[3]....
        /*0104*/ 	.word	0x000010a0


	//   ....[4]....
        /*0108*/ 	.word	0x000010c0


	//   ....[5]....
        /*010c*/ 	.word	0x00002950


	//   ....[6]....
        /*0110*/ 	.word	0x000029e0


	//   ....[7]....
        /*0114*/ 	.word	0x00002a50


	//   ....[8]....
        /*0118*/ 	.word	0x00002ac0


	//   ....[9]....
        /*011c*/ 	.word	0x00002b30


	//----- nvinfo : EIATTR_VRC_CTA_INIT_COUNT
	.align		4
.L_1963:
        /*0120*/ 	.byte	0x02, 0x4a
	.zero		1
	.zero		1


	//----- nvinfo : EIATTR_EXIT_INSTR_OFFSETS
	.align		4
        /*0124*/ 	.byte	0x04, 0x1c
        /*0126*/ 	.short	(.L_1965 - .L_1964)


	//   ....[0]....
.L_1964:
        /*0128*/ 	.word	0x00002550


	//   ....[1]....
        /*012c*/ 	.word	0x000028e0


	//----- nvinfo : EIATTR_MAX_THREADS
	.align		4
.L_1965:
        /*0130*/ 	.byte	0x04, 0x05
        /*0132*/ 	.short	(.L_1967 - .L_1966)
.L_1966:
        /*0134*/ 	.word	0x00000100
        /*0138*/ 	.word	0x00000001
        /*013c*/ 	.word	0x00000001


	//----- nvinfo : EIATTR_CRS_STACK_SIZE
	.align		4
.L_1967:
        /*0140*/ 	.byte	0x04, 0x1e
        /*0142*/ 	.short	(.L_1969 - .L_1968)
.L_1968:
        /*0144*/ 	.word	0x00000000


	//----- nvinfo : EIATTR_CBANK_PARAM_SIZE
	.align		4
.L_1969:
        /*0148*/ 	.byte	0x03, 0x19
        /*014a*/ 	.short	0x0040


	//----- nvinfo : EIATTR_PARAM_CBANK
	.align		4
        /*014c*/ 	.byte	0x04, 0x0a
        /*014e*/ 	.short	(.L_1971 - .L_1970)
	.align		4
.L_1970:
        /*0150*/ 	.word	index@(.nv.constant0._Z23flash_attn_sinks_kernelI6__halfLi64ELi8ELi64EEvPKT_S3_S3_PS1_PKffiiiii)
        /*0154*/ 	.short	0x0380
        /*0156*/ 	.short	0x0040


	//----- nvinfo : EIATTR_SW_WAR
	.align		4
.L_1971:
        /*0158*/ 	.byte	0x04, 0x36
        /*015a*/ 	.short	(.L_1973 - .L_1972)
.L_1972:
        /*015c*/ 	.word	0x00000008
.L_1973:


//--------------------- .nv.callgraph             --------------------------
	.section	.nv.callgraph,"",@"SHT_CUDA_CALLGRAPH"
	.align	4
	.sectionentsize	8
	.align		4
        /*0000*/ 	.word	0x00000000
	.align		4
        /*0004*/ 	.word	0xffffffff
	.align		4
        /*0008*/ 	.word	0x00000000
	.align		4
        /*000c*/ 	.word	0xfffffffe
	.align		4
        /*0010*/ 	.word	0x00000000
	.align		4
        /*0014*/ 	.word	0xfffffffd
	.align		4
        /*0018*/ 	.word	0x00000000
	.align		4
        /*001c*/ 	.word	0xfffffffc


//--------------------- .text._Z30flash_attn_sinks_varlen_kernelIfLi256ELi8ELi16EEvPKT_S2_S2_PS0_PKfPKjS7_fiiii --------------------------
	.section	.text._Z30flash_attn_sinks_varlen_kernelIfLi256ELi8ELi16EEvPKT_S2_S2_PS0_PKfPKjS7_fiiii,"ax",@progbits
	.align	128
        .global         _Z30flash_attn_sinks_varlen_kernelIfLi256ELi8ELi16EEvPKT_S2_S2_PS0_PKfPKjS7_fiiii
        .type           _Z30flash_attn_sinks_varlen_kernelIfLi256ELi8ELi16EEvPKT_S2_S2_PS0_PKfPKjS7_fiiii,@function
        .size           _Z30flash_attn_sinks_varlen_kernelIfLi256ELi8ELi16EEvPKT_S2_S2_PS0_PKfPKjS7_fiiii,(.L_x_2061 - _Z30flash_attn_sinks_varlen_kernelIfLi256ELi8ELi16EEvPKT_S2_S2_PS0_PKfPKjS7_fiiii)
        .other          _Z30flash_attn_sinks_varlen_kernelIfLi256ELi8ELi16EEvPKT_S2_S2_PS0_PKfPKjS7_fiiii,@"STO_CUDA_ENTRY STV_DEFAULT"
_Z30flash_attn_sinks_varlen_kernelIfLi256ELi8ELi16EEvPKT_S2_S2_PS0_PKfPKjS7_fiiii:
.text._Z30flash_attn_sinks_varlen_kernelIfLi256ELi8ELi16EEvPKT_S2_S2_PS0_PKfPKjS7_fiiii:
[----:B------:R-:W0:Y:S01]  /*0000*/  LDC R1, c[0x0][0x37c] ;  /* 0x0000df00ff017b82 */ /* 0x000e220000000800 */
[----:B------:R-:W1:Y:S07]  /*0010*/  S2R R15, SR_CTAID.Y ;  /* 0x00000000000f7919 */ /* 0x000e6e0000002600 */
[----:B------:R-:W1:Y:S01]  /*0020*/  LDC.64 R4, c[0x0][0x3a8] ;  /* 0x0000ea00ff047b82 */ /* 0x000e620000000a00 */
[----:B------:R-:W2:Y:S01]  /*0030*/  LDCU.64 UR16, c[0x0][0x358] ;  /* 0x00006b00ff1077ac */ /* 0x000ea20008000a00 */
[----:B0-----:R-:W-:-:S06]  /*0040*/  IADD3 R1, PT, PT, R1, -0x40, RZ ;  /* 0xffffffc001017810 */ /* 0x001fcc0007ffe0ff */
[----:B------:R-:W0:Y:S01]  /*0050*/  LDC.64 R10, c[0x0][0x3b0] ;  /* 0x0000ec00ff0a7b82 */ /* 0x000e220000000a00 */
[----:B------:R-:W3:Y:S01]  /*0060*/  S2R R7, SR_CTAID.Z ;  /* 0x0000000000077919 */ /* 0x000ee20000002700 */
[----:B------:R-:W4:Y:S01]  /*0070*/  LDCU.64 UR6, c[0x0][0x3c0] ;  /* 0x00007800ff0677ac */ /* 0x000f220008000a00 */
[----:B------:R-:W5:Y:S01]  /*0080*/  S2R R0, SR_TID.X ;  /* 0x0000000000007919 */ /* 0x000f620000002100 */
[----:B------:R-:W4:Y:S04]  /*0090*/  LDCU UR4, c[0x0][0x3bc] ;  /* 0x00007780ff0477ac */ /* 0x000f280008000800 */
[----:B------:R-:W4:Y:S01]  /*00a0*/  LDC.64 R24, c[0x0][0x380] ;  /* 0x0000e000ff187b82 */ /* 0x000f220000000a00 */
[----:B------:R-:W4:Y:S01]  /*00b0*/  S2R R2, SR_CTAID.X ;  /* 0x0000000000027919 */ /* 0x000f220000002500 */
[----:B------:R-:W4:Y:S01]  /*00c0*/  LDCU UR9, c[0x0][0x3c8] ;  /* 0x00007900ff0977ac */ /* 0x000f220008000800 */
[----:B-1----:R-:W-:-:S05]  /*00d0*/  IMAD.WIDE.U32 R4, R15, 0x4, R4 ;  /* 0x000000040f047825 */ /* 0x002fca00078e0004 */
[----:B--2---:R-:W2:Y:S04]  /*00e0*/  LDG.E.CONSTANT R6, desc[UR16][R4.64+0x4] ;  /* 0x0000041004067981 */ /* 0x004ea8000c1e9900 */
[----:B------:R4:W2:Y:S01]  /*00f0*/  LDG.E.CONSTANT R13, desc[UR16][R4.64] ;  /* 0x00000010040d7981 */ /* 0x0008a2000c1e9900 */
[----:B0-----:R-:W-:-:S05]  /*0100*/  IMAD.WIDE.U32 R10, R15, 0x4, R10 ;  /* 0x000000040f0a7825 */ /* 0x001fca00078e000a */
[----:B------:R-:W2:Y:S01]  /*0110*/  LDG.E.CONSTANT R8, desc[UR16][R10.64] ;  /* 0x000000100a087981 */ /* 0x000ea2000c1e9900 */
[----:B---3--:R-:W-:Y:S01]  /*0120*/  IMAD.SHL.U32 R7, R7, 0x8, RZ ;  /* 0x0000000807077824 */ /* 0x008fe200078e00ff */
[----:B-----5:R-:W-:Y:S02]  /*0130*/  SHF.R.U32.HI R22, RZ, 0x5, R0 ;  /* 0x00000005ff167819 */ /* 0x020fe40000011600 */
[----:B------:R0:W3:Y:S01]  /*0140*/  LDG.E.CONSTANT R9, desc[UR16][R10.64+0x4] ;  /* 0x000004100a097981 */ /* 0x0000e2000c1e9900 */
[----:B----4-:R-:W-:Y:S01]  /*0150*/  MOV R5, UR7 ;  /* 0x0000000700057c02 */ /* 0x010fe20008000f00 */
[----:B------:R-:W-:Y:S01]  /*0160*/  IMAD R12, R15, UR6, R2 ;  /* 0x000000060f0c7c24 */ /* 0x000fe2000f8e0202 */
[----:B------:R-:W-:Y:S02]  /*0170*/  LOP3.LUT R3, R7, R22, RZ, 0xfc, !PT ;  /* 0x0000001607037212 */ /* 0x000fe400078efcff */
[----:B------:R-:W-:Y:S02]  /*0180*/  IABS R26, R5 ;  /* 0x00000005001a7213 */ /* 0x000fe40000000000 */
[----:B------:R-:W-:-:S02]  /*0190*/  LOP3.LUT R5, R0, 0x1f, RZ, 0xc0, !PT ;  /* 0x0000001f00057812 */ /* 0x000fc400078ec0ff */
[----:B0-----:R-:W0:Y:S08]  /*01a0*/  I2F.RP R11, R26 ;  /* 0x0000001a000b7306 */ /* 0x001e300000209400 */
[----:B0-----:R-:W0:Y:S02]  /*01b0*/  MUFU.RCP R11, R11 ;  /* 0x0000000b000b7308 */ /* 0x001e240000001000 */
[----:B0-----:R-:W-:-:S06]  /*01c0*/  VIADD R20, R11, 0xffffffe ;  /* 0x0ffffffe0b147836 */ /* 0x001fcc0000000000 */
[----:B------:R0:W1:Y:S01]  /*01d0*/  F2I.FTZ.U32.TRUNC.NTZ R21, R20 ;  /* 0x0000001400157305 */ /* 0x000062000021f000 */
[----:B------:R-:W-:Y:S02]  /*01e0*/  IMAD.U32 R23, RZ, RZ, UR6 ;  /* 0x00000006ff177e24 */ /* 0x000fe4000f8e00ff */
[----:B0-----:R-:W-:Y:S01]  /*01f0*/  HFMA2 R20, -RZ, RZ, 0, 0 ;  /* 0x00000000ff147431 */ /* 0x001fe200000001ff */
[----:B-1----:R-:W-:-:S05]  /*0200*/  IADD3 R19, PT, PT, RZ, -R21, RZ ;  /* 0x80000015ff137210 */ /* 0x002fca0007ffe0ff */
[----:B------:R-:W-:Y:S01]  /*0210*/  IMAD R19, R19, R26, RZ ;  /* 0x0000001a13137224 */ /* 0x000fe200078e02ff */
[----:B------:R-:W-:-:S03]  /*0220*/  IABS R11, R23 ;  /* 0x00000017000b7213 */ /* 0x000fc60000000000 */
[----:B------:R-:W-:-:S06]  /*0230*/  IMAD.HI.U32 R21, R21, R19, R20 ;  /* 0x0000001315157227 */ /* 0x000fcc00078e0014 */
[----:B------:R-:W-:Y:S01]  /*0240*/  IMAD.HI.U32 R21, R21, R11, RZ ;  /* 0x0000000b15157227 */ /* 0x000fe200078e00ff */
[----:B------:R-:W-:-:S03]  /*0250*/  UISETP.NE.AND UP0, UPT, UR7, URZ, UPT ;  /* 0x000000ff0700728c */ /* 0x000fc6000bf05270 */
[----:B--2---:R-:W-:Y:S02]  /*0260*/  IMAD.IADD R4, R6, 0x1, -R13 ;  /* 0x0000000106047824 */ /* 0x004fe400078e0a0d */
[----:B------:R-:W-:-:S03]  /*0270*/  IMAD R6, R12, UR4, R3 ;  /* 0x000000040c067c24 */ /* 0x000fc6000f8e0203 */
[----:B------:R-:W-:Y:S02]  /*0280*/  ISETP.GE.AND P0, PT, R3, R4, PT ;  /* 0x000000040300720c */ /* 0x000fe40003f06270 */
[----:B------:R-:W-:-:S05]  /*0290*/  LEA R6, R6, R5, 0x8 ;  /* 0x0000000506067211 */ /* 0x000fca00078e40ff */
[----:B------:R-:W-:-:S06]  /*02a0*/  IMAD.WIDE R24, R6, 0x4, R24 ;  /* 0x0000000406187825 */ /* 0x000fcc00078e0218 */
[----:B------:R-:W2:Y:S01]  /*02b0*/  @!P0 LDG.E.CONSTANT R10, desc[UR16][R24.64] ;  /* 0x00000010180a8981 */ /* 0x000ea2000c1e9900 */
[----:B------:R-:W-:Y:S01]  /*02c0*/  R2UR UR4, R21 ;  /* 0x00000000150472ca */ /* 0x000fe200000e0000 */
[----:B------:R-:W0:Y:S02]  /*02d0*/  @!P0 LDC R27, c[0x0][0x3b8] ;  /* 0x0000ee00ff1b8b82 */ /* 0x000e240000000800 */
[----:B------:R-:W4:Y:S04]  /*02e0*/  @!P0 LDG.E.CONSTANT R12, desc[UR16][R24.64+0x100] ;  /* 0x00010010180c8981 */ /* 0x000f28000c1e9900 */
[----:B------:R-:W5:Y:S01]  /*02f0*/  @!P0 LDG.E.CONSTANT R13, desc[UR16][R24.64+0x180] ;  /* 0x00018010180d8981 */ /* 0x000f62000c1e9900 */
[----:B------:R-:W-:Y:S01]  /*0300*/  R2UR UR18, R8 ;  /* 0x00000000081272ca */ /* 0x000fe200000e0000 */
[----:B------:R-:W1:Y:S02]  /*0310*/  @!P0 LDC R29, c[0x0][0x3b8] ;  /* 0x0000ee00ff1d8b82 */ /* 0x000e640000000800 */
[----:B------:R-:W0:Y:S04]  /*0320*/  @!P0 LDG.E.CONSTANT R14, desc[UR16][R24.64+0x280] ;  /* 0x00028010180e8981 */ /* 0x000e28000c1e9900 */
[----:B------:R-:W5:Y:S04]  /*0330*/  @!P0 LDG.E.CONSTANT R17, desc[UR16][R24.64+0x80] ;  /* 0x0000801018118981 */ /* 0x000f68000c1e9900 */
[----:B------:R-:W5:Y:S04]  /*0340*/  @!P0 LDG.E.CONSTANT R16, desc[UR16][R24.64+0x200] ;  /* 0x0002001018108981 */ /* 0x000f68000c1e9900 */
[----:B------:R-:W5:Y:S04]  /*0350*/  @!P0 LDG.E.CONSTANT R15, desc[UR16][R24.64+0x300] ;  /* 0x00030010180f8981 */ /* 0x000f68000c1e9900 */
[----:B------:R3:W1:Y:S01]  /*0360*/  @!P0 LDG.E.CONSTANT R18, desc[UR16][R24.64+0x380] ;  /* 0x0003801018128981 */ /* 0x000662000c1e9900 */
[----:B------:R-:W-:-:S04]  /*0370*/  IMAD R19, RZ, RZ, -UR4 ;  /* 0x80000004ff137e24 */ /* 0x000fc8000f8e02ff */
[----:B------:R-:W-:-:S05]  /*0380*/  IMAD R11, R26, R19, R11 ;  /* 0x000000131a0b7224 */ /* 0x000fca00078e020b */
[----:B------:R-:W-:Y:S02]  /*0390*/  ISETP.GT.U32.AND P1, PT, R26, R11, PT ;  /* 0x0000000b1a00720c */ /* 0x000fe40003f24070 */
[----:B------:R-:W-:-:S11]  /*03a0*/  MOV R19, UR4 ;  /* 0x0000000400137c02 */ /* 0x000fd60008000f00 */
[----:B------:R-:W-:Y:S01]  /*03b0*/  @!P1 VIADD R19, R19, 0x1 ;  /* 0x0000000113139836 */ /* 0x000fe20000000000 */
[----:B------:R-:W-:-:S04]  /*03c0*/  @!P1 IADD3 R11, PT, PT, R11, -R26, RZ ;  /* 0x8000001a0b0b9210 */ /* 0x000fc80007ffe0ff */
[----:B------:R-:W-:Y:S02]  /*03d0*/  @!P1 R2UR UR4, R19 ;  /* 0x00000000130492ca */ /* 0x000fe400000e0000 */
[----:B------:R-:W-:Y:S01]  /*03e0*/  ISETP.GE.U32.AND P1, PT, R11, R26, PT ;  /* 0x0000001a0b00720c */ /* 0x000fe20003f26070 */
[----:B------:R-:W-:-:S05]  /*03f0*/  IMAD.U32 R11, RZ, RZ, UR7 ;  /* 0x00000007ff0b7e24 */ /* 0x000fca000f8e00ff */
[----:B------:R-:W-:-:S05]  /*0400*/  LOP3.LUT R11, R11, UR6, RZ, 0x3c, !PT ;  /* 0x000000060b0b7c12 */ /* 0x000fca000f8e3cff */
[----:B------:R-:W-:Y:S02]  /*0410*/  MOV R19, UR4 ;  /* 0x0000000400137c02 */ /* 0x000fe40008000f00 */
[----:B------:R-:W-:-:S03]  /*0420*/  ISETP.GE.AND P2, PT, R11, RZ, PT ;  /* 0x000000ff0b00720c */ /* 0x000fc60003f46270 */
[----:B------:R-:W-:-:S05]  /*0430*/  @P1 VIADD R19, R19, 0x1 ;  /* 0x0000000113131836 */ /* 0x000fca0000000000 */
[----:B------:R-:W-:-:S05]  /*0440*/  @P1 R2UR UR4, R19 ;  /* 0x00000000130412ca */ /* 0x000fca00000e0000 */
[----:B------:R-:W-:-:S08]  /*0450*/  VOTEU.ANY UP1, P2 ;  /* 0x0000000000ff7886 */ /* 0x000fd00001020100 */
[----:B------:R-:W-:Y:S02]  /*0460*/  UMOV UR6, UR4 ;  /* 0x0000000400067c82 */ /* 0x000fe40008000000 */
[----:B------:R-:W-:Y:S02]  /*0470*/  @!UP1 UIADD3 UR6, UPT, UPT, -UR6, URZ, URZ ;  /* 0x000000ff06069290 */ /* 0x000fe4000fffe1ff */
[----:B------:R-:W-:-:S06]  /*0480*/  @!UP0 ULOP3.LUT UR6, URZ, UR7, URZ, 0x33, !UPT ;  /* 0x00000007ff068292 */ /* 0x000fcc000f8e33ff */
[----:B---3--:R-:W-:-:S04]  /*0490*/  MOV R24, UR6 ;  /* 0x0000000600187c02 */ /* 0x008fc80008000f00 */
[----:B------:R-:W-:-:S04]  /*04a0*/  IABS R11, R24 ;  /* 0x00000018000b7213 */ /* 0x000fc80000000000 */
[----:B------:R-:W3:Y:S08]  /*04b0*/  I2F.RP R19, R11 ;  /* 0x0000000b00137306 */ /* 0x000ef00000209400 */
[----:B---3--:R-:W3:Y:S02]  /*04c0*/  MUFU.RCP R19, R19 ;  /* 0x0000001300137308 */ /* 0x008ee40000001000 */
[----:B---3--:R-:W-:-:S06]  /*04d0*/  VIADD R20, R19, 0xffffffe ;  /* 0x0ffffffe13147836 */ /* 0x008fcc0000000000 */
[----:B------:R3:W3:Y:S02]  /*04e0*/  F2I.FTZ.U32.TRUNC.NTZ R21, R20 ;  /* 0x0000001400157305 */ /* 0x0006e4000021f000 */
[----:B---3--:R-:W-:Y:S01]  /*04f0*/  HFMA2 R20, -RZ, RZ, 0, 0 ;  /* 0x00000000ff147431 */ /* 0x008fe200000001ff */
[----:B------:R-:W-:-:S04]  /*0500*/  R2UR UR5, R21 ;  /* 0x00000000150572ca */ /* 0x000fc800000e0000 */
[----:B------:R-:W-:Y:S01]  /*0510*/  R2UR UR4, R20 ;  /* 0x00000000140472ca */ /* 0x000fe200000e0000 */
[----:B------:R-:W-:Y:S01]  /*0520*/  IMAD.MOV R26, RZ, RZ, -R21 ;  /* 0x000000ffff1a7224 */ /* 0x000fe200078e0a15 */
[----:B------:R-:W-:-:S03]  /*0530*/  IABS R25, R2 ;  /* 0x0000000200197213 */ /* 0x000fc60000000000 */
[----:B------:R-:W-:Y:S01]  /*0540*/  IMAD R23, R26, R11, RZ ;  /* 0x0000000b1a177224 */ /* 0x000fe200078e02ff */
[----:B------:R-:W-:Y:S01]  /*0550*/  IABS R24, R24 ;  /* 0x0000001800187213 */ /* 0x000fe20000000000 */
[----:B------:R-:W-:Y:S01]  /*0560*/  VIADD R9, R9, -UR18 ;  /* 0x8000001209097c36 */ /* 0x000fe20008000000 */
[----:B------:R-:W3:Y:S05]  /*0570*/  @!P0 LDC R26, c[0x0][0x3b8] ;  /* 0x0000ee00ff1a8b82 */ /* 0x000eea0000000800 */
[----:B------:R-:W-:Y:S01]  /*0580*/  IMAD.HI.U32 R23, R21, R23, UR4 ;  /* 0x0000000415177e27 */ /* 0x000fe2000f8e0017 */
[----:B------:R-:W-:-:S03]  /*0590*/  MOV R21, R25 ;  /* 0x0000001900157202 */ /* 0x000fc60000000f00 */
[----:B------:R-:W-:Y:S01]  /*05a0*/  IMAD.MOV R20, RZ, RZ, -R24 ;  /* 0x000000ffff147224 */ /* 0x000fe200078e0a18 */
[----:B------:R-:W-:Y:S01]  /*05b0*/  R2UR UR7, R21 ;  /* 0x00000000150772ca */ /* 0x000fe200000e0000 */
[----:B------:R-:W5:Y:S01]  /*05c0*/  @!P0 LDC R24, c[0x0][0x3b8] ;  /* 0x0000ee00ff188b82 */ /* 0x000f620000000800 */
[----:B------:R-:W-:Y:S02]  /*05d0*/  R2UR UR4, R23 ;  /* 0x00000000170472ca */ /* 0x000fe400000e0000 */
[----:B------:R-:W-:-:S05]  /*05e0*/  IADD3 R8, PT, PT, -R4, R9, RZ ;  /* 0x0000000904087210 */ /* 0x000fca0007ffe1ff */
[----:B------:R-:W2:Y:S04]  /*05f0*/  @!P0 LDC R21, c[0x0][0x3b8] ;  /* 0x0000ee00ff158b82 */ /* 0x000ea80000000800 */
[----:B------:R-:W-:Y:S02]  /*0600*/  MOV R19, UR7 ;  /* 0x0000000700137c02 */ /* 0x000fe40008000f00 */
[----:B------:R-:W-:Y:S02]  /*0610*/  UIMAD.WIDE.U32 UR4, UR4, UR7, URZ ;  /* 0x00000007040472a5 */ /* 0x000fe4000f8e00ff */
[----:B------:R-:W4:Y:S04]  /*0620*/  @!P0 LDC R23, c[0x0][0x3b8] ;  /* 0x0000ee00ff178b82 */ /* 0x000f280000000800 */
[----:B------:R-:W-:-:S04]  /*0630*/  IMAD R20, R20, UR5, R19 ;  /* 0x0000000514147c24 */ /* 0x000fc8000f8e0213 */
[----:B------:R-:W3:Y:S01]  /*0640*/  @!P0 LDC R25, c[0x0][0x3b8] ;  /* 0x0000ee00ff198b82 */ /* 0x000ee20000000800 */
[----:B------:R-:W-:Y:S02]  /*0650*/  ISETP.GT.U32.AND P1, PT, R11, R20, PT ;  /* 0x000000140b00720c */ /* 0x000fe40003f24070 */
[----:B------:R-:W-:-:S04]  /*0660*/  LOP3.LUT R19, R2, UR6, RZ, 0x3c, !PT ;  /* 0x0000000602137c12 */ /* 0x000fc8000f8e3cff */
[----:B------:R-:W-:-:S07]  /*0670*/  R2UR UR7, R19 ;  /* 0x00000000130772ca */ /* 0x000fce00000e0000 */
[----:B------:R-:W-:Y:S01]  /*0680*/  VOTEU.ANY UP0, P1 ;  /* 0x0000000000ff7886 */ /* 0x000fe20000800100 */
[----:B------:R-:W-:Y:S02]  /*0690*/  PLOP3.LUT P1, PT, PT, PT, UP0, 0x80, 0x8 ;  /* 0x000000000008781c */ /* 0x000fe40003f2f008 */
[----:B------:R-:W-:Y:S02]  /*06a0*/  VIADDMNMX R19, R7, 0x8, R4, PT ;  /* 0x0000000807137846 */ /* 0x000fe40003800104 */
[----:B------:R-:W-:-:S04]  /*06b0*/  IADD3 R7, PT, PT, R8, -UR9, R7 ;  /* 0x8000000908077c10 */ /* 0x000fc8000fffe007 */
[----:B------:R-:W-:-:S05]  /*06c0*/  R2UR UR8, R7 ;  /* 0x00000000070872ca */ /* 0x000fca00000e0000 */
[----:B------:R-:W-:-:S05]  /*06d0*/  @!P1 IMAD.IADD R20, R20, 0x1, -R11 ;  /* 0x0000000114149824 */ /* 0x000fca00078e0a0b */
[----:B------:R-:W-:-:S03]  /*06e0*/  ISETP.GE.U32.AND P1, PT, R20, R11, PT ;  /* 0x0000000b1400720c */ /* 0x000fc60003f26070 */
[----:B------:R-:W-:Y:S01]  /*06f0*/  UISETP.LT.AND UP1, UPT, UR8, -0x1, UPT ;  /* 0xffffffff0800788c */ /* 0x000fe2000bf21270 */
[----:B------:R-:W-:Y:S01]  /*0700*/  VIADDMNMX R19, R8, R19, R9, PT ;  /* 0x0000001308137246 */ /* 0x000fe20003800109 */
[----:B------:R-:W-:Y:S02]  /*0710*/  @!UP0 UIADD3 UR5, UPT, UPT, UR5, 0x1, URZ ;  /* 0x0000000105058890 */ /* 0x000fe4000fffe0ff */
[----:B------:R-:W-:Y:S01]  /*0720*/  USEL UR4, UR8, 0xffffffff, !UP1 ;  /* 0xffffffff08047887 */ /* 0x000fe2000c800000 */
[----:B------:R-:W-:-:S05]  /*0730*/  R2UR UR19, R19 ;  /* 0x00000000131372ca */ /* 0x000fca00000e0000 */
[----:B------:R-:W-:Y:S01]  /*0740*/  VOTEU.ANY UP1, P1 ;  /* 0x0000000000ff7886 */ /* 0x000fe20000820100 */
[----:B------:R-:W-:-:S04]  /*0750*/  UISETP.GE.AND UP0, UPT, UR7, URZ, UPT ;  /* 0x000000ff0700728c */ /* 0x000fc8000bf06270 */
[----:B------:R-:W-:Y:S02]  /*0760*/  @UP1 UIADD3 UR5, UPT, UPT, UR5, 0x1, URZ ;  /* 0x0000000105051890 */ /* 0x000fe4000fffe0ff */
[----:B------:R-:W-:Y:S02]  /*0770*/  UISETP.GT.AND UP2, UPT, UR9, URZ, UPT ;  /* 0x000000ff0900728c */ /* 0x000fe4000bf44270 */
[----:B------:R-:W-:Y:S01]  /*0780*/  UIADD3 UR4, UPT, UPT, UR4, 0x1, URZ ;  /* 0x0000000104047890 */ /* 0x000fe2000fffe0ff */
[----:B------:R-:W-:Y:S02]  /*0790*/  HFMA2 R7, -RZ, RZ, 0, 0 ;  /* 0x00000000ff077431 */ /* 0x000fe400000001ff */
[----:B------:R-:W-:Y:S01]  /*07a0*/  UMOV UR14, UR5 ;  /* 0x00000005000e7c82 */ /* 0x000fe20008000000 */
[----:B------:R-:W-:Y:S02]  /*07b0*/  USEL UR5, UR4, URZ, UP2 ;  /* 0x000000ff04057287 */ /* 0x000fe40009000000 */
[----:B------:R-:W-:-:S02]  /*07c0*/  @!UP0 UIADD3 UR14, UPT, UPT, -UR14, URZ, URZ ;  /* 0x000000ff0e0e8290 */ /* 0x000fc4000fffe1ff */
[----:B------:R-:W-:Y:S01]  /*07d0*/  UISETP.GE.AND UP0, UPT, UR5, UR19, UPT ;  /* 0x000000130500728c */ /* 0x000fe2000bf06270 */
[----:B------:R-:W-:Y:S02]  /*07e0*/  R2UR UR22, R1 ;  /* 0x00000000011672ca */ /* 0x000fe400000e0000 */
[----:B------:R-:W-:Y:S01]  /*07f0*/  CS2R R8, SRZ ;  /* 0x0000000000087805 */ /* 0x000fe2000001ff00 */
[----:B------:R-:W-:Y:S01]  /*0800*/  UISETP.NE.AND UP1, UPT, UR6, URZ, UPT ;  /* 0x000000ff0600728c */ /* 0x000fe2000bf25270 */
[----:B------:R-:W-:Y:S02]  /*0810*/  MOV R30, 0xff7fffff ;  /* 0xff7fffff001e7802 */ /* 0x000fe40000000f00 */
[----:B------:R-:W-:-:S08]  /*0820*/  IADD3 R22, PT, PT, R22, UR8, RZ ;  /* 0x0000000816167c10 */ /* 0x000fd0000fffe0ff */
[----:B------:R-:W-:Y:S01]  /*0830*/  @!UP1 ULOP3.LUT UR14, URZ, UR6, URZ, 0x33, !UPT ;  /* 0x00000006ff0e9292 */ /* 0x000fe2000f8e33ff */
[----:B--2---:R-:W-:Y:S01]  /*0840*/  @!P0 FMUL R7, R10, R21 ;  /* 0x000000150a078220 */ /* 0x004fe20000400000 */
[----:B------:R-:W-:Y:S01]  /*0850*/  CS2R R10, SRZ ;  /* 0x00000000000a7805 */ /* 0x000fe2000001ff00 */
[----:B----4-:R-:W-:Y:S01]  /*0860*/  @!P0 FMUL R9, R12, R23 ;  /* 0x000000170c098220 */ /* 0x010fe20000400000 */
[----:B-----5:R-:W-:Y:S01]  /*0870*/  @!P0 FMUL R10, R13, R24 ;  /* 0x000000180d0a8220 */ /* 0x020fe20000400000 */
[----:B------:R-:W-:Y:S02]  /*0880*/  CS2R R12, SRZ ;  /* 0x00000000000c7805 */ /* 0x000fe4000001ff00 */
[----:B0-----:R-:W-:Y:S01]  /*0890*/  @!P0 FMUL R12, R14, R27 ;  /* 0x0000001b0e0c8220 */ /* 0x001fe20000400000 */
[----:B------:R-:W-:Y:S02]  /*08a0*/  IMAD.MOV.U32 R14, RZ, RZ, RZ ;  /* 0x000000ffff0e7224 */ /* 0x000fe400078e00ff */
[----:B------:R-:W-:Y:S01]  /*08b0*/  @!P0 FMUL R8, R17, R21 ;  /* 0x0000001511088220 */ /* 0x000fe20000400000 */
[----:B------:R-:W-:Y:S01]  /*08c0*/  CS2R R20, SRZ ;  /* 0x0000000000147805 */ /* 0x000fe2000001ff00 */
[----:B---3--:R-:W-:Y:S01]  /*08d0*/  @!P0 FMUL R11, R16, R25 ;  /* 0x00000019100b8220 */ /* 0x008fe20000400000 */
[----:B------:R-:W-:Y:S01]  /*08e0*/  CS2R R16, SRZ ;  /* 0x0000000000107805 */ /* 0x000fe2000001ff00 */
[----:B------:R-:W-:Y:S01]  /*08f0*/  @!P0 FMUL R13, R15, R26 ;  /* 0x0000001a0f0d8220 */ /* 0x000fe20000400000 */
[----:B------:R-:W-:Y:S01]  /*0900*/  IMAD.MOV.U32 R15, RZ, RZ, RZ ;  /* 0x000000ffff0f7224 */ /* 0x000fe200078e00ff */
[----:B------:R-:W-:Y:S01]  /*0910*/  CS2R R26, SRZ ;  /* 0x00000000001a7805 */ /* 0x000fe2000001ff00 */
[----:B-1----:R-:W-:Y:S01]  /*0920*/  @!P0 FMUL R14, R18, R29 ;  /* 0x0000001d120e8220 */ /* 0x002fe20000400000 */
[----:B------:R-:W-:Y:S01]  /*0930*/  CS2R R18, SRZ ;  /* 0x0000000000127805 */ /* 0x000fe2000001ff00 */
[----:B------:R-:W-:Y:S06]  /*0940*/  BRA.U UP0, `(.L_x_0) ;  /* 0x0000001d00207547 */ /* 0x000fec000b800000 */
[C---:B------:R-:W-:Y:S01]  /*0950*/  VIMNMX R29, PT, PT, R22.reuse, -0x1, !PT ;  /* 0xffffffff161d7848 */ /* 0x040fe20007fe0100 */
[----:B------:R-:W-:Y:S01]  /*0960*/  VIADD R28, R22, UR9 ;  /* 0x00000009161c7c36 */ /* 0x000fe20008000000 */
[----:B------:R-:W-:Y:S01]  /*0970*/  MOV R30, 0xff7fffff ;  /* 0xff7fffff001e7802 */ /* 0x000fe20000000f00 */
[----:B------:R-:W-:Y:S01]  /*0980*/  IMAD.MOV.U32 R15, RZ, RZ, RZ ;  /* 0x000000ffff0f7224 */ /* 0x000fe200078e00ff */
[----:B------:R-:W-:Y:S01]  /*0990*/  IADD3 R29, PT, PT, R29, 0x1, RZ ;  /* 0x000000011d1d7810 */ /* 0x000fe20007ffe0ff */
[----:B------:R-:W-:Y:S01]  /*09a0*/  UMOV UR4, URZ ;  /* 0x000000ff00047c82 */ /* 0x000fe20008000000 */
[----:B------:R-:W-:-:S05]  /*09b0*/  UMOV UR6, UR5 ;  /* 0x0000000500067c82 */ /* 0x000fca0008000000 */
.L_x_25:
[----:B01----:R-:W0:Y:S01]  /*09c0*/  S2UR UR10, SR_CgaCtaId ;  /* 0x00000000000a79c3 */ /* 0x003e220000008800 */
[----:B------:R-:W1:Y:S01]  /*09d0*/  LDCU UR13, c[0x0][0x3c4] ;  /* 0x00007880ff0d77ac */ /* 0x000e620008000800 */
[----:B------:R-:W-:Y:S02]  /*09e0*/  IMAD.MOV.U32 R23, RZ, RZ, 0x10 ;  /* 0x00000010ff177424 */ /* 0x000fe400078e00ff */
[----:B------:R-:W-:Y:S01]  /*09f0*/  HFMA2 R33, -RZ, RZ, 0, 5.9604644775390625e-08 ;  /* 0x00000001ff217431 */ /* 0x000fe200000001ff */
[----:B------:R-:W-:Y:S01]  /*0a00*/  BSSY.RECONVERGENT B0, `(.L_x_1) ;  /* 0x0000048000007945 */ /* 0x000fe20003800200 */
[----:B------:R-:W-:Y:S01]  /*0a10*/  ULEA UR15, UR4, UR5, 0x4 ;  /* 0x00000005040f7291 */ /* 0x000fe2000f8e20ff */
[----:B--2---:R-:W-:Y:S01]  /*0a20*/  IMAD.MOV.U32 R32, RZ, RZ, RZ ;  /* 0x000000ffff207224 */ /* 0x004fe200078e00ff */
[----:B------:R-:W-:Y:S01]  /*0a30*/  UIADD3 UR9, UPT, UPT, UR6, 0x3, UR18 ;  /* 0x0000000306097890 */ /* 0x000fe2000fffe012 */
[----:B------:R-:W-:Y:S01]  /*0a40*/  IMAD.MOV.U32 R34, RZ, RZ, 0x2 ;  /* 0x00000002ff227424 */ /* 0x000fe200078e00ff */
[----:B------:R-:W-:Y:S01]  /*0a50*/  UIADD3 UR11, UPT, UPT, UR6, 0x2, UR18 ;  /* 0x00000002060b7890 */ /* 0x000fe2000fffe012 */
[----:B---34-:R-:W-:Y:S01]  /*0a60*/  MOV R31, 0x3 ;  /* 0x00000003001f7802 */ /* 0x018fe20000000f00 */
[----:B------:R-:W-:Y:S01]  /*0a70*/  UIADD3 UR12, UPT, UPT, UR6, 0x1, UR18 ;  /* 0x00000001060c7890 */ /* 0x000fe2000fffe012 */
[----:B------:R-:W-:Y:S01]  /*0a80*/  MOV R22, UR15 ;  /* 0x0000000f00167c02 */ /* 0x000fe20008000f00 */
[----:B------:R-:W-:Y:S01]  /*0a90*/  UMOV UR7, 0x400 ;  /* 0x0000040000077882 */ /* 0x000fe20000000000 */
[----:B------:R-:W-:Y:S01]  /*0aa0*/  UIADD3 UR21, UPT, UPT, UR18, UR6, URZ ;  /* 0x0000000612157290 */ /* 0x000fe2000fffe0ff */
[----:B------:R-:W-:Y:S01]  /*0ab0*/  IMAD.MOV.U32 R36, RZ, RZ, R0 ;  /* 0x000000ffff247224 */ /* 0x000fe200078e0000 */
[----:B------:R-:W-:Y:S01]  /*0ac0*/  UIADD3 UR8, UPT, UPT, UR6, 0x10, URZ ;  /* 0x0000001006087890 */ /* 0x000fe2000fffe0ff */
[----:B------:R-:W-:Y:S01]  /*0ad0*/  VIADDMNMX R22, R22, R23, UR19, PT ;  /* 0x0000001316167e46 */ /* 0x000fe2000b800117 */
[----:B-1----:R-:W-:-:S02]  /*0ae0*/  UIMAD UR11, UR11, UR13, UR14 ;  /* 0x0000000d0b0b72a4 */ /* 0x002fc4000f8e020e */
[----:B------:R-:W-:Y:S01]  /*0af0*/  UIMAD UR12, UR12, UR13, UR14 ;  /* 0x0000000d0c0c72a4 */ /* 0x000fe2000f8e020e */
[----:B------:R-:W-:Y:S01]  /*0b00*/  R2UR UR20, R22 ;  /* 0x00000000161472ca */ /* 0x000fe200000e0000 */
[----:B------:R-:W-:Y:S02]  /*0b10*/  UISETP.LT.AND UP0, UPT, UR19, UR8, UPT ;  /* 0x000000081300728c */ /* 0x000fe4000bf01270 */
[----:B0-----:R-:W-:Y:S02]  /*0b20*/  ULEA UR7, UR10, UR7, 0x18 ;  /* 0x000000070a077291 */ /* 0x001fe4000f8ec0ff */
[----:B------:R-:W-:Y:S02]  /*0b30*/  UIMAD UR10, UR9, UR13, UR14 ;  /* 0x0000000d090a72a4 */ /* 0x000fe4000f8e020e */
[----:B------:R-:W-:Y:S02]  /*0b40*/  UIMAD UR13, UR21, UR13, UR14 ;  /* 0x0000000d150d72a4 */ /* 0x000fe4000f8e020e */
[----:B------:R-:W-:Y:S01]  /*0b50*/  USHF.L.U32 UR10, UR10, 0x8, URZ ;  /* 0x000000080a0a7899 */ /* 0x000fe200080006ff */
[----:B------:R-:W-:Y:S01]  /*0b60*/  LEA R35, R0, UR7, 0x2 ;  /* 0x0000000700237c11 */ /* 0x000fe2000f8e10ff */
[----:B------:R-:W-:-:S02]  /*0b70*/  USHF.L.U32 UR11, UR11, 0x8, URZ ;  /* 0x000000080b0b7899 */ /* 0x000fc400080006ff */
[----:B------:R-:W-:Y:S01]  /*0b80*/  USHF.L.U32 UR12, UR12, 0x8, URZ ;  /* 0x000000080c0c7899 */ /* 0x000fe200080006ff */
[----:B------:R-:W-:Y:S01]  /*0b90*/  IADD3 R35, PT, PT, R35, 0x800, RZ ;  /* 0x0000080023237810 */ /* 0x000fe20007ffe0ff */
[----:B------:R-:W-:Y:S01]  /*0ba0*/  USHF.L.U32 UR13, UR13, 0x8, URZ ;  /* 0x000000080d0d7899 */ /* 0x000fe200080006ff */
[C---:B------:R-:W-:Y:S01]  /*0bb0*/  LOP3.LUT R41, R0.reuse, UR10, RZ, 0xfc, !PT ;  /* 0x0000000a00297c12 */ /* 0x040fe2000f8efcff */
[----:B------:R-:W-:Y:S01]  /*0bc0*/  USEL UR9, UR19, UR8, UP0 ;  /* 0x0000000813097287 */ /* 0x000fe20008000000 */
[C---:B------:R-:W-:Y:S01]  /*0bd0*/  LOP3.LUT R37, R0.reuse, UR11, RZ, 0xfc, !PT ;  /* 0x0000000b00257c12 */ /* 0x040fe2000f8efcff */
[----:B------:R-:W-:Y:S01]  /*0be0*/  UISETP.GE.AND UP1, UPT, UR8, UR19, UPT ;  /* 0x000000130800728c */ /* 0x000fe2000bf26270 */
[C---:B------:R-:W-:Y:S01]  /*0bf0*/  LOP3.LUT R39, R0.reuse, UR12, RZ, 0xfc, !PT ;  /* 0x0000000c00277c12 */ /* 0x040fe2000f8efcff */
[----:B------:R-:W-:Y:S01]  /*0c00*/  UIADD3 UR15, UPT, UPT, UR9, -UR6, URZ ;  /* 0x80000006090f7290 */ /* 0x000fe2000fffe0ff */
[----:B------:R-:W-:Y:S02]  /*0c10*/  LOP3.LUT R38, R0, UR13, RZ, 0xfc, !PT ;  /* 0x0000000d00267c12 */ /* 0x000fe4000f8efcff */
[----:B------:R-:W-:Y:S01]  /*0c20*/  UMOV UR9, UR6 ;  /* 0x0000000600097c82 */ /* 0x000fe20008000000 */
[----:B------:R-:W-:-:S08]  /*0c30*/  UMOV UR6, UR8 ;  /* 0x0000000800067c82 */ /* 0x000fd00008000000 */
.L_x_2:
[----:B------:R-:W-:Y:S01]  /*0c40*/  ISETP.GE.AND P0, PT, R32, UR15, PT ;  /* 0x0000000f20007c0c */ /* 0x000fe2000bf06270 */
[----:B------:R-:W-:Y:S01]  /*0c50*/  IMAD.MOV.U32 R40, RZ, RZ, RZ ;  /* 0x000000ffff287224 */ /* 0x000fe200078e00ff */
[----:B------:R-:W-:Y:S02]  /*0c60*/  ISETP.GE.AND P2, PT, R34, UR15, PT ;  /* 0x0000000f22007c0c */ /* 0x000fe4000bf46270 */
[----:B------:R-:W-:-:S09]  /*0c70*/  ISETP.GE.AND P1, PT, R33, UR15, PT ;  /* 0x0000000f21007c0c */ /* 0x000fd2000bf26270 */
[----:B------:R-:W0:Y:S08]  /*0c80*/  @!P0 LDC.64 R44, c[0x0][0x388] ;  /* 0x0000e200ff2c8b82 */ /* 0x000e300000000a00 */
[----:B------:R-:W1:Y:S08]  /*0c90*/  @!P2 LDC.64 R22, c[0x0][0x388] ;  /* 0x0000e200ff16ab82 */ /* 0x000e700000000a00 */
[----:B------:R-:W2:Y:S01]  /*0ca0*/  @!P1 LDC.64 R24, c[0x0][0x388] ;  /* 0x0000e200ff189b82 */ /* 0x000ea20000000a00 */
[----:B0-----:R-:W-:-:S05]  /*0cb0*/  @!P0 IMAD.WIDE R44, R38, 0x4, R44 ;  /* 0x00000004262c8825 */ /* 0x001fca00078e022c */
[----:B------:R1:W3:Y:S01]  /*0cc0*/  @!P0 LDG.E.CONSTANT R40, desc[UR16][R44.64] ;  /* 0x000000102c288981 */ /* 0x0002e2000c1e9900 */
[----:B------:R-:W-:Y:S02]  /*0cd0*/  ISETP.GE.AND P0, PT, R31, UR15, PT ;  /* 0x0000000f1f007c0c */ /* 0x000fe4000bf06270 */
[----:B------:R-:W-:Y:S01]  /*0ce0*/  CS2R R42, SRZ ;  /* 0x00000000002a7805 */ /* 0x000fe2000001ff00 */
[----:B-1----:R-:W-:-:S10]  /*0cf0*/  @!P2 IMAD.WIDE R44, R37, 0x4, R22 ;  /* 0x00000004252ca825 */ /* 0x002fd400078e0216 */
[----:B------:R-:W0:Y:S01]  /*0d00*/  @!P0 LDC.64 R22, c[0x0][0x388] ;  /* 0x0000e200ff168b82 */ /* 0x000e220000000a00 */
[----:B--2---:R-:W-:Y:S01]  /*0d10*/  @!P1 IMAD.WIDE R24, R39, 0x4, R24 ;  /* 0x0000000427189825 */ /* 0x004fe200078e0218 */
[----:B------:R-:W2:Y:S04]  /*0d20*/  @!P2 LDG.E.CONSTANT R43, desc[UR16][R44.64] ;  /* 0x000000102c2ba981 */ /* 0x000ea8000c1e9900 */
[----:B------:R1:W4:Y:S02]  /*0d30*/  @!P1 LDG.E.CONSTANT R42, desc[UR16][R24.64] ;  /* 0x00000010182a9981 */ /* 0x000324000c1e9900 */
[----:B-1----:R-:W-:Y:S01]  /*0d40*/  MOV R24, RZ ;  /* 0x000000ff00187202 */ /* 0x002fe20000000f00 */
[----:B0-----:R-:W-:-:S05]  /*0d50*/  @!P0 IMAD.WIDE R22, R41, 0x4, R22 ;  /* 0x0000000429168825 */ /* 0x001fca00078e0216 */
[----:B------:R0:W5:Y:S01]  /*0d60*/  @!P0 LDG.E.CONSTANT R24, desc[UR16][R22.64] ;  /* 0x0000001016188981 */ /* 0x000162000c1e9900 */
[C---:B------:R-:W-:Y:S01]  /*0d70*/  ISETP.GE.U32.AND P0, PT, R36.reuse, 0xc00, PT ;  /* 0x00000c002400780c */ /* 0x040fe20003f06070 */
[----:B0-----:R-:W0:Y:S01]  /*0d80*/  LDC R22, c[0x0][0x3c4] ;  /* 0x0000f100ff167b82 */ /* 0x001e220000000800 */
[----:B------:R-:W-:Y:S01]  /*0d90*/  VIADD R36, R36, 0x400 ;  /* 0x0000040024247836 */ /* 0x000fe20000000000 */
[----:B------:R-:W-:Y:S01]  /*0da0*/  IADD3 R31, PT, PT, R31, 0x4, RZ ;  /* 0x000000041f1f7810 */ /* 0x000fe20007ffe0ff */
[----:B------:R-:W-:Y:S01]  /*0db0*/  VIADD R34, R34, 0x4 ;  /* 0x0000000422227836 */ /* 0x000fe20000000000 */
[----:B------:R-:W-:Y:S01]  /*0dc0*/  IADD3 R33, PT, PT, R33, 0x4, RZ ;  /* 0x0000000421217810 */ /* 0x000fe20007ffe0ff */
[----:B------:R-:W-:Y:S02]  /*0dd0*/  VIADD R32, R32, 0x4 ;  /* 0x0000000420207836 */ /* 0x000fe40000000000 */
[C---:B0-----:R-:W-:Y:S01]  /*0de0*/  IMAD R41, R22.reuse, 0x400, R41 ;  /* 0x0000040016297824 */ /* 0x041fe200078e0229 */
[C---:B------:R-:W-:Y:S01]  /*0df0*/  LEA R37, R22.reuse, R37, 0xa ;  /* 0x0000002516257211 */ /* 0x040fe200078e50ff */
[C---:B------:R-:W-:Y:S01]  /*0e00*/  IMAD R39, R22.reuse, 0x400, R39 ;  /* 0x0000040016277824 */ /* 0x040fe200078e0227 */
[----:B------:R-:W-:Y:S01]  /*0e10*/  LEA R38, R22, R38, 0xa ;  /* 0x0000002616267211 */ /* 0x000fe200078e50ff */
[----:B---3--:R-:W-:Y:S04]  /*0e20*/  STS [R35+-0x800], R40 ;  /* 0xfff8002823007388 */ /* 0x008fe80000000800 */
[----:B--2---:R-:W-:Y:S04]  /*0e30*/  STS [R35], R43 ;  /* 0x0000002b23007388 */ /* 0x004fe80000000800 */
[----:B----4-:R-:W-:Y:S04]  /*0e40*/  STS [R35+-0x400], R42 ;  /* 0xfffc002a23007388 */ /* 0x010fe80000000800 */
[----:B-----5:R0:W-:Y:S02]  /*0e50*/  STS [R35+0x400], R24 ;  /* 0x0004001823007388 */ /* 0x0201e40000000800 */
[----:B0-----:R-:W-:Y:S01]  /*0e60*/  IADD3 R35, PT, PT, R35, 0x1000, RZ ;  /* 0x0000100023237810 */ /* 0x001fe20007ffe0ff */
[----:B------:R-:W-:Y:S06]  /*0e70*/  @!P0 BRA `(.L_x_2) ;  /* 0xfffffffc00708947 */ /* 0x000fec000383ffff */
[----:B------:R-:W-:Y:S05]  /*0e80*/  BSYNC.RECONVERGENT B0 ;  /* 0x0000000000007941 */ /* 0x000fea0003800200 */
.L_x_1:
[----:B------:R-:W-:Y:S01]  /*0e90*/  BSSY.RECONVERGENT B0, `(.L_x_3) ;  /* 0x000003b000007945 */ /* 0x000fe20003800200 */
[----:B------:R-:W-:-:S07]  /*0ea0*/  IMAD.MOV.U32 R31, RZ, RZ, R0 ;  /* 0x000000ffff1f7224 */ /* 0x000fce00078e0000 */
.L_x_4:
[----:B0-----:R-:W-:Y:S01]  /*0eb0*/  SHF.R.U32.HI R38, RZ, 0x8, R31 ;  /* 0x00000008ff267819 */ /* 0x001fe2000001161f */
[C---:B------:R-:W-:Y:S01]  /*0ec0*/  VIADD R40, R31.reuse, 0x200 ;  /* 0x000002001f287836 */ /* 0x040fe20000000000 */
[C---:B------:R-:W-:Y:S02]  /*0ed0*/  IADD3 R22, PT, PT, R31.reuse, 0x100, RZ ;  /* 0x000001001f167810 */ /* 0x040fe40007ffe0ff */
[----:B------:R-:W-:Y:S02]  /*0ee0*/  ISETP.GE.AND P0, PT, R38, UR15, PT ;  /* 0x0000000f26007c0c */ /* 0x000fe4000bf06270 */
[----:B------:R-:W-:Y:S02]  /*0ef0*/  IADD3 R41, PT, PT, R31, 0x300, RZ ;  /* 0x000003001f297810 */ /* 0x000fe40007ffe0ff */
[----:B------:R-:W-:Y:S02]  /*0f00*/  SHF.R.U32.HI R22, RZ, 0x8, R22 ;  /* 0x00000008ff167819 */ /* 0x000fe40000011616 */
[----:B------:R-:W-:-:S02]  /*0f10*/  SHF.R.U32.HI R40, RZ, 0x8, R40 ;  /* 0x00000008ff287819 */ /* 0x000fc40000011628 */
[----:B------:R-:W-:Y:S02]  /*0f20*/  SHF.R.U32.HI R41, RZ, 0x8, R41 ;  /* 0x00000008ff297819 */ /* 0x000fe40000011629 */
[----:B------:R-:W-:Y:S02]  /*0f30*/  ISETP.GE.AND P1, PT, R22, UR15, PT ;  /* 0x0000000f16007c0c */ /* 0x000fe4000bf26270 */
[----:B------:R-:W-:Y:S01]  /*0f40*/  ISETP.GE.AND P2, PT, R40, UR15, PT ;  /* 0x0000000f28007c0c */ /* 0x000fe2000bf46270 */
[----:B------:R-:W0:Y:S01]  /*0f50*/  @!P0 LDC R23, c[0x0][0x3c4] ;  /* 0x0000f100ff178b82 */ /* 0x000e220000000800 */
[----:B------:R-:W-:Y:S01]  /*0f60*/  ISETP.GE.AND P3, PT, R41, UR15, PT ;  /* 0x0000000f29007c0c */ /* 0x000fe2000bf66270 */
[----:B------:R-:W-:-:S06]  /*0f70*/  @!P0 VIADD R38, R38, UR21 ;  /* 0x0000001526268c36 */ /* 0x000fcc0008000000 */
[----:B------:R-:W1:Y:S02]  /*0f80*/  @!P0 LDC.64 R34, c[0x0][0x390] ;  /* 0x0000e400ff228b82 */ /* 0x000e640000000a00 */
[----:B------:R-:W-:Y:S02]  /*0f90*/  @!P1 IADD3 R42, PT, PT, R22, UR21, RZ ;  /* 0x00000015162a9c10 */ /* 0x000fe4000fffe0ff */
[----:B------:R-:W-:Y:S02]  /*0fa0*/  @!P2 VIADD R40, R40, UR21 ;  /* 0x000000152828ac36 */ /* 0x000fe40008000000 */
[----:B------:R-:W-:Y:S02]  /*0fb0*/  @!P3 IADD3 R41, PT, PT, R41, UR21, RZ ;  /* 0x000000152929bc10 */ /* 0x000fe4000fffe0ff */
[----:B------:R-:W2:Y:S08]  /*0fc0*/  @!P1 LDC R39, c[0x0][0x3c4] ;  /* 0x0000f100ff279b82 */ /* 0x000eb00000000800 */
[----:B------:R-:W3:Y:S01]  /*0fd0*/  @!P2 LDC R37, c[0x0][0x3c4] ;  /* 0x0000f100ff25ab82 */ /* 0x000ee20000000800 */
[----:B0-----:R-:W-:-:S07]  /*0fe0*/  @!P0 IMAD R38, R38, R23, UR14 ;  /* 0x0000000e26268e24 */ /* 0x001fce000f8e0217 */
[----:B------:R-:W0:Y:S08]  /*0ff0*/  @!P3 LDC R36, c[0x0][0x3c4] ;  /* 0x0000f100ff24bb82 */ /* 0x000e300000000800 */
[----:B------:R-:W4:Y:S01]  /*1000*/  @!P1 LDC.64 R32, c[0x0][0x390] ;  /* 0x0000e400ff209b82 */ /* 0x000f220000000a00 */
[----:B--2---:R-:W-:-:S05]  /*1010*/  @!P1 IMAD R39, R42, R39, UR14 ;  /* 0x0000000e2a279e24 */ /* 0x004fca000f8e0227 */
[----:B------:R-:W-:Y:S02]  /*1020*/  @!P1 SHF.L.U32 R39, R39, 0x8, RZ ;  /* 0x0000000827279819 */ /* 0x000fe400000006ff */
[----:B------:R-:W2:Y:S01]  /*1030*/  @!P2 LDC.64 R24, c[0x0][0x390] ;  /* 0x0000e400ff18ab82 */ /* 0x000ea20000000a00 */
[----:B---3--:R-:W-:Y:S01]  /*1040*/  @!P2 IMAD R40, R40, R37, UR14 ;  /* 0x0000000e2828ae24 */ /* 0x008fe2000f8e0225 */
[----:B------:R-:W-:Y:S01]  /*1050*/  @!P1 LOP3.LUT R39, R39, R0, RZ, 0xfc, !PT ;  /* 0x0000000027279212 */ /* 0x000fe200078efcff */
[----:B------:R-:W-:-:S05]  /*1060*/  @!P0 IMAD.SHL.U32 R37, R38, 0x100, RZ ;  /* 0x0000010026258824 */ /* 0x000fca00078e00ff */
[----:B------:R-:W3:Y:S01]  /*1070*/  @!P3 LDC.64 R22, c[0x0][0x390] ;  /* 0x0000e400ff16bb82 */ /* 0x000ee20000000a00 */
[----:B0-----:R-:W-:Y:S01]  /*1080*/  @!P3 IMAD R36, R41, R36, UR14 ;  /* 0x0000000e2924be24 */ /* 0x001fe2000f8e0224 */
[----:B------:R-:W-:Y:S01]  /*1090*/  @!P0 LOP3.LUT R37, R37, R0, RZ, 0xfc, !PT ;  /* 0x0000000025258212 */ /* 0x000fe200078efcff */
[----:B------:R-:W-:-:S03]  /*10a0*/  @!P2 IMAD.SHL.U32 R41, R40, 0x100, RZ ;  /* 0x000001002829a824 */ /* 0x000fc600078e00ff */
[----:B------:R-:W-:Y:S01]  /*10b0*/  @!P3 SHF.L.U32 R43, R36, 0x8, RZ ;  /* 0x00000008242bb819 */ /* 0x000fe200000006ff */
[----:B-1----:R-:W-:Y:S01]  /*10c0*/  @!P0 IMAD.WIDE R34, R37, 0x4, R34 ;  /* 0x0000000425228825 */ /* 0x002fe200078e0222 */
[-C--:B------:R-:W-:Y:S02]  /*10d0*/  @!P2 LOP3.LUT R41, R41, R0.reuse, RZ, 0xfc, !PT ;  /* 0x000000002929a212 */ /* 0x080fe400078efcff */
[----:B------:R-:W-:Y:S02]  /*10e0*/  CS2R R36, SRZ ;  /* 0x0000000000247805 */ /* 0x000fe4000001ff00 */
[----:B------:R-:W-:Y:S01]  /*10f0*/  @!P3 LOP3.LUT R43, R43, R0, RZ, 0xfc, !PT ;  /* 0x000000002b2bb212 */ /* 0x000fe200078efcff */
[----:B----4-:R-:W-:Y:S01]  /*1100*/  @!P1 IMAD.WIDE R32, R39, 0x4, R32 ;  /* 0x0000000427209825 */ /* 0x010fe200078e0220 */
[----:B------:R-:W-:Y:S02]  /*1110*/  CS2R R38, SRZ ;  /* 0x0000000000267805 */ /* 0x000fe4000001ff00 */
[----:B------:R-:W4:Y:S01]  /*1120*/  @!P0 LDG.E.CONSTANT R36, desc[UR16][R34.64] ;  /* 0x0000001022248981 */ /* 0x000f22000c1e9900 */
[----:B--2---:R-:W-:-:S03]  /*1130*/  @!P2 IMAD.WIDE R24, R41, 0x4, R24 ;  /* 0x000000042918a825 */ /* 0x004fc600078e0218 */
[----:B------:R-:W2:Y:S04]  /*1140*/  @!P1 LDG.E.CONSTANT R37, desc[UR16][R32.64] ;  /* 0x0000001020259981 */ /* 0x000ea8000c1e9900 */
[----:B------:R-:W5:Y:S01]  /*1150*/  @!P2 LDG.E.CONSTANT R38, desc[UR16][R24.64] ;  /* 0x000000101826a981 */ /* 0x000f62000c1e9900 */
[----:B---3--:R-:W-:-:S05]  /*1160*/  @!P3 IMAD.WIDE R22, R43, 0x4, R22 ;  /* 0x000000042b16b825 */ /* 0x008fca00078e0216 */
[----:B------:R-:W3:Y:S01]  /*1170*/  @!P3 LDG.E.CONSTANT R39, desc[UR16][R22.64] ;  /* 0x000000101627b981 */ /* 0x000ee2000c1e9900 */
[----:B------:R-:W0:Y:S01]  /*1180*/  S2UR UR8, SR_CgaCtaId ;  /* 0x00000000000879c3 */ /* 0x000e220000008800 */
[----:B------:R-:W-:Y:S02]  /*1190*/  UMOV UR7, 0x400 ;  /* 0x0000040000077882 */ /* 0x000fe40000000000 */
[----:B------:R-:W-:Y:S01]  /*11a0*/  UIADD3 UR7, UPT, UPT, UR7, 0x4000, URZ ;  /* 0x0000400007077890 */ /* 0x000fe2000fffe0ff */
[----:B------:R-:W-:-:S03]  /*11b0*/  ISETP.GE.U32.AND P0, PT, R31, 0xc00, PT ;  /* 0x00000c001f00780c */ /* 0x000fc60003f06070 */
[----:B0-----:R-:W-:-:S06]  /*11c0*/  ULEA UR7, UR8, UR7, 0x18 ;  /* 0x0000000708077291 */ /* 0x001fcc000f8ec0ff */
[C---:B------:R-:W-:Y:S01]  /*11d0*/  LEA R40, R31.reuse, UR7, 0x2 ;  /* 0x000000071f287c11 */ /* 0x040fe2000f8e10ff */
[----:B------:R-:W-:-:S04]  /*11e0*/  VIADD R31, R31, 0x400 ;  /* 0x000004001f1f7836 */ /* 0x000fc80000000000 */
[----:B----4-:R0:W-:Y:S04]  /*11f0*/  STS [R40], R36 ;  /* 0x0000002428007388 */ /* 0x0101e80000000800 */
[----:B--2---:R0:W-:Y:S04]  /*1200*/  STS [R40+0x400], R37 ;  /* 0x0004002528007388 */ /* 0x0041e80000000800 */
[----:B-----5:R0:W-:Y:S04]  /*1210*/  STS [R40+0x800], R38 ;  /* 0x0008002628007388 */ /* 0x0201e80000000800 */
[----:B---3--:R0:W-:Y:S01]  /*1220*/  STS [R40+0xc00], R39 ;  /* 0x000c002728007388 */ /* 0x0081e20000000800 */
[----:B------:R-:W-:Y:S05]  /*1230*/  @!P0 BRA `(.L_x_4) ;  /* 0xfffffffc001c8947 */ /* 0x000fea000383ffff */
[----:B------:R-:W-:Y:S05]  /*1240*/  BSYNC.RECONVERGENT B0 ;  /* 0x0000000000007941 */ /* 0x000fea0003800200 */
.L_x_3:
[----:B------:R-:W-:Y:S01]  /*1250*/  BAR.SYNC.DEFER_BLOCKING 0x0 ;  /* 0x0000000000007b1d */ /* 0x000fe20000010000 */
[----:B------:R-:W-:-:S05]  /*1260*/  ISETP.GE.AND P0, PT, R3, R4, PT ;  /* 0x000000040300720c */ /* 0x000fca0003f06270 */
[----:B------:R-:W1:Y:S08]  /*1270*/  LDCU UR10, c[0x0][0x3c8] ;  /* 0x00007900ff0a77ac */ /* 0x000e700008000800 */
[----:B------:R-:W-:Y:S05]  /*1280*/  @P0 BRA `(.L_x_5) ;  /* 0x0000001000c00947 */ /* 0x000fea0003800000 */
[----:B------:R-:W-:Y:S01]  /*1290*/  MOV R22, UR15 ;  /* 0x0000000f00167c02 */ /* 0x000fe20008000f00 */
[----:B------:R-:W-:-:S03]  /*12a0*/  IMAD.MOV.U32 R25, RZ, RZ, -0x800001 ;  /* 0xff7fffffff197424 */ /* 0x000fc600078e00ff */
[----:B------:R-:W-:-:S13]  /*12b0*/  ISETP.GE.AND P0, PT, R22, 0x1, PT ;  /* 0x000000011600780c */ /* 0x000fda0003f06270 */
[----:B------:R-:W-:Y:S05]  /*12c0*/  @!P0 BRA `(.L_x_6) ;  /* 0x0000000800248947 */ /* 0x000fea0003800000 */
[----:B------:R-:W-:Y:S01]  /*12d0*/  BSSY B0, `(.L_x_6) ;  /* 0x0000088000007945 */ /* 0x000fe20003800000 */
[----:B------:R-:W-:Y:S01]  /*12e0*/  MOV R25, 0xff7fffff ;  /* 0xff7fffff00197802 */ /* 0x000fe20000000f00 */
[----:B------:R-:W-:Y:S01]  /*12f0*/  IMAD.MOV.U32 R24, RZ, RZ, RZ ;  /* 0x000000ffff187224 */ /* 0x000fe200078e00ff */
[----:B------:R-:W-:-:S07]  /*1300*/  PRMT R23, RZ, 0x7610, R23 ;  /* 0x00007610ff177816 */ /* 0x000fce0000000017 */
.L_x_12:
[----:B-1----:R-:W-:-:S04]  /*1310*/  IADD3 R22, PT, PT, R24, UR9, RZ ;  /* 0x0000000918167c10 */ /* 0x002fc8000fffe0ff */
[----:B------:R-:W-:-:S13]  /*1320*/  ISETP.GT.AND P1, PT, R22, R28, PT ;  /* 0x0000001c1600720c */ /* 0x000fda0003f24270 */
[----:B--2---:R-:W-:Y:S05]  /*1330*/  @P1 BRA `(.L_x_7) ;  /* 0x0000000000c81947 */ /* 0x004fea0003800000 */
[----:B------:R-:W-:Y:S01]  /*1340*/  ISETP.GT.U32.AND P1, PT, R29, R22, PT ;  /* 0x000000161d00720c */ /* 0x000fe20003f24070 */
[----:B------:R-:W-:Y:S01]  /*1350*/  BSSY B1, `(.L_x_8) ;  /* 0x000002b000017945 */ /* 0x000fe20003800000 */
[----:B-1----:R-:W-:-:S13]  /*1360*/  ISETP.LT.AND P2, PT, RZ, UR10, PT ;  /* 0x0000000aff007c0c */ /* 0x002fda000bf41270 */
[----:B------:R-:W-:Y:S05]  /*1370*/  @P1 BRA P2, `(.L_x_9) ;  /* 0x0000000000941947 */ /* 0x000fea0001000000 */
[----:B------:R-:W1:Y:S01]  /*1380*/  S2UR UR8, SR_CgaCtaId ;  /* 0x00000000000879c3 */ /* 0x000e620000008800 */
[----:B------:R-:W-:Y:S01]  /*1390*/  UMOV UR7, 0x400 ;  /* 0x0000040000077882 */ /* 0x000fe20000000000 */
[----:B------:R-:W-:Y:S01]  /*13a0*/  IMAD R31, R24, 0x100, R5 ;  /* 0x00000100181f7824 */ /* 0x000fe200078e0205 */
[----:B-1----:R-:W-:-:S06]  /*13b0*/  ULEA UR7, UR8, UR7, 0x18 ;  /* 0x0000000708077291 */ /* 0x002fcc000f8ec0ff */
[----:B------:R-:W-:Y:S01]  /*13c0*/  LEA R31, R31, UR7, 0x2 ;  /* 0x000000071f1f7c11 */ /* 0x000fe2000f8e10ff */
[----:B------:R-:W-:-:S04]  /*13d0*/  UMOV UR7, 0xffffffff ;  /* 0xffffffff00077882 */ /* 0x000fc80000000000 */
[----:B------:R-:W1:Y:S04]  /*13e0*/  LDS R22, [R31] ;  /* 0x000000001f167984 */ /* 0x000e680000000800 */
[----:B------:R-:W2:Y:S04]  /*13f0*/  LDS R32, [R31+0x80] ;  /* 0x000080001f207984 */ /* 0x000ea80000000800 */
[----:B------:R-:W3:Y:S04]  /*1400*/  LDS R35, [R31+0x100] ;  /* 0x000100001f237984 */ /* 0x000ee80000000800 */
[----:B------:R-:W4:Y:S04]  /*1410*/  LDS R34, [R31+0x180] ;  /* 0x000180001f227984 */ /* 0x000f280000000800 */
[----:B0-----:R-:W0:Y:S04]  /*1420*/  LDS R37, [R31+0x200] ;  /* 0x000200001f257984 */ /* 0x001e280000000800 */
[----:B------:R-:W5:Y:S04]  /*1430*/  LDS R36, [R31+0x280] ;  /* 0x000280001f247984 */ /* 0x000f680000000800 */
[----:B------:R-:W5:Y:S04]  /*1440*/  LDS R39, [R31+0x300] ;  /* 0x000300001f277984 */ /* 0x000f680000000800 */
[----:B------:R-:W5:Y:S01]  /*1450*/  LDS R38, [R31+0x380] ;  /* 0x000380001f267984 */ /* 0x000f620000000800 */
[----:B-1----:R-:W-:-:S04]  /*1460*/  FFMA R33, R22, R7, RZ ;  /* 0x0000000716217223 */ /* 0x002fc800000000ff */
[----:B--2---:R-:W-:-:S04]  /*1470*/  FFMA R32, R32, R8, R33 ;  /* 0x0000000820207223 */ /* 0x004fc80000000021 */
[----:B---3--:R-:W-:-:S04]  /*1480*/  FFMA R35, R35, R9, R32 ;  /* 0x0000000923237223 */ /* 0x008fc80000000020 */
[----:B----4-:R-:W-:-:S04]  /*1490*/  FFMA R34, R34, R10, R35 ;  /* 0x0000000a22227223 */ /* 0x010fc80000000023 */
[----:B0-----:R-:W-:-:S04]  /*14a0*/  FFMA R37, R37, R11, R34 ;  /* 0x0000000b25257223 */ /* 0x001fc80000000022 */
[----:B-----5:R-:W-:-:S04]  /*14b0*/  FFMA R36, R36, R12, R37 ;  /* 0x0000000c24247223 */ /* 0x020fc80000000025 */
[----:B------:R-:W-:-:S04]  /*14c0*/  FFMA R39, R39, R13, R36 ;  /* 0x0000000d27277223 */ /* 0x000fc80000000024 */
[----:B------:R-:W-:Y:S01]  /*14d0*/  FFMA R38, R38, R14, R39 ;  /* 0x0000000e26267223 */ /* 0x000fe20000000027 */
[----:B------:R-:W-:Y:S06]  /*14e0*/  BRA.DIV UR7, `(.L_x_10) ;  /* 0x0000001607607947 */ /* 0x000fec000b800000 */
[----:B------:R-:W0:Y:S02]  /*14f0*/  SHFL.BFLY PT, R31, R38, 0x10, 0x1f ;  /* 0x0e001f00261f7f89 */ /* 0x000e2400000e0000 */
[----:B0-----:R-:W-:-:S05]  /*1500*/  FADD R31, R38, R31 ;  /* 0x0000001f261f7221 */ /* 0x001fca0000000000 */
[----:B------:R-:W0:Y:S02]  /*1510*/  SHFL.BFLY PT, R22, R31, 0x8, 0x1f ;  /* 0x0d001f001f167f89 */ /* 0x000e2400000e0000 */
[----:B0-----:R-:W-:-:S05]  /*1520*/  FADD R22, R31, R22 ;  /* 0x000000161f167221 */ /* 0x001fca0000000000 */
[----:B------:R-:W0:Y:S02]  /*1530*/  SHFL.BFLY PT, R33, R22, 0x4, 0x1f ;  /* 0x0c801f0016217f89 */ /* 0x000e2400000e0000 */
[----:B0-----:R-:W-:-:S05]  /*1540*/  FADD R33, R22, R33 ;  /* 0x0000002116217221 */ /* 0x001fca0000000000 */
[----:B------:R-:W0:Y:S02]  /*1550*/  SHFL.BFLY PT, R32, R33, 0x2, 0x1f ;  /* 0x0c401f0021207f89 */ /* 0x000e2400000e0000 */
[----:B0-----:R-:W-:-:S05]  /*1560*/  FADD R32, R33, R32 ;  /* 0x0000002021207221 */ /* 0x001fca0000000000 */
[----:B------:R0:W1:Y:S02]  /*1570*/  SHFL.BFLY PT, R35, R32, 0x1, 0x1f ;  /* 0x0c201f0020237f89 */ /* 0x00006400000e0000 */
.L_x_36:
[----:B01----:R-:W-:Y:S01]  /*1580*/  FADD R32, R32, R35 ;  /* 0x0000002320207221 */ /* 0x003fe20000000000 */
[----:B------:R-:W-:-:S04]  /*1590*/  LEA R31, R24, UR22, 0x2 ;  /* 0x00000016181f7c11 */ /* 0x000fc8000f8e10ff */
[----:B------:R-:W-:Y:S01]  /*15a0*/  FMNMX R25, R25, R32, !PT ;  /* 0x0000002019197209 */ /* 0x000fe20007800000 */
[----:B------:R2:W-:Y:S01]  /*15b0*/  STL [R31], R32 ;  /* 0x000000201f007387 */ /* 0x0005e20000100800 */
[----:B------:R-:W-:Y:S05]  /*15c0*/  BRA `(.L_x_11) ;  /* 0x00000000000c7947 */ /* 0x000fea0003800000 */
.L_x_9:
[----:B------:R-:W-:Y:S02]  /*15d0*/  LEA R22, R24, UR22, 0x2 ;  /* 0x0000001618167c11 */ /* 0x000fe4000f8e10ff */
[----:B------:R-:W-:-:S05]  /*15e0*/  MOV R31, 0xff7fffff ;  /* 0xff7fffff001f7802 */ /* 0x000fca0000000f00 */
[----:B------:R1:W-:Y:S02]  /*15f0*/  STL [R22], R31 ;  /* 0x0000001f16007387 */ /* 0x0003e40000100800 */
.L_x_11:
[----:B------:R-:W-:Y:S05]  /*1600*/  BSYNC B1 ;  /* 0x0000000000017941 */ /* 0x000fea0003800000 */
.L_x_8:
[----:B------:R-:W-:Y:S01]  /*1610*/  VIADD R24, R24, 0x1 ;  /* 0x0000000118187836 */ /* 0x000fe20000000000 */
[----:B------:R-:W-:-:S04]  /*1620*/  IADD3 R23, PT, PT, R23, 0x1, RZ ;  /* 0x0000000117177810 */ /* 0x000fc80007ffe0ff */
[----:B------:R-:W-:-:S13]  /*1630*/  ISETP.GE.AND P1, PT, R24, UR15, PT ;  /* 0x0000000f18007c0c */ /* 0x000fda000bf26270 */
[----:B------:R-:W-:Y:S05]  /*1640*/  @!P1 BRA `(.L_x_12) ;  /* 0xfffffffc00309947 */ /* 0x000fea000383ffff */
[----:B------:R-:W-:Y:S05]  /*1650*/  BRA `(.L_x_13) ;  /* 0x00000004003c7947 */ /* 0x000fea0003800000 */
.L_x_7:
[----:B------:R-:W-:-:S13]  /*1660*/  ISETP.GE.AND P1, PT, R24, UR15, PT ;  /* 0x0000000f18007c0c */ /* 0x000fda000bf26270 */
[----:B------:R-:W-:Y:S05]  /*1670*/  @P1 BRA `(.L_x_13) ;  /* 0x0000000400341947 */ /* 0x000fea0003800000 */
[----:B------:R-:W-:Y:S01]  /*1680*/  UIMAD UR7, UR4, -0x10, UR20 ;  /* 0xfffffff0040778a4 */ /* 0x000fe2000f8e0214 */
[----:B------:R-:W-:Y:S05]  /*1690*/  BSSY.RECONVERGENT B1, `(.L_x_14) ;  /* 0x0000020000017945 */ /* 0x000fea0003800200 */
[----:B------:R-:W-:Y:S01]  /*16a0*/  IMAD.U32 R33, RZ, RZ, UR7 ;  /* 0x00000007ff217e24 */ /* 0x000fe2000f8e00ff */
[----:B------:R-:W-:-:S04]  /*16b0*/  MOV R31, UR7 ;  /* 0x00000007001f7c02 */ /* 0x000fc80008000f00 */
[----:B------:R-:W-:Y:S02]  /*16c0*/  IADD3 R22, PT, PT, R24, UR5, -R33 ;  /* 0x0000000518167c10 */ /* 0x000fe4000fffe821 */
[----:B------:R-:W-:Y:S02]  /*16d0*/  IADD3 R31, PT, PT, R31, -UR5, -R24 ;  /* 0x800000051f1f7c10 */ /* 0x000fe4000fffe818 */
[----:B------:R-:W-:Y:S02]  /*16e0*/  ISETP.GT.U32.AND P1, PT, R22, -0x10, PT ;  /* 0xfffffff01600780c */ /* 0x000fe40003f24070 */
[----:B------:R-:W-:-:S11]  /*16f0*/  LOP3.LUT P2, RZ, R31, 0xf, RZ, 0xc0, !PT ;  /* 0x0000000f1fff7812 */ /* 0x000fd6000784c0ff */
[----:B------:R-:W-:Y:S05]  /*1700*/  @P1 BRA `(.L_x_15) ;  /* 0x0000000000601947 */ /* 0x000fea0003800000 */
[----:B------:R-:W-:Y:S01]  /*1710*/  LOP3.LUT R33, R31, 0xfffffff0, RZ, 0xc0, !PT ;  /* 0xfffffff01f217812 */ /* 0x000fe200078ec0ff */
[----:B------:R-:W-:Y:S01]  /*1720*/  IMAD.MOV.U32 R22, RZ, RZ, RZ ;  /* 0x000000ffff167224 */ /* 0x000fe200078e00ff */
[----:B------:R-:W-:-:S07]  /*1730*/  MOV R32, 0xff7fffff ;  /* 0xff7fffff00207802 */ /* 0x000fce0000000f00 */
.L_x_16:
[----:B--2---:R-:W-:Y:S01]  /*1740*/  LEA R31, R24, UR22, 0x2 ;  /* 0x00000016181f7c11 */ /* 0x004fe2000f8e10ff */
[----:B------:R-:W-:Y:S01]  /*1750*/  VIADD R22, R22, 0x10 ;  /* 0x0000001016167836 */ /* 0x000fe20000000000 */
[----:B------:R-:W-:-:S03]  /*1760*/  IADD3 R24, PT, PT, R24, 0x10, RZ ;  /* 0x0000001018187810 */ /* 0x000fc60007ffe0ff */
[----:B------:R2:W-:Y:S01]  /*1770*/  STL [R31], R32 ;  /* 0x000000201f007387 */ /* 0x0005e20000100800 */
[----:B------:R-:W-:-:S03]  /*1780*/  ISETP.NE.AND P1, PT, R22, R33, PT ;  /* 0x000000211600720c */ /* 0x000fc60003f25270 */
[----:B------:R2:W-:Y:S04]  /*1790*/  STL [R31+0x4], R32 ;  /* 0x000004201f007387 */ /* 0x0005e80000100800 */
        /* <DEDUP_REMOVED lines=13> */
[----:B------:R2:W-:Y:S01]  /*1870*/  STL [R31+0x3c], R32 ;  /* 0x00003c201f007387 */ /* 0x0005e20000100800 */
[----:B------:R-:W-:Y:S05]  /*1880*/  @P1 BRA `(.L_x_16) ;  /* 0xfffffffc00ac1947 */ /* 0x000fea000383ffff */
.L_x_15:
[----:B-1----:R-:W-:Y:S05]  /*1890*/  BSYNC.RECONVERGENT B1 ;  /* 0x0000000000017941 */ /* 0x002fea0003800200 */
.L_x_14:
[----:B------:R-:W-:Y:S05]  /*18a0*/  @!P2 BRA `(.L_x_13) ;  /* 0x0000000000a8a947 */ /* 0x000fea0003800000 */
[----:B------:R-:W-:Y:S01]  /*18b0*/  VIADD R23, R23, UR5 ;  /* 0x0000000517177c36 */ /* 0x000fe20008000000 */
[----:B------:R-:W-:Y:S04]  /*18c0*/  BSSY.RECONVERGENT B1, `(.L_x_17) ;  /* 0x0000014000017945 */ /* 0x000fe80003800200 */
[----:B------:R-:W-:-:S04]  /*18d0*/  IADD3 R22, PT, PT, RZ, -R23, RZ ;  /* 0x80000017ff167210 */ /* 0x000fc80007ffe0ff */
[----:B------:R-:W-:-:S05]  /*18e0*/  PRMT R22, R22, 0x7710, RZ ;  /* 0x0000771016167816 */ /* 0x000fca00000000ff */
[----:B------:R-:W-:-:S05]  /*18f0*/  VIADD R22, R22, UR20 ;  /* 0x0000001416167c36 */ /* 0x000fca0008000000 */
[----:B------:R-:W-:-:S04]  /*1900*/  LOP3.LUT R23, R22, 0xf, RZ, 0xc0, !PT ;  /* 0x0000000f16177812 */ /* 0x000fc800078ec0ff */
[C---:B------:R-:W-:Y:S02]  /*1910*/  IADD3 R22, PT, PT, R23.reuse, -0x1, RZ ;  /* 0xffffffff17167810 */ /* 0x040fe40007ffe0ff */
[----:B--2---:R-:W-:Y:S02]  /*1920*/  LOP3.LUT P2, R32, R23, 0x7, RZ, 0xc0, !PT ;  /* 0x0000000717207812 */ /* 0x004fe4000784c0ff */
[----:B------:R-:W-:-:S13]  /*1930*/  ISETP.GE.U32.AND P1, PT, R22, 0x7, PT ;  /* 0x000000071600780c */ /* 0x000fda0003f26070 */
[----:B------:R-:W-:Y:S05]  /*1940*/  @!P1 BRA `(.L_x_18) ;  /* 0x00000000002c9947 */ /* 0x000fea0003800000 */
[C---:B------:R-:W-:Y:S01]  /*1950*/  LEA R22, R24.reuse, UR22, 0x2 ;  /* 0x0000001618167c11 */ /* 0x040fe2000f8e10ff */
[----:B------:R-:W-:Y:S01]  /*1960*/  IMAD.MOV.U32 R31, RZ, RZ, -0x800001 ;  /* 0xff7fffffff1f7424 */ /* 0x000fe200078e00ff */
[----:B------:R-:W-:-:S04]  /*1970*/  IADD3 R24, PT, PT, R24, 0x8, RZ ;  /* 0x0000000818187810 */ /* 0x000fc80007ffe0ff */
[----:B------:R1:W-:Y:S04]  /*1980*/  STL [R22], R31 ;  /* 0x0000001f16007387 */ /* 0x0003e80000100800 */
[----:B------:R1:W-:Y:S04]  /*1990*/  STL [R22+0x4], R31 ;  /* 0x0000041f16007387 */ /* 0x0003e80000100800 */
[----:B------:R1:W-:Y:S04]  /*19a0*/  STL [R22+0x8], R31 ;  /* 0x0000081f16007387 */ /* 0x0003e80000100800 */
[----:B------:R1:W-:Y:S04]  /*19b0*/  STL [R22+0xc], R31 ;  /* 0x00000c1f16007387 */ /* 0x0003e80000100800 */
[----:B------:R1:W-:Y:S04]  /*19c0*/  STL [R22+0x10], R31 ;  /* 0x0000101f16007387 */ /* 0x0003e80000100800 */
[----:B------:R1:W-:Y:S04]  /*19d0*/  STL [R22+0x14], R31 ;  /* 0x0000141f16007387 */ /* 0x0003e80000100800 */
[----:B------:R1:W-:Y:S04]  /*19e0*/  STL [R22+0x18], R31 ;  /* 0x0000181f16007387 */ /* 0x0003e80000100800 */
[----:B------:R1:W-:Y:S02]  /*19f0*/  STL [R22+0x1c], R31 ;  /* 0x00001c1f16007387 */ /* 0x0003e40000100800 */
.L_x_18:
[----:B------:R-:W-:Y:S05]  /*1a00*/  BSYNC.RECONVERGENT B1 ;  /* 0x0000000000017941 */ /* 0x000fea0003800200 */
.L_x_17:
[----:B------:R-:W-:Y:S05]  /*1a10*/  @!P2 BRA `(.L_x_13) ;  /* 0x00000000004ca947 */ /* 0x000fea0003800000 */
[----:B------:R-:W-:Y:S02]  /*1a20*/  ISETP.GE.U32.AND P1, PT, R32, 0x4, PT ;  /* 0x000000042000780c */ /* 0x000fe40003f26070 */
[----:B------:R-:W-:-:S04]  /*1a30*/  LOP3.LUT R23, R23, 0x3, RZ, 0xc0, !PT ;  /* 0x0000000317177812 */ /* 0x000fc800078ec0ff */
[----:B------:R-:W-:-:S07]  /*1a40*/  ISETP.NE.AND P2, PT, R23, RZ, PT ;  /* 0x000000ff1700720c */ /* 0x000fce0003f45270 */
[C---:B-1----:R-:W-:Y:S01]  /*1a50*/  @P1 LEA R22, R24.reuse, UR22, 0x2 ;  /* 0x0000001618161c11 */ /* 0x042fe2000f8e10ff */
[----:B------:R-:W-:Y:S01]  /*1a60*/  @P1 IMAD.MOV.U32 R31, RZ, RZ, -0x800001 ;  /* 0xff7fffffff1f1424 */ /* 0x000fe200078e00ff */
[----:B------:R-:W-:-:S04]  /*1a70*/  @P1 IADD3 R24, PT, PT, R24, 0x4, RZ ;  /* 0x0000000418181810 */ /* 0x000fc80007ffe0ff */
[----:B------:R3:W-:Y:S04]  /*1a80*/  @P1 STL [R22], R31 ;  /* 0x0000001f16001387 */ /* 0x0007e80000100800 */
[----:B------:R3:W-:Y:S04]  /*1a90*/  @P1 STL [R22+0x4], R31 ;  /* 0x0000041f16001387 */ /* 0x0007e80000100800 */
[----:B------:R3:W-:Y:S04]  /*1aa0*/  @P1 STL [R22+0x8], R31 ;  /* 0x0000081f16001387 */ /* 0x0007e80000100800 */
[----:B------:R3:W-:Y:S01]  /*1ab0*/  @P1 STL [R22+0xc], R31 ;  /* 0x00000c1f16001387 */ /* 0x0007e20000100800 */
[----:B------:R-:W-:Y:S05]  /*1ac0*/  @!P2 BRA `(.L_x_13) ;  /* 0x000000000020a947 */ /* 0x000fea0003800000 */
[----:B---3--:R-:W-:Y:S01]  /*1ad0*/  LEA R22, R24, UR22, 0x2 ;  /* 0x0000001618167c11 */ /* 0x008fe2000f8e10ff */
[----:B------:R-:W-:Y:S01]  /*1ae0*/  IMAD.MOV.U32 R31, RZ, RZ, -0x800001 ;  /* 0xff7fffffff1f7424 */ /* 0x000fe200078e00ff */
[----:B------:R-:W-:-:S04]  /*1af0*/  ISETP.NE.AND P1, PT, R23, 0x1, PT ;  /* 0x000000011700780c */ /* 0x000fc80003f25270 */
[----:B------:R4:W-:Y:S09]  /*1b00*/  STL [R22], R31 ;  /* 0x0000001f16007387 */ /* 0x0009f20000100800 */
[----:B------:R-:W-:Y:S05]  /*1b10*/  @!P1 BRA `(.L_x_13) ;  /* 0x00000000000c9947 */ /* 0x000fea0003800000 */
[----:B------:R-:W-:Y:S01]  /*1b20*/  ISETP.NE.AND P1, PT, R23, 0x2, PT ;  /* 0x000000021700780c */ /* 0x000fe20003f25270 */
[----:B------:R1:W-:-:S12]  /*1b30*/  STL [R22+0x4], R31 ;  /* 0x0000041f16007387 */ /* 0x0003d80000100800 */
[----:B------:R1:W-:Y:S02]  /*1b40*/  @P1 STL [R22+0x8], R31 ;  /* 0x0000081f16001387 */ /* 0x0003e40000100800 */
.L_x_13:
[----:B-1----:R-:W-:Y:S05]  /*1b50*/  BSYNC B0 ;  /* 0x0000000000007941 */ /* 0x002fea0003800000 */
.L_x_6:
[----:B------:R-:W-:-:S13]  /*1b60*/  FSETP.GT.AND P1, PT, R25, -3.40282346638528859812e+38, PT ;  /* 0xff7fffff1900780b */ /* 0x000fda0003f24000 */
[----:B------:R-:W-:Y:S05]  /*1b70*/  @!P1 BRA `(.L_x_5) ;  /* 0x0000000800849947 */ /* 0x000fea0003800000 */
[----:B------:R-:W-:Y:S01]  /*1b80*/  HFMA2 R23, -RZ, RZ, 0.96630859375, -0.0022525787353515625 ;  /* 0x3bbb989dff177431 */ /* 0x000fe200000001ff */
[----:B------:R-:W-:Y:S01]  /*1b90*/  FMNMX R25, R30, R25, !PT ;  /* 0x000000191e197209 */ /* 0x000fe20007800000 */
[----:B------:R-:W-:-:S04]  /*1ba0*/  IMAD.MOV.U32 R24, RZ, RZ, 0x437c0000 ;  /* 0x437c0000ff187424 */ /* 0x000fc800078e00ff */
[--C-:B---34-:R-:W-:Y:S01]  /*1bb0*/  FADD R22, R30, -R25.reuse ;  /* 0x800000191e167221 */ /* 0x118fe20000000000 */
[----:B------:R-:W-:-:S03]  /*1bc0*/  IMAD.MOV.U32 R30, RZ, RZ, R25 ;  /* 0x000000ffff1e7224 */ /* 0x000fc600078e0019 */
[----:B------:R-:W-:-:S04]  /*1bd0*/  FFMA.SAT R23, R22, R23, 0.5 ;  /* 0x3f00000016177423 */ /* 0x000fc80000002017 */
[----:B------:R-:W-:-:S04]  /*1be0*/  FFMA.RM R23, R23, R24, 12582913 ;  /* 0x4b40000117177423 */ /* 0x000fc80000004018 */
[C---:B--2---:R-:W-:Y:S01]  /*1bf0*/  FADD R31, R23.reuse, -12583039 ;  /* 0xcb40007f171f7421 */ /* 0x044fe20000000000 */
[----:B------:R-:W-:-:S03]  /*1c00*/  SHF.L.U32 R23, R23, 0x17, RZ ;  /* 0x0000001717177819 */ /* 0x000fc600000006ff */
[----:B------:R-:W-:-:S04]  /*1c10*/  FFMA R31, R22, 1.4426950216293334961, -R31 ;  /* 0x3fb8aa3b161f7823 */ /* 0x000fc8000000081f */
[----:B------:R-:W-:-:S04]  /*1c20*/  FFMA R31, R22, 1.925963033500011079e-08, R31 ;  /* 0x32a57060161f7823 */ /* 0x000fc8000000001f */
[----:B------:R-:W2:Y:S02]  /*1c30*/  MUFU.EX2 R22, R31 ;  /* 0x0000001f00167308 */ /* 0x000ea40000000800 */
[----:B--2---:R-:W-:-:S04]  /*1c40*/  FMUL R22, R23, R22 ;  /* 0x0000001617167220 */ /* 0x004fc80000400000 */
[-C--:B------:R-:W-:Y:S01]  /*1c50*/  FMUL R26, R26, R22.reuse ;  /* 0x000000161a1a7220 */ /* 0x080fe20000400000 */
[-C--:B------:R-:W-:Y:S01]  /*1c60*/  FMUL R21, R21, R22.reuse ;  /* 0x0000001615157220 */ /* 0x080fe20000400000 */
[-C--:B------:R-:W-:Y:S01]  /*1c70*/  FMUL R20, R20, R22.reuse ;  /* 0x0000001614147220 */ /* 0x080fe20000400000 */
[-C--:B------:R-:W-:Y:S01]  /*1c80*/  FMUL R19, R19, R22.reuse ;  /* 0x0000001613137220 */ /* 0x080fe20000400000 */
[-C--:B------:R-:W-:Y:S01]  /*1c90*/  FMUL R18, R18, R22.reuse ;  /* 0x0000001612127220 */ /* 0x080fe20000400000 */
[-C--:B------:R-:W-:Y:S01]  /*1ca0*/  FMUL R17, R17, R22.reuse ;  /* 0x0000001611117220 */ /* 0x080fe20000400000 */
[-C--:B------:R-:W-:Y:S01]  /*1cb0*/  FMUL R16, R16, R22.reuse ;  /* 0x0000001610107220 */ /* 0x080fe20000400000 */
[-C--:B------:R-:W-:Y:S01]  /*1cc0*/  FMUL R15, R15, R22.reuse ;  /* 0x000000160f0f7220 */ /* 0x080fe20000400000 */
[----:B------:R-:W-:Y:S01]  /*1cd0*/  FMUL R27, R27, R22 ;  /* 0x000000161b1b7220 */ /* 0x000fe20000400000 */
[----:B------:R-:W-:Y:S06]  /*1ce0*/  @!P0 BRA `(.L_x_5) ;  /* 0x0000000800288947 */ /* 0x000fec0003800000 */
[----:B------:R-:W-:Y:S01]  /*1cf0*/  ULEA UR7, UR4, UR5, 0x4 ;  /* 0x0000000504077291 */ /* 0x000fe2000f8e20ff */
[----:B------:R-:W-:Y:S01]  /*1d00*/  MOV R30, UR20 ;  /* 0x00000014001e7c02 */ /* 0x000fe20008000f00 */
[----:B------:R-:W-:Y:S01]  /*1d10*/  UIMAD UR8, UR4, -0x10, -UR5 ;  /* 0xfffffff0040878a4 */ /* 0x000fe2000f8e0a05 */
[----:B------:R-:W-:Y:S01]  /*1d20*/  IMAD.MOV.U32 R24, RZ, RZ, RZ ;  /* 0x000000ffff187224 */ /* 0x000fe200078e00ff */
[----:B------:R-:W-:-:S04]  /*1d30*/  UIADD3 UR7, UPT, UPT, UR7, 0x1, URZ ;  /* 0x0000000107077890 */ /* 0x000fc8000fffe0ff */
[----:B------:R-:W-:Y:S01]  /*1d40*/  UISETP.NE.AND UP0, UPT, UR20, UR7, UPT ;  /* 0x000000071400728c */ /* 0x000fe2000bf05270 */
[----:B------:R-:W-:-:S08]  /*1d50*/  IADD3 R30, PT, PT, R30, UR8, RZ ;  /* 0x000000081e1e7c10 */ /* 0x000fd0000fffe0ff */
[----:B------:R-:W-:Y:S05]  /*1d60*/  BRA.U !UP0, `(.L_x_19) ;  /* 0x0000000508547547 */ /* 0x000fea000b800000 */
[----:B------:R-:W-:Y:S01]  /*1d70*/  BSSY.RECONVERGENT B0, `(.L_x_19) ;  /* 0x0000054000007945 */ /* 0x000fe20003800200 */
[----:B------:R-:W-:Y:S01]  /*1d80*/  IMAD.MOV.U32 R32, RZ, RZ, RZ ;  /* 0x000000ffff207224 */ /* 0x000fe200078e00ff */
[----:B------:R-:W-:-:S07]  /*1d90*/  LOP3.LUT R24, R30, 0xfffffffe, RZ, 0xc0, !PT ;  /* 0xfffffffe1e187812 */ /* 0x000fce00078ec0ff */
.L_x_24:
[----:B------:R-:W-:-:S06]  /*1da0*/  LEA R22, R32, UR22, 0x2 ;  /* 0x0000001620167c11 */ /* 0x000fcc000f8e10ff */
[----:B------:R-:W2:Y:S01]  /*1db0*/  LDL.64 R22, [R22] ;  /* 0x0000000016167983 */ /* 0x000ea20000100a00 */
[----:B------:R-:W-:Y:S01]  /*1dc0*/  BSSY.RECONVERGENT B1, `(.L_x_20) ;  /* 0x0000026000017945 */ /* 0x000fe20003800200 */
[----:B--2---:R-:W-:Y:S02]  /*1dd0*/  FSETP.GTU.AND P0, PT, R22, -3.40282346638528859812e+38, PT ;  /* 0xff7fffff1600780b */ /* 0x004fe40003f0c000 */
[----:B------:R-:W-:-:S11]  /*1de0*/  FSETP.GTU.AND P1, PT, R23, -3.40282346638528859812e+38, PT ;  /* 0xff7fffff1700780b */ /* 0x000fd60003f2c000 */
[----:B------:R-:W-:Y:S05]  /*1df0*/  @!P0 BRA `(.L_x_21) ;  /* 0x0000000000888947 */ /* 0x000fea0003800000 */
[----:B------:R-:W2:Y:S01]  /*1e00*/  S2UR UR8, SR_CgaCtaId ;  /* 0x00000000000879c3 */ /* 0x000ea20000008800 */
[----:B------:R-:W-:Y:S01]  /*1e10*/  UMOV UR7, 0x400 ;  /* 0x0000040000077882 */ /* 0x000fe20000000000 */
[----:B------:R-:W-:Y:S01]  /*1e20*/  MOV R34, 0x3bbb989d ;  /* 0x3bbb989d00227802 */ /* 0x000fe20000000f00 */
[----:B------:R-:W-:Y:S01]  /*1e30*/  UIADD3 UR7, UPT, UPT, UR7, 0x4000, URZ ;  /* 0x0000400007077890 */ /* 0x000fe2000fffe0ff */
[----:B------:R-:W-:Y:S02]  /*1e40*/  HFMA2 R31, -RZ, RZ, 3.7421875, 0 ;  /* 0x437c0000ff1f7431 */ /* 0x000fe400000001ff */
[----:B0-----:R-:W-:Y:S01]  /*1e50*/  FADD R39, -R25, R22 ;  /* 0x0000001619277221 */ /* 0x001fe20000000100 */
[----:B------:R-:W-:-:S03]  /*1e60*/  IMAD R41, R32, 0x100, R5 ;  /* 0x0000010020297824 */ /* 0x000fc600078e0205 */
[----:B------:R-:W-:-:S04]  /*1e70*/  FFMA.SAT R22, R39, R34, 0.5 ;  /* 0x3f00000027167423 */ /* 0x000fc80000002022 */
[----:B------:R-:W-:-:S04]  /*1e80*/  FFMA.RM R40, R22, R31, 12582913 ;  /* 0x4b40000116287423 */ /* 0x000fc8000000401f */
[C---:B------:R-:W-:Y:S01]  /*1e90*/  FADD R42, R40.reuse, -12583039 ;  /* 0xcb40007f282a7421 */ /* 0x040fe20000000000 */
[----:B------:R-:W-:-:S03]  /*1ea0*/  IMAD.SHL.U32 R40, R40, 0x800000, RZ ;  /* 0x0080000028287824 */ /* 0x000fc600078e00ff */
[----:B------:R-:W-:Y:S01]  /*1eb0*/  FFMA R42, R39, 1.4426950216293334961, -R42 ;  /* 0x3fb8aa3b272a7823 */ /* 0x000fe2000000082a */
[----:B--2---:R-:W-:-:S03]  /*1ec0*/  ULEA UR7, UR8, UR7, 0x18 ;  /* 0x0000000708077291 */ /* 0x004fc6000f8ec0ff */
[----:B------:R-:W-:-:S03]  /*1ed0*/  FFMA R42, R39, 1.925963033500011079e-08, R42 ;  /* 0x32a57060272a7823 */ /* 0x000fc6000000002a */
[----:B------:R-:W-:Y:S01]  /*1ee0*/  LEA R41, R41, UR7, 0x2 ;  /* 0x0000000729297c11 */ /* 0x000fe2000f8e10ff */
[----:B------:R-:W0:Y:S04]  /*1ef0*/  MUFU.EX2 R39, R42 ;  /* 0x0000002a00277308 */ /* 0x000e280000000800 */
[----:B------:R-:W2:Y:S04]  /*1f00*/  LDS R37, [R41] ;  /* 0x0000000029257984 */ /* 0x000ea80000000800 */
[----:B------:R-:W3:Y:S04]  /*1f10*/  LDS R38, [R41+0x80] ;  /* 0x0000800029267984 */ /* 0x000ee80000000800 */
[----:B------:R-:W4:Y:S04]  /*1f20*/  LDS R35, [R41+0x100] ;  /* 0x0001000029237984 */ /* 0x000f280000000800 */
[----:B------:R-:W5:Y:S01]  /*1f30*/  LDS R36, [R41+0x180] ;  /* 0x0001800029247984 */ /* 0x000f620000000800 */
[----:B0-----:R-:W-:-:S03]  /*1f40*/  FMUL R39, R40, R39 ;  /* 0x0000002728277220 */ /* 0x001fc60000400000 */
[----:B------:R-:W0:Y:S01]  /*1f50*/  LDS R33, [R41+0x200] ;  /* 0x0002000029217984 */ /* 0x000e220000000800 */
[----:B------:R-:W-:-:S03]  /*1f60*/  FADD R27, R27, R39 ;  /* 0x000000271b1b7221 */ /* 0x000fc60000000000 */
[----:B------:R-:W1:Y:S04]  /*1f70*/  LDS R34, [R41+0x280] ;  /* 0x0002800029227984 */ /* 0x000e680000000800 */
[----:B------:R-:W1:Y:S04]  /*1f80*/  LDS R31, [R41+0x300] ;  /* 0x00030000291f7984 */ /* 0x000e680000000800 */
[----:B------:R-:W1:Y:S01]  /*1f90*/  LDS R22, [R41+0x380] ;  /* 0x0003800029167984 */ /* 0x000e620000000800 */
[C---:B--2---:R-:W-:Y:S01]  /*1fa0*/  FFMA R26, R39.reuse, R37, R26 ;  /* 0x00000025271a7223 */ /* 0x044fe2000000001a */
[C---:B---3--:R-:W-:Y:S01]  /*1fb0*/  FFMA R21, R39.reuse, R38, R21 ;  /* 0x0000002627157223 */ /* 0x048fe20000000015 */
[C---:B----4-:R-:W-:Y:S01]  /*1fc0*/  FFMA R20, R39.reuse, R35, R20 ;  /* 0x0000002327147223 */ /* 0x050fe20000000014 */
[C---:B-----5:R-:W-:Y:S01]  /*1fd0*/  FFMA R19, R39.reuse, R36, R19 ;  /* 0x0000002427137223 */ /* 0x060fe20000000013 */
[C---:B0-----:R-:W-:Y:S01]  /*1fe0*/  FFMA R18, R39.reuse, R33, R18 ;  /* 0x0000002127127223 */ /* 0x041fe20000000012 */
[C---:B-1----:R-:W-:Y:S01]  /*1ff0*/  FFMA R17, R39.reuse, R34, R17 ;  /* 0x0000002227117223 */ /* 0x042fe20000000011 */
[C---:B------:R-:W-:Y:S01]  /*2000*/  FFMA R16, R39.reuse, R31, R16 ;  /* 0x0000001f27107223 */ /* 0x040fe20000000010 */
[----:B------:R-:W-:-:S07]  /*2010*/  FFMA R15, R39, R22, R15 ;  /* 0x00000016270f7223 */ /* 0x000fce000000000f */
.L_x_21:
[----:B-1----:R-:W-:Y:S05]  /*2020*/  BSYNC.RECONVERGENT B1 ;  /* 0x0000000000017941 */ /* 0x002fea0003800200 */
.L_x_20:
[----:B------:R-:W-:Y:S04]  /*2030*/  BSSY.RECONVERGENT B1, `(.L_x_22) ;  /* 0x0000024000017945 */ /* 0x000fe80003800200 */
[----:B------:R-:W-:Y:S05]  /*2040*/  @!P1 BRA `(.L_x_23) ;  /* 0x0000000000889947 */ /* 0x000fea0003800000 */
[----:B------:R-:W1:Y:S01]  /*2050*/  S2UR UR8, SR_CgaCtaId ;  /* 0x00000000000879c3 */ /* 0x000e620000008800 */
[----:B------:R-:W-:Y:S01]  /*2060*/  UMOV UR7, 0x400 ;  /* 0x0000040000077882 */ /* 0x000fe20000000000 */
[----:B------:R-:W-:Y:S01]  /*2070*/  MOV R22, 0x3bbb989d ;  /* 0x3bbb989d00167802 */ /* 0x000fe20000000f00 */
[----:B------:R-:W-:Y:S01]  /*2080*/  UIADD3 UR7, UPT, UPT, UR7, 0x4000, URZ ;  /* 0x0000400007077890 */ /* 0x000fe2000fffe0ff */
[----:B------:R-:W-:Y:S02]  /*2090*/  HFMA2 R31, -RZ, RZ, 3.7421875, 0 ;  /* 0x437c0000ff1f7431 */ /* 0x000fe400000001ff */
[----:B------:R-:W-:Y:S01]  /*20a0*/  FADD R23, -R25, R23 ;  /* 0x0000001719177221 */ /* 0x000fe20000000100 */
[----:B------:R-:W-:-:S03]  /*20b0*/  IMAD R33, R32, 0x100, R5 ;  /* 0x0000010020217824 */ /* 0x000fc600078e0205 */
[----:B------:R-:W-:-:S04]  /*20c0*/  FFMA.SAT R22, R23, R22, 0.5 ;  /* 0x3f00000017167423 */ /* 0x000fc80000002016 */
[----:B0-----:R-:W-:-:S04]  /*20d0*/  FFMA.RM R38, R22, R31, 12582913 ;  /* 0x4b40000116267423 */ /* 0x001fc8000000401f */
[C---:B------:R-:W-:Y:S01]  /*20e0*/  FADD R40, R38.reuse, -12583039 ;  /* 0xcb40007f26287421 */ /* 0x040fe20000000000 */
[----:B------:R-:W-:-:S03]  /*20f0*/  IMAD.SHL.U32 R38, R38, 0x800000, RZ ;  /* 0x0080000026267824 */ /* 0x000fc600078e00ff */
[----:B------:R-:W-:Y:S01]  /*2100*/  FFMA R40, R23, 1.4426950216293334961, -R40 ;  /* 0x3fb8aa3b17287823 */ /* 0x000fe20000000828 */
[----:B-1----:R-:W-:-:S03]  /*2110*/  ULEA UR7, UR8, UR7, 0x18 ;  /* 0x0000000708077291 */ /* 0x002fc6000f8ec0ff */
[----:B------:R-:W-:-:S03]  /*2120*/  FFMA R40, R23, 1.925963033500011079e-08, R40 ;  /* 0x32a5706017287823 */ /* 0x000fc60000000028 */
[----:B------:R-:W-:Y:S01]  /*2130*/  LEA R39, R33, UR7, 0x2 ;  /* 0x0000000721277c11 */ /* 0x000fe2000f8e10ff */
[----:B------:R-:W0:Y:S04]  /*2140*/  MUFU.EX2 R23, R40 ;  /* 0x0000002800177308 */ /* 0x000e280000000800 */
[----:B------:R-:W1:Y:S04]  /*2150*/  LDS R31, [R39+0x400] ;  /* 0x00040000271f7984 */ /* 0x000e680000000800 */
[----:B------:R-:W2:Y:S04]  /*2160*/  LDS R22, [R39+0x480] ;  /* 0x0004800027167984 */ /* 0x000ea80000000800 */
[----:B------:R-:W3:Y:S04]  /*2170*/  LDS R33, [R39+0x500] ;  /* 0x0005000027217984 */ /* 0x000ee80000000800 */
[----:B------:R-:W4:Y:S01]  /*2180*/  LDS R34, [R39+0x580] ;  /* 0x0005800027227984 */ /* 0x000f220000000800 */
[----:B0-----:R-:W-:-:S03]  /*2190*/  FMUL R23, R38, R23 ;  /* 0x0000001726177220 */ /* 0x001fc60000400000 */
[----:B------:R-:W0:Y:S01]  /*21a0*/  LDS R35, [R39+0x600] ;  /* 0x0006000027237984 */ /* 0x000e220000000800 */
[----:B------:R-:W-:-:S03]  /*21b0*/  FADD R27, R27, R23 ;  /* 0x000000171b1b7221 */ /* 0x000fc60000000000 */
[----:B------:R-:W5:Y:S04]  /*21c0*/  LDS R36, [R39+0x680] ;  /* 0x0006800027247984 */ /* 0x000f680000000800 */
[----:B------:R-:W5:Y:S04]  /*21d0*/  LDS R37, [R39+0x700] ;  /* 0x0007000027257984 */ /* 0x000f680000000800 */
[----:B------:R-:W5:Y:S01]  /*21e0*/  LDS R42, [R39+0x780] ;  /* 0x00078000272a7984 */ /* 0x000f620000000800 */
[C---:B-1----:R-:W-:Y:S01]  /*21f0*/  FFMA R26, R23.reuse, R31, R26 ;  /* 0x0000001f171a7223 */ /* 0x042fe2000000001a */
[C---:B--2---:R-:W-:Y:S01]  /*2200*/  FFMA R21, R23.reuse, R22, R21 ;  /* 0x0000001617157223 */ /* 0x044fe20000000015 */
[C---:B---3--:R-:W-:Y:S01]  /*2210*/  FFMA R20, R23.reuse, R33, R20 ;  /* 0x0000002117147223 */ /* 0x048fe20000000014 */
[C---:B----4-:R-:W-:Y:S01]  /*2220*/  FFMA R19, R23.reuse, R34, R19 ;  /* 0x0000002217137223 */ /* 0x050fe20000000013 */
[C---:B0-----:R-:W-:Y:S01]  /*2230*/  FFMA R18, R23.reuse, R35, R18 ;  /* 0x0000002317127223 */ /* 0x041fe20000000012 */
[C---:B-----5:R-:W-:Y:S01]  /*2240*/  FFMA R17, R23.reuse, R36, R17 ;  /* 0x0000002417117223 */ /* 0x060fe20000000011 */
[C---:B------:R-:W-:Y:S01]  /*2250*/  FFMA R16, R23.reuse, R37, R16 ;  /* 0x0000002517107223 */ /* 0x040fe20000000010 */
[----:B------:R-:W-:-:S07]  /*2260*/  FFMA R15, R23, R42, R15 ;  /* 0x0000002a170f7223 */ /* 0x000fce000000000f */
.L_x_23:
[----:B------:R-:W-:Y:S05]  /*2270*/  BSYNC.RECONVERGENT B1 ;  /* 0x0000000000017941 */ /* 0x000fea0003800200 */
.L_x_22:
[----:B------:R-:W-:-:S04]  /*2280*/  IADD3 R32, PT, PT, R32, 0x2, RZ ;  /* 0x0000000220207810 */ /* 0x000fc80007ffe0ff */
[----:B------:R-:W-:-:S13]  /*2290*/  ISETP.NE.AND P0, PT, R32, R24, PT ;  /* 0x000000182000720c */ /* 0x000fda0003f05270 */
[----:B------:R-:W-:Y:S05]  /*22a0*/  @P0 BRA `(.L_x_24) ;  /* 0xfffffff800bc0947 */ /* 0x000fea000383ffff */
[----:B------:R-:W-:Y:S05]  /*22b0*/  BSYNC.RECONVERGENT B0 ;  /* 0x0000000000007941 */ /* 0x000fea0003800200 */
.L_x_19:
[----:B------:R-:W-:-:S04]  /*22c0*/  LOP3.LUT R30, R30, 0x1, RZ, 0xc0, !PT ;  /* 0x000000011e1e7812 */ /* 0x000fc800078ec0ff */
[----:B------:R-:W-:Y:S01]  /*22d0*/  ISETP.NE.U32.AND P0, PT, R30, 0x1, PT ;  /* 0x000000011e00780c */ /* 0x000fe20003f05070 */
[----:B------:R-:W-:-:S12]  /*22e0*/  IMAD.MOV.U32 R30, RZ, RZ, R25 ;  /* 0x000000ffff1e7224 */ /* 0x000fd800078e0019 */
[----:B------:R-:W-:Y:S05]  /*22f0*/  @P0 BRA `(.L_x_5) ;  /* 0x0000000000a40947 */ /* 0x000fea0003800000 */
[----:B------:R-:W-:-:S13]  /*2300*/  R2UR UR7, R24 ;  /* 0x00000000180772ca */ /* 0x000fda00000e0000 */
[----:B------:R-:W-:-:S09]  /*2310*/  ULEA UR7, UR7, UR22, 0x2 ;  /* 0x0000001607077291 */ /* 0x000fd2000f8e10ff */
[----:B------:R-:W2:Y:S01]  /*2320*/  LDL R22, [UR7] ;  /* 0x00000007ff167983 */ /* 0x000ea20008100800 */
[----:B------:R-:W-:Y:S02]  /*2330*/  MOV R30, R25 ;  /* 0x00000019001e7202 */ /* 0x000fe40000000f00 */
[----:B--2---:R-:W-:-:S13]  /*2340*/  FSETP.GTU.AND P0, PT, R22, -3.40282346638528859812e+38, PT ;  /* 0xff7fffff1600780b */ /* 0x004fda0003f0c000 */
[----:B------:R-:W-:Y:S05]  /*2350*/  @!P0 BRA `(.L_x_5) ;  /* 0x00000000008c8947 */ /* 0x000fea0003800000 */
[----:B------:R-:W2:Y:S01]  /*2360*/  S2UR UR8, SR_CgaCtaId ;  /* 0x00000000000879c3 */ /* 0x000ea20000008800 */
[----:B------:R-:W-:Y:S01]  /*2370*/  UMOV UR7, 0x400 ;  /* 0x0000040000077882 */ /* 0x000fe20000000000 */
[----:B------:R-:W-:Y:S01]  /*2380*/  HFMA2 R23, -RZ, RZ, 0.96630859375, -0.0022525787353515625 ;  /* 0x3bbb989dff177431 */ /* 0x000fe200000001ff */
[----:B------:R-:W-:Y:S01]  /*2390*/  UIADD3 UR7, UPT, UPT, UR7, 0x4000, URZ ;  /* 0x0000400007077890 */ /* 0x000fe2000fffe0ff */
[----:B------:R-:W-:Y:S02]  /*23a0*/  IMAD R24, R24, 0x100, R5 ;  /* 0x0000010018187824 */ /* 0x000fe400078e0205 */
[----:B------:R-:W-:Y:S01]  /*23b0*/  FADD R22, -R25, R22 ;  /* 0x0000001619167221 */ /* 0x000fe20000000100 */
[----:B------:R-:W-:-:S03]  /*23c0*/  MOV R30, 0x437c0000 ;  /* 0x437c0000001e7802 */ /* 0x000fc60000000f00 */
[----:B------:R-:W-:-:S04]  /*23d0*/  FFMA.SAT R23, R22, R23, 0.5 ;  /* 0x3f00000016177423 */ /* 0x000fc80000002017 */
[----:B------:R-:W-:-:S04]  /*23e0*/  FFMA.RM R23, R23, R30, 12582913 ;  /* 0x4b40000117177423 */ /* 0x000fc8000000401e */
[C---:B------:R-:W-:Y:S01]  /*23f0*/  FADD R31, R23.reuse, -12583039 ;  /* 0xcb40007f171f7421 */ /* 0x040fe20000000000 */
[----:B------:R-:W-:Y:S01]  /*2400*/  SHF.L.U32 R23, R23, 0x17, RZ ;  /* 0x0000001717177819 */ /* 0x000fe200000006ff */
[----:B--2---:R-:W-:Y:S02]  /*2410*/  ULEA UR7, UR8, UR7, 0x18 ;  /* 0x0000000708077291 */ /* 0x004fe4000f8ec0ff */
[----:B------:R-:W-:-:S04]  /*2420*/  FFMA R31, R22, 1.4426950216293334961, -R31 ;  /* 0x3fb8aa3b161f7823 */ /* 0x000fc8000000081f */
[----:B------:R-:W-:Y:S01]  /*2430*/  FFMA R31, R22, 1.925963033500011079e-08, R31 ;  /* 0x32a57060161f7823 */ /* 0x000fe2000000001f */
[----:B------:R-:W-:-:S03]  /*2440*/  LEA R24, R24, UR7, 0x2 ;  /* 0x0000000718187c11 */ /* 0x000fc6000f8e10ff */
[----:B------:R-:W2:Y:S02]  /*2450*/  MUFU.EX2 R22, R31 ;  /* 0x0000001f00167308 */ /* 0x000ea40000000800 */
[----:B------:R-:W3:Y:S04]  /*2460*/  LDS R30, [R24] ;  /* 0x00000000181e7984 */ /* 0x000ee80000000800 */
[----:B------:R-:W4:Y:S04]  /*2470*/  LDS R32, [R24+0x80] ;  /* 0x0000800018207984 */ /* 0x000f280000000800 */
[----:B------:R-:W5:Y:S04]  /*2480*/  LDS R33, [R24+0x100] ;  /* 0x0001000018217984 */ /* 0x000f680000000800 */
[----:B------:R-:W1:Y:S01]  /*2490*/  LDS R34, [R24+0x180] ;  /* 0x0001800018227984 */ /* 0x000e620000000800 */
[----:B--2---:R-:W-:-:S03]  /*24a0*/  FMUL R23, R23, R22 ;  /* 0x0000001617177220 */ /* 0x004fc60000400000 */
[----:B------:R-:W2:Y:S01]  /*24b0*/  LDS R35, [R24+0x200] ;  /* 0x0002000018237984 */ /* 0x000ea20000000800 */
[----:B------:R-:W-:-:S03]  /*24c0*/  FADD R27, R27, R23 ;  /* 0x000000171b1b7221 */ /* 0x000fc60000000000 */
[----:B0-----:R-:W0:Y:S04]  /*24d0*/  LDS R36, [R24+0x280] ;  /* 0x0002800018247984 */ /* 0x001e280000000800 */
[----:B------:R-:W0:Y:S04]  /*24e0*/  LDS R37, [R24+0x300] ;  /* 0x0003000018257984 */ /* 0x000e280000000800 */
[----:B------:R-:W0:Y:S01]  /*24f0*/  LDS R38, [R24+0x380] ;  /* 0x0003800018267984 */ /* 0x000e220000000800 */
[----:B---3--:R-:W-:Y:S01]  /*2500*/  FFMA R26, R23, R30, R26 ;  /* 0x0000001e171a7223 */ /* 0x008fe2000000001a */
[----:B------:R-:W-:-:S02]  /*2510*/  IMAD.MOV.U32 R30, RZ, RZ, R25 ;  /* 0x000000ffff1e7224 */ /* 0x000fc400078e0019 */
[C---:B----4-:R-:W-:Y:S01]  /*2520*/  FFMA R21, R23.reuse, R32, R21 ;  /* 0x0000002017157223 */ /* 0x050fe20000000015 */
[C---:B-----5:R-:W-:Y:S01]  /*2530*/  FFMA R20, R23.reuse, R33, R20 ;  /* 0x0000002117147223 */ /* 0x060fe20000000014 */
[C---:B-1----:R-:W-:Y:S01]  /*2540*/  FFMA R19, R23.reuse, R34, R19 ;  /* 0x0000002217137223 */ /* 0x042fe20000000013 */
[C---:B--2---:R-:W-:Y:S01]  /*2550*/  FFMA R18, R23.reuse, R35, R18 ;  /* 0x0000002317127223 */ /* 0x044fe20000000012 */
[C---:B0-----:R-:W-:Y:S01]  /*2560*/  FFMA R17, R23.reuse, R36, R17 ;  /* 0x0000002417117223 */ /* 0x041fe20000000011 */
[C---:B------:R-:W-:Y:S01]  /*2570*/  FFMA R16, R23.reuse, R37, R16 ;  /* 0x0000002517107223 */ /* 0x040fe20000000010 */
[----:B------:R-:W-:-:S07]  /*2580*/  FFMA R15, R23, R38, R15 ;  /* 0x00000026170f7223 */ /* 0x000fce000000000f */
.L_x_5:
[----:B------:R-:W-:Y:S05]  /*2590*/  WARPSYNC.ALL ;  /* 0x0000000000007948 */ /* 0x000fea0003800000 */
[----:B------:R-:W-:Y:S01]  /*25a0*/  BAR.SYNC.DEFER_BLOCKING 0x0 ;  /* 0x0000000000007b1d */ /* 0x000fe20000010000 */
[----:B------:R-:W-:-:S05]  /*25b0*/  UIADD3 UR4, UPT, UPT, UR4, 0x1, URZ ;  /* 0x0000000104047890 */ /* 0x000fca000fffe0ff */
[----:B------:R-:W-:Y:S07]  /*25c0*/  BRA.U !UP1, `(.L_x_25) ;  /* 0xffffffe109fc7547 */ /* 0x000fee000b83ffff */
.L_x_0:
[----:B------:R-:W-:-:S13]  /*25d0*/  ISETP.GE.AND P0, PT, R3, R4, PT ;  /* 0x000000040300720c */ /* 0x000fda0003f06270 */
[----:B-1----:R-:W-:Y:S05]  /*25e0*/  @P0 EXIT ;  /* 0x000000000000094d */ /* 0x002fea0003800000 */
[----:B------:R-:W1:Y:S02]  /*25f0*/  LDCU.64 UR4, c[0x0][0x3a0] ;  /* 0x00007400ff0477ac */ /* 0x000e640008000a00 */
[----:B-1----:R-:W-:-:S04]  /*2600*/  UISETP.NE.U32.AND UP0, UPT, UR4, URZ, UPT ;  /* 0x000000ff0400728c */ /* 0x002fc8000bf05070 */
[----:B------:R-:W-:-:S09]  /*2610*/  UISETP.NE.AND.EX UP0, UPT, UR5, URZ, UPT, UP0 ;  /* 0x000000ff0500728c */ /* 0x000fd2000bf05300 */
[----:B------:R-:W-:Y:S05]  /*2620*/  BRA.U !UP0, `(.L_x_26) ;  /* 0x0000000108847547 */ /* 0x000fea000b800000 */
[----:B------:R-:W1:Y:S02]  /*2630*/  LDC.64 R4, c[0x0][0x3a0] ;  /* 0x0000e800ff047b82 */ /* 0x000e640000000a00 */
[----:B-1----:R-:W-:-:S06]  /*2640*/  IMAD.WIDE.U32 R2, R2, 0x4, R4 ;  /* 0x0000000402027825 */ /* 0x002fcc00078e0004 */
[----:B------:R-:W5:Y:S01]  /*2650*/  LDG.E.CONSTANT R3, desc[UR16][R2.64] ;  /* 0x0000001002037981 */ /* 0x000f62000c1e9900 */
[----:B------:R-:W-:Y:S01]  /*2660*/  HFMA2 R8, -RZ, RZ, 0.96630859375, -0.0022525787353515625 ;  /* 0x3bbb989dff087431 */ /* 0x000fe200000001ff */
[----:B------:R-:W-:Y:S02]  /*2670*/  MOV R9, 0x437c0000 ;  /* 0x437c000000097802 */ /* 0x000fe40000000f00 */
[----:B-----5:R-:W-:-:S05]  /*2680*/  FMNMX R0, R3, R30, !PT ;  /* 0x0000001e03007209 */ /* 0x020fca0007800000 */
[----:B------:R-:W-:Y:S01]  /*2690*/  FADD R5, R3, -R0 ;  /* 0x8000000003057221 */ /* 0x000fe20000000000 */
[----:B------:R-:W-:-:S03]  /*26a0*/  FADD R0, -R0, R30 ;  /* 0x0000001e00007221 */ /* 0x000fc60000000100 */
[----:B------:R-:W-:-:S04]  /*26b0*/  FFMA.SAT R4, R5, R8, 0.5 ;  /* 0x3f00000005047423 */ /* 0x000fc80000002008 */
[----:B------:R-:W-:Y:S01]  /*26c0*/  FFMA.RM R7, R4, R9, 12582913 ;  /* 0x4b40000104077423 */ /* 0x000fe20000004009 */
[----:B------:R-:W-:-:S03]  /*26d0*/  FFMA.SAT R4, R0, R8, 0.5 ;  /* 0x3f00000000047423 */ /* 0x000fc60000002008 */
[C---:B------:R-:W-:Y:S01]  /*26e0*/  FADD R8, R7.reuse, -12583039 ;  /* 0xcb40007f07087421 */ /* 0x040fe20000000000 */
[----:B------:R-:W-:Y:S01]  /*26f0*/  FFMA.RM R4, R4, R9, 12582913 ;  /* 0x4b40000104047423 */ /* 0x000fe20000004009 */
[----:B------:R-:W-:Y:S02]  /*2700*/  IMAD.SHL.U32 R7, R7, 0x800000, RZ ;  /* 0x0080000007077824 */ /* 0x000fe400078e00ff */
[C---:B------:R-:W-:Y:S01]  /*2710*/  FFMA R8, R5.reuse, 1.4426950216293334961, -R8 ;  /* 0x3fb8aa3b05087823 */ /* 0x040fe20000000808 */
[C---:B------:R-:W-:Y:S01]  /*2720*/  FADD R3, R4.reuse, -12583039 ;  /* 0xcb40007f04037421 */ /* 0x040fe20000000000 */
[----:B------:R-:W-:Y:S02]  /*2730*/  SHF.L.U32 R4, R4, 0x17, RZ ;  /* 0x0000001704047819 */ /* 0x000fe400000006ff */
[----:B------:R-:W-:Y:S01]  /*2740*/  FFMA R8, R5, 1.925963033500011079e-08, R8 ;  /* 0x32a5706005087823 */ /* 0x000fe20000000008 */
[----:B------:R-:W-:-:S04]  /*2750*/  FFMA R3, R0, 1.4426950216293334961, -R3 ;  /* 0x3fb8aa3b00037823 */ /* 0x000fc80000000803 */
[----:B------:R-:W-:Y:S01]  /*2760*/  FFMA R3, R0, 1.925963033500011079e-08, R3 ;  /* 0x32a5706000037823 */ /* 0x000fe20000000003 */
[----:B------:R-:W1:Y:S08]  /*2770*/  MUFU.EX2 R8, R8 ;  /* 0x0000000800087308 */ /* 0x000e700000000800 */
[----:B------:R-:W5:Y:S01]  /*2780*/  MUFU.EX2 R3, R3 ;  /* 0x0000000300037308 */ /* 0x000f620000000800 */
[----:B-1----:R-:W-:Y:S01]  /*2790*/  FMUL R7, R7, R8 ;  /* 0x0000000807077220 */ /* 0x002fe20000400000 */
[----:B-----5:R-:W-:-:S04]  /*27a0*/  FMUL R4, R4, R3 ;  /* 0x0000000304047220 */ /* 0x020fc80000400000 */
[C---:B------:R-:W-:Y:S01]  /*27b0*/  FFMA R27, R4.reuse, R27, R7 ;  /* 0x0000001b041b7223 */ /* 0x040fe20000000007 */
[C---:B------:R-:W-:Y:S01]  /*27c0*/  FMUL R26, R4.reuse, R26 ;  /* 0x0000001a041a7220 */ /* 0x040fe20000400000 */
[C---:B------:R-:W-:Y:S01]  /*27d0*/  FMUL R21, R4.reuse, R21 ;  /* 0x0000001504157220 */ /* 0x040fe20000400000 */
[C---:B------:R-:W-:Y:S01]  /*27e0*/  FMUL R20, R4.reuse, R20 ;  /* 0x0000001404147220 */ /* 0x040fe20000400000 */
[C---:B------:R-:W-:Y:S01]  /*27f0*/  FMUL R19, R4.reuse, R19 ;  /* 0x0000001304137220 */ /* 0x040fe20000400000 */
[C---:B------:R-:W-:Y:S01]  /*2800*/  FMUL R18, R4.reuse, R18 ;  /* 0x0000001204127220 */ /* 0x040fe20000400000 */
[C---:B------:R-:W-:Y:S01]  /*2810*/  FMUL R17, R4.reuse, R17 ;  /* 0x0000001104117220 */ /* 0x040fe20000400000 */
[C---:B------:R-:W-:Y:S01]  /*2820*/  FMUL R16, R4.reuse, R16 ;  /* 0x0000001004107220 */ /* 0x040fe20000400000 */
[----:B------:R-:W-:-:S07]  /*2830*/  FMUL R15, R4, R15 ;  /* 0x0000000f040f7220 */ /* 0x000fce0000400000 */
.L_x_26:
[C---:B------:R-:W-:Y:S01]  /*2840*/  IADD3 R0, PT, PT, R27.reuse, 0x1800000, RZ ;  /* 0x018000001b007810 */ /* 0x040fe20007ffe0ff */
[----:B------:R-:W-:Y:S01]  /*2850*/  BSSY.RECONVERGENT B0, `(.L_x_27) ;  /* 0x000000d000007945 */ /* 0x000fe20003800200 */
[----:B------:R-:W-:Y:S02]  /*2860*/  FSETP.GT.AND P3, PT, R27, RZ, PT ;  /* 0x000000ff1b00720b */ /* 0x000fe40003f64000 */
[----:B------:R-:W-:-:S04]  /*2870*/  LOP3.LUT R0, R0, 0x7f800000, RZ, 0xc0, !PT ;  /* 0x7f80000000007812 */ /* 0x000fc800078ec0ff */
[----:B------:R-:W-:-:S13]  /*2880*/  ISETP.GT.U32.AND P0, PT, R0, 0x1ffffff, PT ;  /* 0x01ffffff0000780c */ /* 0x000fda0003f04070 */
[----:B------:R-:W-:Y:S05]  /*2890*/  @P0 BRA `(.L_x_28) ;  /* 0x0000000000100947 */ /* 0x000fea0003800000 */
[----:B------:R-:W-:Y:S01]  /*28a0*/  IMAD.MOV.U32 R2, RZ, RZ, R27 ;  /* 0x000000ffff027224 */ /* 0x000fe200078e001b */
[----:B------:R-:W-:-:S07]  /*28b0*/  MOV R7, 0x28d0 ;  /* 0x000028d000077802 */ /* 0x000fce0000000f00 */
[----:B0-234-:R-:W-:Y:S05]  /*28c0*/  CALL.REL.NOINC `($__internal_0_$__cuda_sm20_rcp_rn_f32_slowpath) ;  /* 0x0000000400047944 */ /* 0x01dfea0003c00000 */
[----:B------:R-:W-:Y:S05]  /*28d0*/  BRA `(.L_x_29) ;  /* 0x0000000000107947 */ /* 0x000fea0003800000 */
.L_x_28:
[----:B------:R-:W1:Y:S02]  /*28e0*/  MUFU.RCP R0, R27 ;  /* 0x0000001b00007308 */ /* 0x000e640000001000 */
[----:B-1----:R-:W-:-:S04]  /*28f0*/  FFMA R2, R0, R27, -1 ;  /* 0xbf80000000027423 */ /* 0x002fc8000000001b */
[----:B------:R-:W-:-:S04]  /*2900*/  FADD.FTZ R3, -R2, -RZ ;  /* 0x800000ff02037221 */ /* 0x000fc80000010100 */
[----:B------:R-:W-:-:S07]  /*2910*/  FFMA R0, R0, R3, R0 ;  /* 0x0000000300007223 */ /* 0x000fce0000000000 */
.L_x_29:
[----:B------:R-:W-:Y:S05]  /*2920*/  BSYNC.RECONVERGENT B0 ;  /* 0x0000000000007941 */ /* 0x000fea0003800200 */
.L_x_27:
[----:B------:R-:W1:Y:S01]  /*2930*/  LDC.64 R2, c[0x0][0x398] ;  /* 0x0000e600ff027b82 */ /* 0x000e620000000a00 */
[----:B------:R-:W-:-:S05]  /*2940*/  FSEL R0, R0, RZ, P3 ;  /* 0x000000ff00007208 */ /* 0x000fca0001800000 */
[C---:B------:R-:W-:Y:S01]  /*2950*/  FMUL R21, R0.reuse, R21 ;  /* 0x0000001500157220 */ /* 0x040fe20000400000 */
[C---:B------:R-:W-:Y:S01]  /*2960*/  FMUL R5, R0.reuse, R20 ;  /* 0x0000001400057220 */ /* 0x040fe20000400000 */
[C---:B------:R-:W-:Y:S01]  /*2970*/  FMUL R19, R0.reuse, R19 ;  /* 0x0000001300137220 */ /* 0x040fe20000400000 */
[C---:B------:R-:W-:Y:S01]  /*2980*/  FMUL R9, R0.reuse, R18 ;  /* 0x0000001200097220 */ /* 0x040fe20000400000 */
[C---:B------:R-:W-:Y:S01]  /*2990*/  FMUL R17, R0.reuse, R17 ;  /* 0x0000001100117220 */ /* 0x040fe20000400000 */
[C---:B------:R-:W-:Y:S01]  /*29a0*/  FMUL R11, R0.reuse, R16 ;  /* 0x00000010000b7220 */ /* 0x040fe20000400000 */
[----:B------:R-:W-:Y:S01]  /*29b0*/  FMUL R15, R0, R15 ;  /* 0x0000000f000f7220 */ /* 0x000fe20000400000 */
[----:B-1----:R-:W-:-:S04]  /*29c0*/  IMAD.WIDE R6, R6, 0x4, R2 ;  /* 0x0000000406067825 */ /* 0x002fc800078e0202 */
[----:B------:R-:W-:Y:S01]  /*29d0*/  FMUL R3, R0, R26 ;  /* 0x0000001a00037220 */ /* 0x000fe20000400000 */
[----:B------:R-:W-:Y:S04]  /*29e0*/  STG.E desc[UR16][R6.64+0x80], R21 ;  /* 0x0000801506007986 */ /* 0x000fe8000c101910 */
[----:B------:R-:W-:Y:S04]  /*29f0*/  STG.E desc[UR16][R6.64], R3 ;  /* 0x0000000306007986 */ /* 0x000fe8000c101910 */
[----:B------:R-:W-:Y:S04]  /*2a00*/  STG.E desc[UR16][R6.64+0x100], R5 ;  /* 0x0001000506007986 */ /* 0x000fe8000c101910 */
[----:B------:R-:W-:Y:S04]  /*2a10*/  STG.E desc[UR16][R6.64+0x180], R19 ;  /* 0x0001801306007986 */ /* 0x000fe8000c101910 */
[----:B------:R-:W-:Y:S04]  /*2a20*/  STG.E desc[UR16][R6.64+0x200], R9 ;  /* 0x0002000906007986 */ /* 0x000fe8000c101910 */
[----:B------:R-:W-:Y:S04]  /*2a30*/  STG.E desc[UR16][R6.64+0x280], R17 ;  /* 0x0002801106007986 */ /* 0x000fe8000c101910 */
[----:B------:R-:W-:Y:S04]  /*2a40*/  STG.E desc[UR16][R6.64+0x300], R11 ;  /* 0x0003000b06007986 */ /* 0x000fe8000c101910 */
[----:B------:R-:W-:Y:S01]  /*2a50*/  STG.E desc[UR16][R6.64+0x380], R15 ;  /* 0x0003800f06007986 */ /* 0x000fe2000c101910 */
[----:B------:R-:W-:Y:S05]  /*2a60*/  EXIT ;  /* 0x000000000000794d */ /* 0x000fea0003800000 */
.L_x_10:
[----:B------:R-:W-:Y:S01]  /*2a70*/  HFMA2 R36, -RZ, RZ, 0, 9.5367431640625e-07 ;  /* 0x00000010ff247431 */ /* 0x000fe200000001ff */
[----:B------:R-:W-:Y:S01]  /*2a80*/  BSSY B2, `(.L_x_30) ;  /* 0x0000007000027945 */ /* 0x000fe20003800000 */
[----:B------:R-:W-:Y:S01]  /*2a90*/  MOV R31, R38 ;  /* 0x00000026001f7202 */ /* 0x000fe20000000f00 */
[----:B------:R-:W-:Y:S01]  /*2aa0*/  IMAD.MOV.U32 R37, RZ, RZ, 0x1f ;  /* 0x0000001fff257424 */ /* 0x000fe200078e00ff */
[----:B------:R-:W-:-:S07]  /*2ab0*/  MOV R34, 0xffffffff ;  /* 0xffffffff00227802 */ /* 0x000fce0000000f00 */
[----:B------:R-:W-:Y:S05]  /*2ac0*/  WARPSYNC.COLLECTIVE R34, `(.L_x_31) ;  /* 0x0000000022087348 */ /* 0x000fea0003c00000 */
[----:B------:R0:W1:Y:S02]  /*2ad0*/  SHFL.BFLY P1, R35, R31, R36, R37 ;  /* 0x0c0000241f237389 */ /* 0x0000640000020025 */
[----:B01----:R-:W-:Y:S05]  /*2ae0*/  ENDCOLLECTIVE ;  /* 0x000000000000791b */ /* 0x003fea0003800000 */
.L_x_31:
[----:B------:R-:W-:Y:S05]  /*2af0*/  BSYNC B2 ;  /* 0x0000000000027941 */ /* 0x000fea0003800000 */
.L_x_30:
[----:B------:R-:W-:Y:S01]  /*2b00*/  MOV R31, R35 ;  /* 0x00000023001f7202 */ /* 0x000fe20000000f00 */
[----:B------:R-:W-:Y:S02]  /*2b10*/  HFMA2 R37, -RZ, RZ, 0, 1.847743988037109375e-06 ;  /* 0x0000001fff257431 */ /* 0x000fe400000001ff */
[----:B------:R-:W-:Y:S01]  /*2b20*/  IMAD.MOV.U32 R36, RZ, RZ, 0x8 ;  /* 0x00000008ff247424 */ /* 0x000fe200078e00ff */
[----:B------:R-:W-:Y:S01]  /*2b30*/  MOV R34, 0xffffffff ;  /* 0xffffffff00227802 */ /* 0x000fe20000000f00 */
[----:B------:R-:W-:-:S07]  /*2b40*/  FADD R31, R38, R31 ;  /* 0x0000001f261f7221 */ /* 0x000fce0000000000 */
[----:B------:R-:W-:Y:S05]  /*2b50*/  WARPSYNC.COLLECTIVE R34, `(.L_x_32) ;  /* 0x0000000022087348 */ /* 0x000fea0003c00000 */
[----:B------:R0:W1:Y:S02]  /*2b60*/  SHFL.BFLY P1, R35, R31, R36, R37 ;  /* 0x0c0000241f237389 */ /* 0x0000640000020025 */
[----:B01----:R-:W-:Y:S05]  /*2b70*/  ENDCOLLECTIVE ;  /* 0x000000000000791b */ /* 0x003fea0003800000 */
.L_x_32:
[----:B------:R-:W-:Y:S02]  /*2b80*/  HFMA2 R36, -RZ, RZ, 0, 2.384185791015625e-07 ;  /* 0x00000004ff247431 */ /* 0x000fe400000001ff */
[----:B------:R-:W-:-:S04]  /*2b90*/  IMAD.MOV.U32 R22, RZ, RZ, R35 ;  /* 0x000000ffff167224 */ /* 0x000fc800078e0023 */
[----:B------:R-:W-:-:S05]  /*2ba0*/  FADD R22, R31, R22 ;  /* 0x000000161f167221 */ /* 0x000fca0000000000 */
[----:B------:R-:W-:-:S07]  /*2bb0*/  MOV R31, R22 ;  /* 0x00000016001f7202 */ /* 0x000fce0000000f00 */
[----:B------:R-:W-:Y:S05]  /*2bc0*/  WARPSYNC.COLLECTIVE R34, `(.L_x_33) ;  /* 0x0000000022087348 */ /* 0x000fea0003c00000 */
[----:B------:R0:W1:Y:S02]  /*2bd0*/  SHFL.BFLY P1, R35, R31, R36, R37 ;  /* 0x0c0000241f237389 */ /* 0x0000640000020025 */
[----:B01----:R-:W-:Y:S05]  /*2be0*/  ENDCOLLECTIVE ;  /* 0x000000000000791b */ /* 0x003fea0003800000 */
.L_x_33:
[----:B------:R-:W-:Y:S02]  /*2bf0*/  HFMA2 R36, -RZ, RZ, 0, 1.1920928955078125e-07 ;  /* 0x00000002ff247431 */ /* 0x000fe400000001ff */
[----:B------:R-:W-:-:S04]  /*2c00*/  IMAD.MOV.U32 R33, RZ, RZ, R35 ;  /* 0x000000ffff217224 */ /* 0x000fc800078e0023 */
[----:B------:R-:W-:-:S05]  /*2c10*/  FADD R33, R22, R33 ;  /* 0x0000002116217221 */ /* 0x000fca0000000000 */
[----:B------:R-:W-:-:S07]  /*2c20*/  MOV R31, R33 ;  /* 0x00000021001f7202 */ /* 0x000fce0000000f00 */
[----:B------:R-:W-:Y:S05]  /*2c30*/  WARPSYNC.COLLECTIVE R34, `(.L_x_34) ;  /* 0x0000000022087348 */ /* 0x000fea0003c00000 */
[----:B------:R0:W1:Y:S02]  /*2c40*/  SHFL.BFLY P1, R35, R31, R36, R37 ;  /* 0x0c0000241f237389 */ /* 0x0000640000020025 */
[----:B01----:R-:W-:Y:S05]  /*2c50*/  ENDCOLLECTIVE ;  /* 0x000000000000791b */ /* 0x003fea0003800000 */
.L_x_34:
[----:B------:R-:W-:Y:S02]  /*2c60*/  HFMA2 R36, -RZ, RZ, 0, 5.9604644775390625e-08 ;  /* 0x00000001ff247431 */ /* 0x000fe400000001ff */
[----:B------:R-:W-:-:S04]  /*2c70*/  IMAD.MOV.U32 R32, RZ, RZ, R35 ;  /* 0x000000ffff207224 */ /* 0x000fc800078e0023 */
[----:B------:R-:W-:-:S05]  /*2c80*/  FADD R32, R33, R32 ;  /* 0x0000002021207221 */ /* 0x000fca0000000000 */
[----:B------:R-:W-:-:S07]  /*2c90*/  MOV R31, R32 ;  /* 0x00000020001f7202 */ /* 0x000fce0000000f00 */
[----:B------:R-:W-:Y:S05]  /*2ca0*/  WARPSYNC.COLLECTIVE R34, `(.L_x_35) ;  /* 0x0000000022087348 */ /* 0x000fea0003c00000 */
[----:B------:R0:W1:Y:S02]  /*2cb0*/  SHFL.BFLY P1, R35, R31, R36, R37 ;  /* 0x0c0000241f237389 */ /* 0x0000640000020025 */
[----:B01----:R-:W-:Y:S05]  /*2cc0*/  ENDCOLLECTIVE ;  /* 0x000000000000791b */ /* 0x003fea0003800000 */
.L_x_35:
[----:B------:R-:W-:Y:S05]  /*2cd0*/  BRA `(.L_x_36) ;  /* 0xffffffe800287947 */ /* 0x000fea000383ffff */
        .weak           $__internal_0_$__cuda_sm20_rcp_rn_f32_slowpath
        .type           $__internal_0_$__cuda_sm20_rcp_rn_f32_slowpath,@function
        .size           $__internal_0_$__cuda_sm20_rcp_rn_f32_slowpath,(.L_x_2061 - $__internal_0_$__cuda_sm20_rcp_rn_f32_slowpath)
$__internal_0_$__cuda_sm20_rcp_rn_f32_slowpath:
[----:B------:R-:W-:Y:S01]  /*2ce0*/  IMAD.SHL.U32 R0, R2, 0x2, RZ ;  /* 0x0000000202007824 */ /* 0x000fe200078e00ff */
[----:B------:R-:W-:Y:S04]  /*2cf0*/  BSSY.RECONVERGENT B1, `(.L_x_37) ;  /* 0x0000030000017945 */ /* 0x000fe80003800200 */
[----:B------:R-:W-:-:S04]  /*2d00*/  SHF.R.U32.HI R9, RZ, 0x18, R0 ;  /* 0x00000018ff097819 */ /* 0x000fc80000011600 */
[----:B------:R-:W-:-:S13]  /*2d10*/  ISETP.NE.U32.AND P0, PT, R9, RZ, PT ;  /* 0x000000ff0900720c */ /* 0x000fda0003f05070 */
[----:B------:R-:W-:Y:S05]  /*2d20*/  @P0 BRA `(.L_x_38) ;  /* 0x0000000000280947 */ /* 0x000fea0003800000 */
[----:B------:R-:W-:-:S04]  /*2d30*/  SHF.L.U32 R0, R2, 0x1, RZ ;  /* 0x0000000102007819 */ /* 0x000fc800000006ff */
[----:B------:R-:W-:-:S13]  /*2d40*/  ISETP.NE.AND P0, PT, R0, RZ, PT ;  /* 0x000000ff0000720c */ /* 0x000fda0003f05270 */
[----:B------:R-:W-:Y:S01]  /*2d50*/  @P0 FFMA R4, R2, 1.84467440737095516160e+19, RZ ;  /* 0x5f80000002040823 */ /* 0x000fe200000000ff */
[----:B------:R-:W-:Y:S08]  /*2d60*/  @!P0 MUFU.RCP R3, R2 ;  /* 0x0000000200038308 */ /* 0x000ff00000001000 */
[----:B------:R-:W0:Y:S02]  /*2d70*/  @P0 MUFU.RCP R5, R4 ;  /* 0x0000000400050308 */ /* 0x000e240000001000 */
[----:B0-----:R-:W-:-:S04]  /*2d80*/  @P0 FFMA R0, R4, R5, -1 ;  /* 0xbf80000004000423 */ /* 0x001fc80000000005 */
[----:B------:R-:W-:-:S04]  /*2d90*/  @P0 FADD.FTZ R0, -R0, -RZ ;  /* 0x800000ff00000221 */ /* 0x000fc80000010100 */
[----:B------:R-:W-:-:S04]  /*2da0*/  @P0 FFMA R0, R5, R0, R5 ;  /* 0x0000000005000223 */ /* 0x000fc80000000005 */
[----:B------:R-:W-:Y:S01]  /*2db0*/  @P0 FFMA R3, R0, 1.84467440737095516160e+19, RZ ;  /* 0x5f80000000030823 */ /* 0x000fe200000000ff */
[----:B------:R-:W-:Y:S06]  /*2dc0*/  BRA `(.L_x_39) ;  /* 0x0000000000887947 */ /* 0x000fec0003800000 */
.L_x_38:
[----:B------:R-:W-:-:S04]  /*2dd0*/  IADD3 R11, PT, PT, R9, -0xfd, RZ ;  /* 0xffffff03090b7810 */ /* 0x000fc80007ffe0ff */
[----:B------:R-:W-:-:S13]  /*2de0*/  ISETP.GT.U32.AND P0, PT, R11, 0x1, PT ;  /* 0x000000010b00780c */ /* 0x000fda0003f04070 */
[----:B------:R-:W-:Y:S05]  /*2df0*/  @P0 BRA `(.L_x_40) ;  /* 0x0000000000780947 */ /* 0x000fea0003800000 */
[----:B------:R-:W-:Y:S01]  /*2e00*/  LOP3.LUT R0, R2, 0x7fffff, RZ, 0xc0, !PT ;  /* 0x007fffff02007812 */ /* 0x000fe200078ec0ff */
[----:B------:R-:W-:-:S03]  /*2e10*/  IMAD.MOV.U32 R8, RZ, RZ, 0x3 ;  /* 0x00000003ff087424 */ /* 0x000fc600078e00ff */
[----:B------:R-:W-:Y:S02]  /*2e20*/  LOP3.LUT R0, R0, 0x3f800000, RZ, 0xfc, !PT ;  /* 0x3f80000000007812 */ /* 0x000fe400078efcff */
[----:B------:R-:W-:Y:S02]  /*2e30*/  SHF.L.U32 R8, R8, R11, RZ ;  /* 0x0000000b08087219 */ /* 0x000fe400000006ff */
[----:B------:R-:W0:Y:S02]  /*2e40*/  MUFU.RCP R3, R0 ;  /* 0x0000000000037308 */ /* 0x000e240000001000 */
[----:B0-----:R-:W-:-:S04]  /*2e50*/  FFMA R4, R0, R3, -1 ;  /* 0xbf80000000047423 */ /* 0x001fc80000000003 */
[----:B------:R-:W-:-:S04]  /*2e60*/  FADD.FTZ R4, -R4, -RZ ;  /* 0x800000ff04047221 */ /* 0x000fc80000010100 */
[CCC-:B------:R-:W-:Y:S01]  /*2e70*/  FFMA.RM R5, R3.reuse, R4.reuse, R3.reuse ;  /* 0x0000000403057223 */ /* 0x1c0fe20000004003 */
[----:B------:R-:W-:-:S04]  /*2e80*/  FFMA.RP R4, R3, R4, R3 ;  /* 0x0000000403047223 */ /* 0x000fc80000008003 */
[C---:B------:R-:W-:Y:S02]  /*2e90*/  LOP3.LUT R3, R5.reuse, 0x7fffff, RZ, 0xc0, !PT ;  /* 0x007fffff05037812 */ /* 0x040fe400078ec0ff */
[----:B------:R-:W-:Y:S02]  /*2ea0*/  FSETP.NEU.FTZ.AND P0, PT, R5, R4, PT ;  /* 0x000000040500720b */ /* 0x000fe40003f1d000 */
[----:B------:R-:W-:Y:S02]  /*2eb0*/  LOP3.LUT R3, R3, 0x800000, RZ, 0xfc, !PT ;  /* 0x0080000003037812 */ /* 0x000fe400078efcff */
[----:B------:R-:W-:Y:S02]  /*2ec0*/  SEL R4, RZ, 0xffffffff, !P0 ;  /* 0xffffffffff047807 */ /* 0x000fe40004000000 */
[----:B------:R-:W-:Y:S02]  /*2ed0*/  LOP3.LUT R8, R8, R3, RZ, 0xc0, !PT ;  /* 0x0000000308087212 */ /* 0x000fe400078ec0ff */
[----:B------:R-:W-:-:S02]  /*2ee0*/  IADD3 R4, PT, PT, -R4, RZ, RZ ;  /* 0x000000ff04047210 */ /* 0x000fc40007ffe1ff */
[-C--:B------:R-:W-:Y:S02]  /*2ef0*/  SHF.R.U32.HI R8, RZ, R11.reuse, R8 ;  /* 0x0000000bff087219 */ /* 0x080fe40000011608 */
[----:B------:R-:W-:Y:S02]  /*2f00*/  LOP3.LUT P1, RZ, R4, R11, R3, 0xf8, !PT ;  /* 0x0000000b04ff7212 */ /* 0x000fe4000782f803 */
[C---:B------:R-:W-:Y:S02]  /*2f10*/  LOP3.LUT P0, RZ, R8.reuse, 0x1, RZ, 0xc0, !PT ;  /* 0x0000000108ff7812 */ /* 0x040fe4000780c0ff */
[----:B------:R-:W-:-:S04]  /*2f20*/  LOP3.LUT P2, RZ, R8, 0x2, RZ, 0xc0, !PT ;  /* 0x0000000208ff7812 */ /* 0x000fc8000784c0ff */
[----:B------:R-:W-:Y:S02]  /*2f30*/  PLOP3.LUT P0, PT, P0, P1, P2, 0xe0, 0x0 ;  /* 0x000000000000781c */ /* 0x000fe40000703c20 */
[----:B------:R-:W-:Y:S02]  /*2f40*/  LOP3.LUT P1, RZ, R2, 0x7fffff, RZ, 0xc0, !PT ;  /* 0x007fffff02ff7812 */ /* 0x000fe4000782c0ff */
[----:B------:R-:W-:-:S04]  /*2f50*/  SEL R0, RZ, 0x1, !P0 ;  /* 0x00000001ff007807 */ /* 0x000fc80004000000 */
[----:B------:R-:W-:-:S04]  /*2f60*/  IADD3 R0, PT, PT, -R0, RZ, RZ ;  /* 0x000000ff00007210 */ /* 0x000fc80007ffe1ff */
[----:B------:R-:W-:Y:S01]  /*2f70*/  ISETP.GE.AND P0, PT, R0, RZ, PT ;  /* 0x000000ff0000720c */ /* 0x000fe20003f06270 */
[----:B------:R-:W-:-:S05]  /*2f80*/  VIADD R0, R9, 0xffffff04 ;  /* 0xffffff0409007836 */ /* 0x000fca0000000000 */
[----:B------:R-:W-:-:S07]  /*2f90*/  SHF.R.U32.HI R3, RZ, R0, R3 ;  /* 0x00000000ff037219 */ /* 0x000fce0000011603 */
[----:B------:R-:W-:-:S04]  /*2fa0*/  @!P0 IADD3 R3, PT, PT, R3, 0x1, RZ ;  /* 0x0000000103038810 */ /* 0x000fc80007ffe0ff */
[----:B------:R-:W-:-:S04]  /*2fb0*/  @!P1 SHF.L.U32 R3, R3, 0x1, RZ ;  /* 0x0000000103039819 */ /* 0x000fc800000006ff */
[----:B------:R-:W-:Y:S01]  /*2fc0*/  LOP3.LUT R3, R3, 0x80000000, R2, 0xf8, !PT ;  /* 0x8000000003037812 */ /* 0x000fe200078ef802 */
[----:B------:R-:W-:Y:S06]  /*2fd0*/  BRA `(.L_x_39) ;  /* 0x0000000000047947 */ /* 0x000fec0003800000 */
.L_x_40:
[----:B------:R0:W1:Y:S02]  /*2fe0*/  MUFU.RCP R3, R2 ;  /* 0x0000000200037308 */ /* 0x0000640000001000 */
.L_x_39:
[----:B------:R-:W-:Y:S05]  /*2ff0*/  BSYNC.RECONVERGENT B1 ;  /* 0x0000000000017941 */ /* 0x000fea0003800200 */
.L_x_37:
[----:B-1----:R-:W-:Y:S02]  /*3000*/  IMAD.MOV.U32 R0, RZ, RZ, R3 ;  /* 0x000000ffff007224 */ /* 0x002fe400078e0003 */
[----:B------:R-:W-:Y:S01]  /*3010*/  HFMA2 R3, -RZ, RZ, 0, 0 ;  /* 0x00000000ff037431 */ /* 0x000fe200000001ff */
[----:B0-----:R-:W-:-:S04]  /*3020*/  MOV R2, R7 ;  /* 0x0000000700027202 */ /* 0x001fc80000000f00 */
[----:B------:R-:W-:Y:S05]  /*3030*/  RET.REL.NODEC R2 `(_Z30flash_attn_sinks_varlen_kernelIfLi256ELi8ELi16EEvPKT_S2_S2_PS0_PKfPKjS7_fiiii) ;  /* 0xffffffcc02f07950 */ /* 0x000fea0003c3ffff */
.L_x_41:
[----:B------:R-:W-:-:S00]  /*3040*/  BRA `(.L_x_41) ;  /* 0xfffffffc00fc7947 */ /* 0x000fc0000383ffff */
[----:B------:R-:W-:-:S00]  /*3050*/  NOP ;  /* 0x0000000000007918 */ /* 0x000fc00000000000 */
        /* <DEDUP_REMOVED lines=10> */
.L_x_2061:


//--------------------- .text._Z30flash_attn_sinks_varlen_kernelIfLi192ELi8ELi16EEvPKT_S2_S2_PS0_PKfPKjS7_fiiii --------------------------
	.section	.text._Z30flash_attn_sinks_varlen_kernelIfLi192ELi8ELi16EEvPKT_S2_S2_PS0_PKfPKjS7_fiiii,"ax",@progbits
	.align	128
        .global         _Z30flash_attn_sinks_varlen_kernelIfLi192ELi8ELi16EEvPKT_S2_S2_PS0_PKfPKjS7_fiiii
        .type           _Z30flash_attn_sinks_varlen_kernelIfLi192ELi8ELi16EEvPKT_S2_S2_PS0_PKfPKjS7_fiiii,@function
        .size           _Z30flash_attn_sinks_varlen_kernelIfLi192ELi8ELi16EEvPKT_S2_S2_PS0_PKfPKjS7_fiiii,(.L_x_2062 - _Z30flash_attn_sinks_varlen_kernelIfLi192ELi8ELi16EEvPKT_S2_S2_PS0_PKfPKjS7_fiiii)
        .other          _Z30flash_attn_sinks_varlen_kernelIfLi192ELi8ELi16EEvPKT_S2_S2_PS0_PKfPKjS7_fiiii,@"STO_CUDA_ENTRY STV_DEFAULT"
_Z30flash_attn_sinks_varlen_kernelIfLi192ELi8ELi16EEvPKT_S2_S2_PS0_PKfPKjS7_fiiii:
.text._Z30flash_attn_sinks_varlen_kernelIfLi192ELi8ELi16EEvPKT_S2_S2_PS0_PKfPKjS7_fiiii:
[----:B------:R-:W0:Y:S01]  /*0000*/  LDC R1, c[0x0][0x37c] ;  /* 0x0000df00ff017b82 */ /* 0x000e220000000800 */
[----:B------:R-:W1:Y:S07]  /*0010*/  S2R R11, SR_CTAID.Y ;  /* 0x00000000000b7919 */ /* 0x000e6e0000002600 */
[----:B------:R-:W1:Y:S01]  /*0020*/  LDC.64 R4, c[0x0][0x3a8] ;  /* 0x0000ea00ff047b82 */ /* 0x000e620000000a00 */
[----:B------:R-:W2:Y:S01]  /*0030*/  LDCU.64 UR14, c[0x0][0x358] ;  /* 0x00006b00ff0e77ac */ /* 0x000ea20008000a00 */
[----:B0-----:R-:W-:-:S06]  /*0040*/  IADD3 R1, PT, PT, R1, -0x40, RZ ;  /* 0xffffffc001017810 */ /* 0x001fcc0007ffe0ff */
[----:B------:R-:W0:Y:S01]  /*0050*/  LDC.64 R8, c[0x0][0x3b0] ;  /* 0x0000ec00ff087b82 */ /* 0x000e220000000a00 */
[----:B------:R-:W3:Y:S01]  /*0060*/  S2R R0, SR_TID.X ;  /* 0x0000000000007919 */ /* 0x000ee20000002100 */
[----:B------:R-:W4:Y:S01]  /*0070*/  LDCU UR7, c[0x0][0x3bc] ;  /* 0x00007780ff0777ac */ /* 0x000f220008000800 */
[----:B------:R-:W5:Y:S01]  /*0080*/  S2R R3, SR_CTAID.X ;  /* 0x0000000000037919 */ /* 0x000f620000002500 */
[----:B------:R-:W4:Y:S04]  /*0090*/  LDCU UR8, c[0x0][0x3c8] ;  /* 0x00007900ff0877ac */ /* 0x000f280008000800 */
[----:B------:R-:W4:Y:S08]  /*00a0*/  S2UR UR6, SR_CTAID.Z ;  /* 0x00000000000679c3 */ /* 0x000f300000002700 */
[----:B------:R-:W5:Y:S01]  /*00b0*/  LDC.64 R20, c[0x0][0x3c0] ;  /* 0x0000f000ff147b82 */ /* 0x000f620000000a00 */
[----:B-1----:R-:W-:-:S07]  /*00c0*/  IMAD.WIDE.U32 R4, R11, 0x4, R4 ;  /* 0x000000040b047825 */ /* 0x002fce00078e0004 */
[----:B------:R-:W1:Y:S01]  /*00d0*/  LDC.64 R16, c[0x0][0x380] ;  /* 0x0000e000ff107b82 */ /* 0x000e620000000a00 */
[----:B--2---:R-:W2:Y:S04]  /*00e0*/  LDG.E.CONSTANT R10, desc[UR14][R4.64+0x4] ;  /* 0x0000040e040a7981 */ /* 0x004ea8000c1e9900 */
[----:B------:R5:W2:Y:S01]  /*00f0*/  LDG.E.CONSTANT R2, desc[UR14][R4.64] ;  /* 0x0000000e04027981 */ /* 0x000aa2000c1e9900 */
[----:B0-----:R-:W-:-:S05]  /*0100*/  IMAD.WIDE.U32 R8, R11, 0x4, R8 ;  /* 0x000000040b087825 */ /* 0x001fca00078e0008 */
[----:B------:R-:W2:Y:S04]  /*0110*/  LDG.E.CONSTANT R6, desc[UR14][R8.64] ;  /* 0x0000000e08067981 */ /* 0x000ea8000c1e9900 */
[----:B------:R0:W2:Y:S01]  /*0120*/  LDG.E.CONSTANT R7, desc[UR14][R8.64+0x4] ;  /* 0x0000040e08077981 */ /* 0x0000a2000c1e9900 */
[----:B----4-:R-:W-:Y:S01]  /*0130*/  USHF.L.U32 UR6, UR6, 0x3, URZ ;  /* 0x0000000306067899 */ /* 0x010fe200080006ff */
[----:B---3--:R-:W-:Y:S01]  /*0140*/  SHF.R.U32.HI R22, RZ, 0x5, R0 ;  /* 0x00000005ff167819 */ /* 0x008fe20000011600 */
[----:B-----5:R-:W-:Y:S01]  /*0150*/  IMAD R5, R11, R20, R3 ;  /* 0x000000140b057224 */ /* 0x020fe200078e0203 */
[----:B------:R-:W-:Y:S02]  /*0160*/  LOP3.LUT R4, R0, 0x1f, RZ, 0xc0, !PT ;  /* 0x0000001f00047812 */ /* 0x000fe400078ec0ff */
[----:B------:R-:W-:-:S04]  /*0170*/  IABS R11, R21 ;  /* 0x00000015000b7213 */ /* 0x000fc80000000000 */
[----:B0-----:R-:W0:Y:S08]  /*0180*/  I2F.RP R8, R11 ;  /* 0x0000000b00087306 */ /* 0x001e300000209400 */
[----:B0-----:R-:W0:Y:S02]  /*0190*/  MUFU.RCP R8, R8 ;  /* 0x0000000800087308 */ /* 0x001e240000001000 */
[----:B0-----:R-:W-:-:S06]  /*01a0*/  VIADD R18, R8, 0xffffffe ;  /* 0x0ffffffe08127836 */ /* 0x001fcc0000000000 */
[----:B------:R0:W3:Y:S02]  /*01b0*/  F2I.FTZ.U32.TRUNC.NTZ R19, R18 ;  /* 0x0000001200137305 */ /* 0x0000e4000021f000 */
[----:B0-----:R-:W-:Y:S01]  /*01c0*/  IMAD.MOV.U32 R18, RZ, RZ, RZ ;  /* 0x000000ffff127224 */ /* 0x001fe200078e00ff */
[----:B---3--:R-:W-:-:S05]  /*01d0*/  IADD3 R24, PT, PT, RZ, -R19, RZ ;  /* 0x80000013ff187210 */ /* 0x008fca0007ffe0ff */
[----:B------:R-:W-:-:S04]  /*01e0*/  IMAD R23, R24, R11, RZ ;  /* 0x0000000b18177224 */ /* 0x000fc800078e02ff */
[----:B------:R-:W-:Y:S01]  /*01f0*/  IMAD.HI.U32 R19, R19, R23, R18 ;  /* 0x0000001713137227 */ /* 0x000fe200078e0012 */
[----:B--2---:R-:W-:Y:S02]  /*0200*/  R2UR UR4, R10 ;  /* 0x000000000a0472ca */ /* 0x004fe400000e0000 */
[----:B------:R-:W-:Y:S02]  /*0210*/  R2UR UR5, R2 ;  /* 0x00000000020572ca */ /* 0x000fe400000e0000 */
[----:B------:R-:W-:-:S05]  /*0220*/  LOP3.LUT R2, R22, UR6, RZ, 0xfc, !PT ;  /* 0x0000000616027c12 */ /* 0x000fca000f8efcff */
[----:B------:R-:W-:-:S04]  /*0230*/  IMAD R5, R5, UR7, R2 ;  /* 0x0000000705057c24 */ /* 0x000fc8000f8e0202 */
[----:B------:R-:W-:Y:S02]  /*0240*/  IMAD R5, R5, 0xc0, R4 ;  /* 0x000000c005057824 */ /* 0x000fe400078e0204 */
[----:B------:R-:W-:Y:S02]  /*0250*/  UIADD3 UR5, UPT, UPT, UR4, -UR5, URZ ;  /* 0x8000000504057290 */ /* 0x000fe4000fffe0ff */
[----:B-1----:R-:W-:-:S04]  /*0260*/  IMAD.WIDE R16, R5, 0x4, R16 ;  /* 0x0000000405107825 */ /* 0x002fc800078e0210 */
[----:B------:R-:W-:-:S13]  /*0270*/  ISETP.GE.AND P0, PT, R2, UR5, PT ;  /* 0x0000000502007c0c */ /* 0x000fda000bf06270 */
[----:B------:R-:W2:Y:S04]  /*0280*/  @!P0 LDG.E.CONSTANT R9, desc[UR14][R16.64] ;  /* 0x0000000e10098981 */ /* 0x000ea8000c1e9900 */
[----:B------:R-:W3:Y:S04]  /*0290*/  @!P0 LDG.E.CONSTANT R12, desc[UR14][R16.64+0x100] ;  /* 0x0001000e100c8981 */ /* 0x000ee8000c1e9900 */
[----:B------:R-:W4:Y:S04]  /*02a0*/  @!P0 LDG.E.CONSTANT R10, desc[UR14][R16.64+0x80] ;  /* 0x0000800e100a8981 */ /* 0x000f28000c1e9900 */
[----:B------:R-:W5:Y:S04]  /*02b0*/  @!P0 LDG.E.CONSTANT R14, desc[UR14][R16.64+0x180] ;  /* 0x0001800e100e8981 */ /* 0x000f68000c1e9900 */
[----:B------:R-:W5:Y:S04]  /*02c0*/  @!P0 LDG.E.CONSTANT R13, desc[UR14][R16.64+0x200] ;  /* 0x0002000e100d8981 */ /* 0x000f68000c1e9900 */
[----:B------:R0:W5:Y:S02]  /*02d0*/  @!P0 LDG.E.CONSTANT R15, desc[UR14][R16.64+0x280] ;  /* 0x0002800e100f8981 */ /* 0x000164000c1e9900 */
[----:B0-----:R-:W-:-:S05]  /*02e0*/  IABS R16, R20 ;  /* 0x0000001400107213 */ /* 0x001fca0000000000 */
[----:B------:R-:W-:-:S05]  /*02f0*/  IMAD.HI.U32 R18, R19, R16, RZ ;  /* 0x0000001013127227 */ /* 0x000fca00078e00ff */
[----:B------:R-:W-:-:S05]  /*0300*/  IADD3 R8, PT, PT, -R18, RZ, RZ ;  /* 0x000000ff12087210 */ /* 0x000fca0007ffe1ff */
[----:B------:R-:W-:-:S05]  /*0310*/  IMAD R8, R11, R8, R16 ;  /* 0x000000080b087224 */ /* 0x000fca00078e0210 */
[----:B------:R-:W-:Y:S02]  /*0320*/  ISETP.GT.U32.AND P3, PT, R11, R8, PT ;  /* 0x000000080b00720c */ /* 0x000fe40003f64070 */
[----:B------:R-:W-:-:S11]  /*0330*/  LOP3.LUT R20, R20, R21, RZ, 0x3c, !PT ;  /* 0x0000001514147212 */ /* 0x000fd600078e3cff */
[----:B------:R-:W-:-:S05]  /*0340*/  @!P3 IMAD.IADD R8, R8, 0x1, -R11 ;  /* 0x000000010808b824 */ /* 0x000fca00078e0a0b */
[----:B------:R-:W-:Y:S02]  /*0350*/  ISETP.GE.U32.AND P1, PT, R8, R11, PT ;  /* 0x0000000b0800720c */ /* 0x000fe40003f26070 */
[----:B------:R-:W-:Y:S02]  /*0360*/  ISETP.GE.AND P2, PT, R20, RZ, PT ;  /* 0x000000ff1400720c */ /* 0x000fe40003f46270 */
[----:B------:R-:W-:Y:S02]  /*0370*/  @!P3 IADD3 R18, PT, PT, R18, 0x1, RZ ;  /* 0x000000011212b810 */ /* 0x000fe40007ffe0ff */
[----:B------:R-:W-:-:S07]  /*0380*/  ISETP.NE.AND P3, PT, R21, RZ, PT ;  /* 0x000000ff1500720c */ /* 0x000fce0003f65270 */
[----:B------:R-:W-:-:S05]  /*0390*/  @P1 VIADD R18, R18, 0x1 ;  /* 0x0000000112121836 */ /* 0x000fca0000000000 */
[----:B------:R-:W-:Y:S02]  /*03a0*/  @!P2 IADD3 R18, PT, PT, -R18, RZ, RZ ;  /* 0x000000ff1212a210 */ /* 0x000fe40007ffe1ff */
[----:B------:R-:W-:-:S04]  /*03b0*/  @!P3 LOP3.LUT R18, RZ, R21, RZ, 0x33, !PT ;  /* 0x00000015ff12b212 */ /* 0x000fc800078e33ff */
[----:B------:R-:W-:-:S04]  /*03c0*/  IABS R11, R18 ;  /* 0x00000012000b7213 */ /* 0x000fc80000000000 */
[----:B------:R-:W0:Y:S08]  /*03d0*/  I2F.RP R8, R11 ;  /* 0x0000000b00087306 */ /* 0x000e300000209400 */
[----:B0-----:R-:W0:Y:S02]  /*03e0*/  MUFU.RCP R8, R8 ;  /* 0x0000000800087308 */ /* 0x001e240000001000 */
[----:B0-----:R-:W-:-:S06]  /*03f0*/  VIADD R16, R8, 0xffffffe ;  /* 0x0ffffffe08107836 */ /* 0x001fcc0000000000 */
[----:B------:R0:W1:Y:S01]  /*0400*/  F2I.FTZ.U32.TRUNC.NTZ R17, R16 ;  /* 0x0000001000117305 */ /* 0x000062000021f000 */
[----:B------:R-:W-:Y:S01]  /*0410*/  IABS R23, R18 ;  /* 0x0000001200177213 */ /* 0x000fe20000000000 */
[----:B0-----:R-:W-:Y:S01]  /*0420*/  IMAD.MOV.U32 R16, RZ, RZ, RZ ;  /* 0x000000ffff107224 */ /* 0x001fe200078e00ff */
[----:B-1----:R-:W-:-:S05]  /*0430*/  IADD3 R20, PT, PT, RZ, -R17, RZ ;  /* 0x80000011ff147210 */ /* 0x002fca0007ffe0ff */
[----:B------:R-:W-:Y:S01]  /*0440*/  IMAD R19, R20, R11, RZ ;  /* 0x0000000b14137224 */ /* 0x000fe200078e02ff */
[----:B------:R-:W-:-:S03]  /*0450*/  IABS R20, R3 ;  /* 0x0000000300147213 */ /* 0x000fc60000000000 */
[----:B------:R-:W-:Y:S01]  /*0460*/  IMAD.HI.U32 R17, R17, R19, R16 ;  /* 0x0000001311117227 */ /* 0x000fe200078e0010 */
[----:B------:R-:W-:Y:S01]  /*0470*/  IADD3 R8, PT, PT, RZ, -R23, RZ ;  /* 0x80000017ff087210 */ /* 0x000fe20007ffe0ff */
[----:B------:R-:W3:Y:S04]  /*0480*/  @!P0 LDC R19, c[0x0][0x3b8] ;  /* 0x0000ee00ff138b82 */ /* 0x000ee80000000800 */
[----:B------:R-:W-:-:S04]  /*0490*/  IMAD.HI.U32 R17, R17, R20, RZ ;  /* 0x0000001411117227 */ /* 0x000fc800078e00ff */
[----:B------:R-:W-:Y:S01]  /*04a0*/  IMAD R8, R17, R8, R20 ;  /* 0x0000000811087224 */ /* 0x000fe200078e0214 */
[----:B------:R-:W-:Y:S01]  /*04b0*/  R2UR UR13, R6 ;  /* 0x00000000060d72ca */ /* 0x000fe200000e0000 */
[----:B------:R-:W5:Y:S03]  /*04c0*/  @!P0 LDC R23, c[0x0][0x3b8] ;  /* 0x0000ee00ff178b82 */ /* 0x000f660000000800 */
[----:B------:R-:W-:Y:S02]  /*04d0*/  ISETP.GT.U32.AND P3, PT, R11, R8, PT ;  /* 0x000000080b00720c */ /* 0x000fe40003f64070 */
[----:B------:R-:W-:Y:S01]  /*04e0*/  R2UR UR4, R7 ;  /* 0x00000000070472ca */ /* 0x000fe200000e0000 */
[----:B------:R-:W-:Y:S02]  /*04f0*/  HFMA2 R6, -RZ, RZ, 0, 4.76837158203125e-07 ;  /* 0x00000008ff067431 */ /* 0x000fe400000001ff */
[----:B------:R-:W-:Y:S01]  /*0500*/  IMAD.U32 R7, RZ, RZ, UR6 ;  /* 0x00000006ff077e24 */ /* 0x000fe2000f8e00ff */
[----:B------:R-:W0:Y:S07]  /*0510*/  @!P0 LDC R16, c[0x0][0x3b8] ;  /* 0x0000ee00ff108b82 */ /* 0x000e2e0000000800 */
[----:B------:R-:W-:Y:S01]  /*0520*/  @!P3 IMAD.IADD R8, R8, 0x1, -R11 ;  /* 0x000000010808b824 */ /* 0x000fe200078e0a0b */
[----:B------:R-:W1:Y:S01]  /*0530*/  @!P0 LDC R20, c[0x0][0x3b8] ;  /* 0x0000ee00ff148b82 */ /* 0x000e620000000800 */
[----:B------:R-:W-:-:S03]  /*0540*/  UIADD3 UR4, UPT, UPT, -UR13, UR4, URZ ;  /* 0x000000040d047290 */ /* 0x000fc6000fffe1ff */
[----:B------:R-:W-:Y:S02]  /*0550*/  ISETP.GE.U32.AND P1, PT, R8, R11, PT ;  /* 0x0000000b0800720c */ /* 0x000fe40003f26070 */
[----:B------:R-:W-:Y:S01]  /*0560*/  LOP3.LUT R8, R3, R18, RZ, 0x3c, !PT ;  /* 0x0000001203087212 */ /* 0x000fe200078e3cff */
[----:B------:R-:W-:Y:S01]  /*0570*/  UIADD3 UR7, UPT, UPT, -UR5, UR4, URZ ;  /* 0x0000000405077290 */ /* 0x000fe2000fffe1ff */
[----:B------:R-:W2:Y:S01]  /*0580*/  @!P0 LDC R11, c[0x0][0x3b8] ;  /* 0x0000ee00ff0b8b82 */ /* 0x000ea20000000800 */
[----:B------:R-:W-:Y:S02]  /*0590*/  VIADDMNMX R7, R7, R6, UR5, PT ;  /* 0x0000000507077e46 */ /* 0x000fe4000b800106 */
[----:B------:R-:W-:Y:S01]  /*05a0*/  ISETP.GE.AND P2, PT, R8, RZ, PT ;  /* 0x000000ff0800720c */ /* 0x000fe20003f46270 */
[----:B------:R-:W-:Y:S01]  /*05b0*/  UIADD3 UR6, UPT, UPT, UR7, -UR8, UR6 ;  /* 0x8000000807067290 */ /* 0x000fe2000fffe006 */
[----:B------:R-:W-:-:S03]  /*05c0*/  MOV R8, UR4 ;  /* 0x0000000400087c02 */ /* 0x000fc60008000f00 */
[----:B------:R-:W-:Y:S01]  /*05d0*/  UISETP.LT.AND UP0, UPT, UR6, -0x1, UPT ;  /* 0xffffffff0600788c */ /* 0x000fe2000bf01270 */
[----:B------:R-:W-:-:S03]  /*05e0*/  VIADDMNMX R8, R7, UR7, R8, PT ;  /* 0x0000000707087c46 */ /* 0x000fc6000b800108 */
[----:B------:R-:W-:Y:S01]  /*05f0*/  USEL UR4, UR6, 0xffffffff, !UP0 ;  /* 0xffffffff06047887 */ /* 0x000fe2000c000000 */
[----:B------:R-:W-:Y:S01]  /*0600*/  R2UR UR16, R8 ;  /* 0x00000000081072ca */ /* 0x000fe200000e0000 */
[----:B------:R-:W-:Y:S02]  /*0610*/  UISETP.GT.AND UP0, UPT, UR8, URZ, UPT ;  /* 0x000000ff0800728c */ /* 0x000fe4000bf04270 */
[----:B------:R-:W-:Y:S01]  /*0620*/  UIADD3 UR4, UPT, UPT, UR4, 0x1, URZ ;  /* 0x0000000104047890 */ /* 0x000fe2000fffe0ff */
[----:B------:R-:W-:Y:S02]  /*0630*/  @!P3 IADD3 R17, PT, PT, R17, 0x1, RZ ;  /* 0x000000011111b810 */ /* 0x000fe40007ffe0ff */
[----:B------:R-:W-:Y:S01]  /*0640*/  ISETP.NE.AND P3, PT, R18, RZ, PT ;  /* 0x000000ff1200720c */ /* 0x000fe20003f65270 */
[----:B------:R-:W-:Y:S01]  /*0650*/  USEL UR7, UR4, URZ, UP0 ;  /* 0x000000ff04077287 */ /* 0x000fe20008000000 */
[----:B------:R-:W-:Y:S01]  /*0660*/  MOV R7, RZ ;  /* 0x000000ff00077202 */ /* 0x000fe20000000f00 */
[----:B------:R-:W-:Y:S01]  /*0670*/  @P1 VIADD R17, R17, 0x1 ;  /* 0x0000000111111836 */ /* 0x000fe20000000000 */
[----:B------:R-:W-:-:S03]  /*0680*/  R2UR UR19, R1 ;  /* 0x00000000011372ca */ /* 0x000fc600000e0000 */
[----:B------:R-:W-:Y:S01]  /*0690*/  UISETP.GE.AND UP0, UPT, UR7, UR16, UPT ;  /* 0x000000100700728c */ /* 0x000fe2000bf06270 */
[----:B------:R-:W-:Y:S02]  /*06a0*/  IMAD.MOV.U32 R6, RZ, RZ, R17 ;  /* 0x000000ffff067224 */ /* 0x000fe400078e0011 */
[----:B------:R-:W-:Y:S02]  /*06b0*/  IMAD.MOV.U32 R29, RZ, RZ, -0x800001 ;  /* 0xff7fffffff1d7424 */ /* 0x000fe400078e00ff */
[----:B------:R-:W-:Y:S01]  /*06c0*/  @!P2 IMAD.MOV R6, RZ, RZ, -R6 ;  /* 0x000000ffff06a224 */ /* 0x000fe200078e0a06 */
[----:B------:R-:W-:Y:S01]  /*06d0*/  @!P3 LOP3.LUT R6, RZ, R18, RZ, 0x33, !PT ;  /* 0x00000012ff06b212 */ /* 0x000fe200078e33ff */
[----:B------:R-:W-:Y:S02]  /*06e0*/  VIADD R22, R22, UR6 ;  /* 0x0000000616167c36 */ /* 0x000fe40008000000 */
[----:B--2---:R-:W-:Y:S01]  /*06f0*/  @!P0 FMUL R7, R9, R11 ;  /* 0x0000000b09078220 */ /* 0x004fe20000400000 */
[----:B------:R-:W-:-:S02]  /*0700*/  CS2R R8, SRZ ;  /* 0x0000000000087805 */ /* 0x000fc4000001ff00 */
[----:B---3--:R-:W-:Y:S01]  /*0710*/  @!P0 FMUL R9, R12, R19 ;  /* 0x000000130c098220 */ /* 0x008fe20000400000 */
[----:B------:R-:W-:Y:S02]  /*0720*/  HFMA2 R12, -RZ, RZ, 0, 0 ;  /* 0x00000000ff0c7431 */ /* 0x000fe400000001ff */
[----:B----4-:R-:W-:Y:S01]  /*0730*/  @!P0 FMUL R8, R10, R11 ;  /* 0x0000000b0a088220 */ /* 0x010fe20000400000 */
[----:B------:R-:W-:Y:S02]  /*0740*/  CS2R R10, SRZ ;  /* 0x00000000000a7805 */ /* 0x000fe4000001ff00 */
[----:B------:R-:W-:Y:S01]  /*0750*/  CS2R R18, SRZ ;  /* 0x0000000000127805 */ /* 0x000fe2000001ff00 */
[----:B-----5:R-:W-:Y:S01]  /*0760*/  @!P0 FMUL R10, R14, R23 ;  /* 0x000000170e0a8220 */ /* 0x020fe20000400000 */
[----:B0-----:R-:W-:Y:S01]  /*0770*/  @!P0 FMUL R11, R13, R16 ;  /* 0x000000100d0b8220 */ /* 0x001fe20000400000 */
[----:B------:R-:W-:Y:S02]  /*0780*/  MOV R13, RZ ;  /* 0x000000ff000d7202 */ /* 0x000fe40000000f00 */
[----:B------:R-:W-:Y:S01]  /*0790*/  CS2R R16, SRZ ;  /* 0x0000000000107805 */ /* 0x000fe2000001ff00 */
[----:B-1----:R-:W-:Y:S01]  /*07a0*/  @!P0 FMUL R12, R15, R20 ;  /* 0x000000140f0c8220 */ /* 0x002fe20000400000 */
[----:B------:R-:W-:Y:S01]  /*07b0*/  CS2R R14, SRZ ;  /* 0x00000000000e7805 */ /* 0x000fe2000001ff00 */
[----:B------:R-:W-:Y:S06]  /*07c0*/  BRA.U UP0, `(.L_x_42) ;  /* 0x0000001d00d07547 */ /* 0x000fec000b800000 */
[----:B------:R-:W0:Y:S01]  /*07d0*/  S2UR UR6, SR_CgaCtaId ;  /* 0x00000000000679c3 */ /* 0x000e220000008800 */
[----:B------:R-:W-:Y:S01]  /*07e0*/  UMOV UR4, 0x400 ;  /* 0x0000040000047882 */ /* 0x000fe20000000000 */
[C---:B------:R-:W-:Y:S01]  /*07f0*/  VIMNMX R27, PT, PT, R22.reuse, -0x1, !PT ;  /* 0xffffffff161b7848 */ /* 0x040fe20007fe0100 */
[----:B------:R-:W-:Y:S01]  /*0800*/  IMAD R20, R21, 0xc0, RZ ;  /* 0x000000c015147824 */ /* 0x000fe200078e02ff */
[----:B------:R-:W-:Y:S01]  /*0810*/  IADD3 R21, PT, PT, R22, UR8, RZ ;  /* 0x0000000816157c10 */ /* 0x000fe2000fffe0ff */
[----:B------:R-:W-:Y:S01]  /*0820*/  IMAD R26, R6, 0xc0, RZ ;  /* 0x000000c0061a7824 */ /* 0x000fe200078e02ff */
[----:B------:R-:W-:Y:S01]  /*0830*/  MOV R13, RZ ;  /* 0x000000ff000d7202 */ /* 0x000fe20000000f00 */
[----:B------:R-:W-:Y:S02]  /*0840*/  IMAD.MOV.U32 R29, RZ, RZ, -0x800001 ;  /* 0xff7fffffff1d7424 */ /* 0x000fe400078e00ff */
[----:B------:R-:W-:Y:S01]  /*0850*/  VIADD R27, R27, 0x1 ;  /* 0x000000011b1b7836 */ /* 0x000fe20000000000 */
[----:B0-----:R-:W-:-:S03]  /*0860*/  ULEA UR4, UR6, UR4, 0x18 ;  /* 0x0000000406047291 */ /* 0x001fc6000f8ec0ff */
[----:B------:R-:W-:-:S03]  /*0870*/  UMOV UR6, UR7 ;  /* 0x0000000700067c82 */ /* 0x000fc60008000000 */
[----:B------:R-:W-:Y:S01]  /*0880*/  LEA R28, R0, UR4, 0x2 ;  /* 0x00000004001c7c11 */ /* 0x000fe2000f8e10ff */
[----:B------:R-:W-:-:S03]  /*0890*/  UMOV UR4, URZ ;  /* 0x000000ff00047c82 */ /* 0x000fc60008000000 */
[----:B------:R-:W-:-:S07]  /*08a0*/  IADD3 R28, PT, PT, R28, 0x800, RZ ;  /* 0x000008001c1c7810 */ /* 0x000fce0007ffe0ff */
.L_x_67:
[----:B------:R-:W-:Y:S01]  /*08b0*/  ULEA UR8, UR4, UR7, 0x4 ;  /* 0x0000000704087291 */ /* 0x000fe2000f8e20ff */
[----:B----4-:R-:W-:Y:S01]  /*08c0*/  IMAD.MOV.U32 R23, RZ, RZ, 0x10 ;  /* 0x00000010ff177424 */ /* 0x010fe200078e00ff */
[----:B------:R-:W-:Y:S01]  /*08d0*/  UIADD3 UR9, UPT, UPT, UR6, 0x10, URZ ;  /* 0x0000001006097890 */ /* 0x000fe2000fffe0ff */
[----:B0-----:R-:W-:Y:S01]  /*08e0*/  LOP3.LUT R39, R0, 0x300, RZ, 0xfc, !PT ;  /* 0x0000030000277812 */ /* 0x001fe200078efcff */
[----:B------:R-:W-:Y:S01]  /*08f0*/  BSSY.RECONVERGENT B0, `(.L_x_43) ;  /* 0x0000062000007945 */ /* 0x000fe20003800200 */
[C---:B------:R-:W-:Y:S01]  /*0900*/  VIADD R35, R26.reuse, 0x300 ;  /* 0x000003001a237836 */ /* 0x040fe20000000000 */
[----:B--23--:R-:W-:Y:S01]  /*0910*/  MOV R22, UR8 ;  /* 0x0000000800167c02 */ /* 0x00cfe20008000f00 */
[----:B------:R-:W-:Y:S01]  /*0920*/  UISETP.LT.AND UP0, UPT, UR16, UR9, UPT ;  /* 0x000000091000728c */ /* 0x000fe2000bf01270 */
[----:B------:R-:W-:Y:S01]  /*0930*/  IADD3 R37, PT, PT, R26, 0x200, RZ ;  /* 0x000002001a257810 */ /* 0x000fe20007ffe0ff */
[----:B------:R-:W-:Y:S01]  /*0940*/  UIMAD UR8, UR4, -0x10, -UR7 ;  /* 0xfffffff0040878a4 */ /* 0x000fe2000f8e0a07 */
[----:B------:R-:W-:Y:S01]  /*0950*/  VIADDMNMX R22, R22, R23, UR16, PT ;  /* 0x0000001016167e46 */ /* 0x000fe2000b800117 */
[----:B------:R-:W-:Y:S01]  /*0960*/  USEL UR10, UR16, UR9, UP0 ;  /* 0x00000009100a7287 */ /* 0x000fe20008000000 */
[----:B------:R-:W-:Y:S01]  /*0970*/  LOP3.LUT R38, R0, 0x200, RZ, 0xfc, !PT ;  /* 0x0000020000267812 */ /* 0x000fe200078efcff */
[----:B------:R-:W-:Y:S01]  /*0980*/  VIADD R33, R26, 0x100 ;  /* 0x000001001a217836 */ /* 0x000fe20000000000 */
[----:B------:R-:W-:Y:S01]  /*0990*/  R2UR UR17, R22 ;  /* 0x00000000161172ca */ /* 0x000fe200000e0000 */
[----:B------:R-:W-:Y:S01]  /*09a0*/  IMAD.MOV.U32 R31, RZ, RZ, R26 ;  /* 0x000000ffff1f7224 */ /* 0x000fe200078e001a */
[----:B------:R-:W-:Y:S01]  /*09b0*/  LOP3.LUT R32, R0, 0x100, RZ, 0xfc, !PT ;  /* 0x0000010000207812 */ /* 0x000fe200078efcff */
[----:B------:R-:W-:Y:S01]  /*09c0*/  UIADD3 UR12, UPT, UPT, UR10, -UR6, URZ ;  /* 0x800000060a0c7290 */ /* 0x000fe2000fffe0ff */
[----:B------:R-:W-:Y:S01]  /*09d0*/  MOV R34, R28 ;  /* 0x0000001c00227202 */ /* 0x000fe20000000f00 */
[----:B-1----:R-:W-:Y:S01]  /*09e0*/  UIADD3 UR18, UPT, UPT, UR13, UR6, URZ ;  /* 0x000000060d127290 */ /* 0x002fe2000fffe0ff */
[----:B------:R-:W-:Y:S01]  /*09f0*/  MOV R30, R0 ;  /* 0x00000000001e7202 */ /* 0x000fe20000000f00 */
[----:B------:R-:W-:Y:S01]  /*0a00*/  UMOV UR10, UR6 ;  /* 0x00000006000a7c82 */ /* 0x000fe20008000000 */
[----:B------:R-:W-:Y:S01]  /*0a10*/  PRMT R36, R39, 0x7610, R36 ;  /* 0x0000761027247816 */ /* 0x000fe20000000024 */
[----:B------:R-:W-:-:S02]  /*0a20*/  UISETP.GE.AND UP0, UPT, UR9, UR16, UPT ;  /* 0x000000100900728c */ /* 0x000fc4000bf06270 */
[----:B------:R-:W-:Y:S02]  /*0a30*/  UMOV UR6, UR9 ;  /* 0x0000000900067c82 */ /* 0x000fe40008000000 */
[----:B------:R-:W-:-:S12]  /*0a40*/  UIADD3 UR11, UPT, UPT, UR17, UR8, URZ ;  /* 0x00000008110b7290 */ /* 0x000fd8000fffe0ff */
.L_x_44:
[C---:B------:R-:W-:Y:S01]  /*0a50*/  VIADD R22, R36.reuse, 0xfffffd00 ;  /* 0xfffffd0024167836 */ /* 0x040fe20000000000 */
[----:B------:R-:W-:-:S04]  /*0a60*/  IADD3 R23, PT, PT, R36, -0x200, RZ ;  /* 0xfffffe0024177810 */ /* 0x000fc80007ffe0ff */
[----:B------:R-:W-:Y:S02]  /*0a70*/  LOP3.LUT R22, R22, 0xffff, RZ, 0xc0, !PT ;  /* 0x0000ffff16167812 */ /* 0x000fe400078ec0ff */
[----:B------:R-:W-:-:S03]  /*0a80*/  LOP3.LUT R23, R23, 0xffff, RZ, 0xc0, !PT ;  /* 0x0000ffff17177812 */ /* 0x000fc600078ec0ff */
[----:B------:R-:W-:Y:S02]  /*0a90*/  IMAD R22, R22, 0xaaab, RZ ;  /* 0x0000aaab16167824 */ /* 0x000fe400078e02ff */
[----:B------:R-:W-:-:S03]  /*0aa0*/  IMAD R23, R23, 0xaaab, RZ ;  /* 0x0000aaab17177824 */ /* 0x000fc600078e02ff */
[----:B------:R-:W-:Y:S02]  /*0ab0*/  SHF.R.U32.HI R22, RZ, 0x17, R22 ;  /* 0x00000017ff167819 */ /* 0x000fe40000011616 */
[----:B------:R-:W-:Y:S02]  /*0ac0*/  SHF.R.U32.HI R23, RZ, 0x17, R23 ;  /* 0x00000017ff177819 */ /* 0x000fe40000011617 */
[----:B------:R-:W-:Y:S02]  /*0ad0*/  ISETP.LT.AND P0, PT, R22, UR12, PT ;  /* 0x0000000c16007c0c */ /* 0x000fe4000bf01270 */
[----:B------:R-:W-:-:S11]  /*0ae0*/  ISETP.LT.AND P1, PT, R23, UR12, PT ;  /* 0x0000000c17007c0c */ /* 0x000fd6000bf21270 */
[----:B------:R-:W-:Y:S01]  /*0af0*/  @P0 IMAD.HI.U32 R22, R30, -0x55555555, RZ ;  /* 0xaaaaaaab1e160827 */ /* 0x000fe200078e00ff */
[----:B------:R-:W0:Y:S03]  /*0b00*/  @P0 LDC.64 R44, c[0x0][0x388] ;  /* 0x0000e200ff2c0b82 */ /* 0x000e260000000a00 */
[----:B------:R-:W-:Y:S01]  /*0b10*/  @P1 IMAD.HI.U32 R23, R32, -0x55555555, RZ ;  /* 0xaaaaaaab20171827 */ /* 0x000fe200078e00ff */
[----:B------:R-:W-:-:S04]  /*0b20*/  @P0 SHF.R.U32.HI R22, RZ, 0x7, R22 ;  /* 0x00000007ff160819 */ /* 0x000fc80000011616 */
[----:B------:R-:W-:Y:S01]  /*0b30*/  @P1 SHF.R.U32.HI R24, RZ, 0x7, R23 ;  /* 0x00000007ff181819 */ /* 0x000fe20000011617 */
[----:B------:R-:W-:-:S03]  /*0b40*/  @P0 VIADD R23, R22, UR18 ;  /* 0x0000001216170c36 */ /* 0x000fc60008000000 */
[----:B------:R-:W-:Y:S01]  /*0b50*/  @P1 IADD3 R25, PT, PT, R24, UR18, RZ ;  /* 0x0000001218191c10 */ /* 0x000fe2000fffe0ff */
[----:B------:R-:W-:-:S04]  /*0b60*/  @P0 IMAD R23, R20, R23, R31 ;  /* 0x0000001714170224 */ /* 0x000fc800078e021f */
[----:B------:R-:W-:Y:S02]  /*0b70*/  @P1 IMAD R25, R20, R25, R33 ;  /* 0x0000001914191224 */ /* 0x000fe400078e0221 */
[----:B------:R-:W-:Y:S02]  /*0b80*/  @P0 IMAD R41, R22, -0xc0, R23 ;  /* 0xffffff4016290824 */ /* 0x000fe400078e0217 */
[----:B------:R-:W-:Y:S02]  /*0b90*/  @P1 IMAD R23, R24, -0xc0, R25 ;  /* 0xffffff4018171824 */ /* 0x000fe400078e0219 */
[----:B------:R-:W1:Y:S01]  /*0ba0*/  @P1 LDC.64 R24, c[0x0][0x388] ;  /* 0x0000e200ff181b82 */ /* 0x000e620000000a00 */
[----:B------:R-:W-:Y:S01]  /*0bb0*/  VIADD R22, R36, 0xffffff00 ;  /* 0xffffff0024167836 */ /* 0x000fe20000000000 */
[----:B------:R-:W-:Y:S01]  /*0bc0*/  @P0 IADD3 R41, PT, PT, R41, R0, RZ ;  /* 0x0000000029290210 */ /* 0x000fe20007ffe0ff */
[----:B------:R-:W-:-:S03]  /*0bd0*/  @P1 IMAD.IADD R23, R23, 0x1, R0 ;  /* 0x0000000117171824 */ /* 0x000fc600078e0200 */
[----:B------:R-:W-:Y:S01]  /*0be0*/  LOP3.LUT R22, R22, 0xffff, RZ, 0xc0, !PT ;  /* 0x0000ffff16167812 */ /* 0x000fe200078ec0ff */
[----:B------:R-:W-:Y:S01]  /*0bf0*/  IMAD.MOV.U32 R43, RZ, RZ, RZ ;  /* 0x000000ffff2b7224 */ /* 0x000fe200078e00ff */
[----:B------:R-:W-:Y:S01]  /*0c00*/  LOP3.LUT R42, R36, 0xffff, RZ, 0xc0, !PT ;  /* 0x0000ffff242a7812 */ /* 0x000fe200078ec0ff */
[----:B0-----:R-:W-:-:S04]  /*0c10*/  @P0 IMAD.WIDE R44, R41, 0x4, R44 ;  /* 0x00000004292c0825 */ /* 0x001fc800078e022c */
[----:B------:R-:W-:Y:S02]  /*0c20*/  HFMA2 R41, -RZ, RZ, 0, 0 ;  /* 0x00000000ff297431 */ /* 0x000fe400000001ff */
[----:B------:R-:W-:-:S05]  /*0c30*/  IMAD R22, R22, 0xaaab, RZ ;  /* 0x0000aaab16167824 */ /* 0x000fca00078e02ff */
[----:B------:R-:W-:Y:S01]  /*0c40*/  SHF.R.U32.HI R22, RZ, 0x17, R22 ;  /* 0x00000017ff167819 */ /* 0x000fe20000011616 */
[----:B------:R-:W2:Y:S03]  /*0c50*/  @P0 LDG.E.CONSTANT R41, desc[UR14][R44.64] ;  /* 0x0000000e2c290981 */ /* 0x000ea6000c1e9900 */
[----:B------:R-:W-:Y:S01]  /*0c60*/  ISETP.LT.AND P2, PT, R22, UR12, PT ;  /* 0x0000000c16007c0c */ /* 0x000fe2000bf41270 */
[----:B-1----:R-:W-:-:S05]  /*0c70*/  @P1 IMAD.WIDE R24, R23, 0x4, R24 ;  /* 0x0000000417181825 */ /* 0x002fca00078e0218 */
[----:B------:R0:W3:Y:S02]  /*0c80*/  @P1 LDG.E.CONSTANT R43, desc[UR14][R24.64] ;  /* 0x0000000e182b1981 */ /* 0x0000e4000c1e9900 */
[----:B0-----:R-:W-:-:S05]  /*0c90*/  IMAD R24, R42, 0xaaab, RZ ;  /* 0x0000aaab2a187824 */ /* 0x001fca00078e02ff */
[----:B------:R-:W-:Y:S01]  /*0ca0*/  @P2 IMAD.HI.U32 R22, R38, -0x55555555, RZ ;  /* 0xaaaaaaab26162827 */ /* 0x000fe200078e00ff */
[----:B------:R-:W-:-:S04]  /*0cb0*/  SHF.R.U32.HI R24, RZ, 0x17, R24 ;  /* 0x00000017ff187819 */ /* 0x000fc80000011618 */
[----:B------:R-:W-:Y:S02]  /*0cc0*/  ISETP.LT.AND P0, PT, R24, UR12, PT ;  /* 0x0000000c18007c0c */ /* 0x000fe4000bf01270 */
[----:B------:R-:W-:Y:S02]  /*0cd0*/  @P2 SHF.R.U32.HI R40, RZ, 0x7, R22 ;  /* 0x00000007ff282819 */ /* 0x000fe40000011616 */
[----:B------:R-:W0:Y:S02]  /*0ce0*/  @P2 LDC.64 R22, c[0x0][0x388] ;  /* 0x0000e200ff162b82 */ /* 0x000e240000000a00 */
[----:B------:R-:W-:-:S05]  /*0cf0*/  @P2 IADD3 R42, PT, PT, R40, UR18, RZ ;  /* 0x00000012282a2c10 */ /* 0x000fca000fffe0ff */
[----:B------:R-:W-:Y:S02]  /*0d00*/  @P2 IMAD R45, R20, R42, R37 ;  /* 0x0000002a142d2224 */ /* 0x000fe400078e0225 */
[----:B------:R-:W-:-:S04]  /*0d10*/  @P0 IMAD.HI.U32 R24, R39, -0x55555555, RZ ;  /* 0xaaaaaaab27180827 */ /* 0x000fc800078e00ff */
[----:B------:R-:W-:Y:S01]  /*0d20*/  @P2 IMAD R45, R40, -0xc0, R45 ;  /* 0xffffff40282d2824 */ /* 0x000fe200078e022d */
[----:B------:R-:W-:Y:S02]  /*0d30*/  @P0 SHF.R.U32.HI R40, RZ, 0x7, R24 ;  /* 0x00000007ff280819 */ /* 0x000fe40000011618 */
[----:B------:R-:W1:Y:S03]  /*0d40*/  @P0 LDC.64 R24, c[0x0][0x388] ;  /* 0x0000e200ff180b82 */ /* 0x000e660000000a00 */
[----:B------:R-:W-:-:S04]  /*0d50*/  @P0 VIADD R42, R40, UR18 ;  /* 0x00000012282a0c36 */ /* 0x000fc80008000000 */
[----:B------:R-:W-:-:S04]  /*0d60*/  @P0 IMAD R42, R20, R42, R35 ;  /* 0x0000002a142a0224 */ /* 0x000fc800078e0223 */
[----:B------:R-:W-:Y:S02]  /*0d70*/  @P0 IMAD R42, R40, -0xc0, R42 ;  /* 0xffffff40282a0824 */ /* 0x000fe400078e022a */
[----:B------:R-:W-:-:S03]  /*0d80*/  @P2 IMAD.IADD R45, R45, 0x1, R0 ;  /* 0x000000012d2d2824 */ /* 0x000fc600078e0200 */
[----:B------:R-:W-:Y:S01]  /*0d90*/  @P0 IADD3 R42, PT, PT, R42, R0, RZ ;  /* 0x000000002a2a0210 */ /* 0x000fe20007ffe0ff */
[----:B0-----:R-:W-:Y:S01]  /*0da0*/  @P2 IMAD.WIDE R22, R45, 0x4, R22 ;  /* 0x000000042d162825 */ /* 0x001fe200078e0216 */
[----:B------:R-:W-:-:S03]  /*0db0*/  MOV R45, RZ ;  /* 0x000000ff002d7202 */ /* 0x000fc60000000f00 */
[----:B------:R-:W-:Y:S02]  /*0dc0*/  IMAD.MOV.U32 R40, RZ, RZ, RZ ;  /* 0x000000ffff287224 */ /* 0x000fe400078e00ff */
[----:B-1----:R-:W-:Y:S01]  /*0dd0*/  @P0 IMAD.WIDE R24, R42, 0x4, R24 ;  /* 0x000000042a180825 */ /* 0x002fe200078e0218 */
[----:B------:R0:W4:Y:S04]  /*0de0*/  @P2 LDG.E.CONSTANT R45, desc[UR14][R22.64] ;  /* 0x0000000e162d2981 */ /* 0x000128000c1e9900 */
[----:B------:R-:W5:Y:S01]  /*0df0*/  @P0 LDG.E.CONSTANT R40, desc[UR14][R24.64] ;  /* 0x0000000e18280981 */ /* 0x000f62000c1e9900 */
[----:B0-----:R-:W-:-:S04]  /*0e00*/  IADD3 R22, PT, PT, R39, -0x300, RZ ;  /* 0xfffffd0027167810 */ /* 0x001fc80007ffe0ff */
[----:B------:R-:W-:Y:S01]  /*0e10*/  ISETP.GE.U32.AND P0, PT, R22, 0x800, PT ;  /* 0x000008001600780c */ /* 0x000fe20003f06070 */
[----:B------:R-:W-:Y:S01]  /*0e20*/  VIADD R36, R36, 0x400 ;  /* 0x0000040024247836 */ /* 0x000fe20000000000 */
[----:B------:R-:W-:Y:S01]  /*0e30*/  IADD3 R39, PT, PT, R39, 0x400, RZ ;  /* 0x0000040027277810 */ /* 0x000fe20007ffe0ff */
[----:B------:R-:W-:Y:S01]  /*0e40*/  VIADD R30, R30, 0x400 ;  /* 0x000004001e1e7836 */ /* 0x000fe20000000000 */
[----:B------:R-:W-:Y:S01]  /*0e50*/  IADD3 R38, PT, PT, R38, 0x400, RZ ;  /* 0x0000040026267810 */ /* 0x000fe20007ffe0ff */
[----:B------:R-:W-:Y:S01]  /*0e60*/  VIADD R32, R32, 0x400 ;  /* 0x0000040020207836 */ /* 0x000fe20000000000 */
[----:B------:R-:W-:Y:S01]  /*0e70*/  IADD3 R35, PT, PT, R35, 0x400, RZ ;  /* 0x0000040023237810 */ /* 0x000fe20007ffe0ff */
[----:B------:R-:W-:Y:S01]  /*0e80*/  VIADD R31, R31, 0x400 ;  /* 0x000004001f1f7836 */ /* 0x000fe20000000000 */
[----:B------:R-:W-:Y:S01]  /*0e90*/  IADD3 R37, PT, PT, R37, 0x400, RZ ;  /* 0x0000040025257810 */ /* 0x000fe20007ffe0ff */
[----:B------:R-:W-:Y:S01]  /*0ea0*/  VIADD R33, R33, 0x400 ;  /* 0x0000040021217836 */ /* 0x000fe20000000000 */
[----:B--2---:R-:W-:Y:S04]  /*0eb0*/  STS [R34+-0x800], R41 ;  /* 0xfff8002922007388 */ /* 0x004fe80000000800 */
[----:B---3--:R-:W-:Y:S04]  /*0ec0*/  STS [R34+-0x400], R43 ;  /* 0xfffc002b22007388 */ /* 0x008fe80000000800 */
[----:B----4-:R-:W-:Y:S04]  /*0ed0*/  STS [R34], R45 ;  /* 0x0000002d22007388 */ /* 0x010fe80000000800 */
[----:B-----5:R0:W-:Y:S02]  /*0ee0*/  STS [R34+0x400], R40 ;  /* 0x0004002822007388 */ /* 0x0201e40000000800 */
[----:B0-----:R-:W-:Y:S01]  /*0ef0*/  IADD3 R34, PT, PT, R34, 0x1000, RZ ;  /* 0x0000100022227810 */ /* 0x001fe20007ffe0ff */
[----:B------:R-:W-:Y:S06]  /*0f00*/  @!P0 BRA `(.L_x_44) ;  /* 0xfffffff800d08947 */ /* 0x000fec000383ffff */
[----:B------:R-:W-:Y:S05]  /*0f10*/  BSYNC.RECONVERGENT B0 ;  /* 0x0000000000007941 */ /* 0x000fea0003800200 */
.L_x_43:
[----:B------:R-:W-:Y:S01]  /*0f20*/  BSSY.RECONVERGENT B0, `(.L_x_45) ;  /* 0x0000059000007945 */ /* 0x000fe20003800200 */
[----:B------:R-:W-:-:S07]  /*0f30*/  IMAD.MOV.U32 R34, RZ, RZ, R0 ;  /* 0x000000ffff227224 */ /* 0x000fce00078e0000 */
.L_x_46:
[C---:B0-----:R-:W-:Y:S01]  /*0f40*/  IADD3 R36, PT, PT, R34.reuse, 0x100, RZ ;  /* 0x0000010022247810 */ /* 0x041fe20007ffe0ff */
[C---:B------:R-:W-:Y:S01]  /*0f50*/  VIADD R38, R34.reuse, 0x200 ;  /* 0x0000020022267836 */ /* 0x040fe20000000000 */
[----:B------:R-:W-:Y:S02]  /*0f60*/  IADD3 R39, PT, PT, R34, 0x300, RZ ;  /* 0x0000030022277810 */ /* 0x000fe40007ffe0ff */
[----:B------:R-:W-:Y:S02]  /*0f70*/  LOP3.LUT R22, R36, 0xffff, RZ, 0xc0, !PT ;  /* 0x0000ffff24167812 */ /* 0x000fe400078ec0ff */
[----:B------:R-:W-:-:S03]  /*0f80*/  LOP3.LUT R23, R39, 0xffff, RZ, 0xc0, !PT ;  /* 0x0000ffff27177812 */ /* 0x000fc600078ec0ff */
[----:B------:R-:W-:Y:S02]  /*0f90*/  IMAD R22, R22, 0xaaab, RZ ;  /* 0x0000aaab16167824 */ /* 0x000fe400078e02ff */
[----:B------:R-:W-:-:S03]  /*0fa0*/  IMAD R35, R23, 0xaaab, RZ ;  /* 0x0000aaab17237824 */ /* 0x000fc600078e02ff */
[----:B------:R-:W-:Y:S02]  /*0fb0*/  SHF.R.U32.HI R24, RZ, 0x17, R22 ;  /* 0x00000017ff187819 */ /* 0x000fe40000011616 */
[----:B------:R-:W-:Y:S02]  /*0fc0*/  LOP3.LUT R22, R34, 0xffff, RZ, 0xc0, !PT ;  /* 0x0000ffff22167812 */ /* 0x000fe400078ec0ff */
[----:B------:R-:W-:Y:S02]  /*0fd0*/  ISETP.LT.AND P1, PT, R24, UR12, PT ;  /* 0x0000000c18007c0c */ /* 0x000fe4000bf21270 */
[----:B------:R-:W-:Y:S01]  /*0fe0*/  SHF.R.U32.HI R35, RZ, 0x17, R35 ;  /* 0x00000017ff237819 */ /* 0x000fe20000011623 */
[----:B------:R-:W-:-:S03]  /*0ff0*/  IMAD R22, R22, 0xaaab, RZ ;  /* 0x0000aaab16167824 */ /* 0x000fc600078e02ff */
[----:B------:R-:W-:Y:S02]  /*1000*/  ISETP.LT.AND P3, PT, R35, UR12, PT ;  /* 0x0000000c23007c0c */ /* 0x000fe4000bf61270 */
[----:B------:R-:W-:Y:S02]  /*1010*/  SHF.R.U32.HI R30, RZ, 0x17, R22 ;  /* 0x00000017ff1e7819 */ /* 0x000fe40000011616 */
[----:B------:R-:W-:Y:S02]  /*1020*/  LOP3.LUT R22, R38, 0xffff, RZ, 0xc0, !PT ;  /* 0x0000ffff26167812 */ /* 0x000fe400078ec0ff */
[----:B------:R-:W-:Y:S01]  /*1030*/  ISETP.LT.AND P0, PT, R30, UR12, PT ;  /* 0x0000000c1e007c0c */ /* 0x000fe2000bf01270 */
[C---:B------:R-:W-:Y:S01]  /*1040*/  @P1 VIADD R42, R24.reuse, UR18 ;  /* 0x00000012182a1c36 */ /* 0x040fe20008000000 */
[----:B------:R-:W-:Y:S01]  /*1050*/  @P1 PRMT R25, R24, 0x9910, RZ ;  /* 0x0000991018191816 */ /* 0x000fe200000000ff */
[----:B------:R-:W-:-:S04]  /*1060*/  IMAD R22, R22, 0xaaab, RZ ;  /* 0x0000aaab16167824 */ /* 0x000fc800078e02ff */
[----:B------:R-:W-:Y:S01]  /*1070*/  @P1 IMAD.MOV.U32 R23, RZ, RZ, R25 ;  /* 0x000000ffff171224 */ /* 0x000fe200078e0019 */
[----:B------:R-:W-:Y:S01]  /*1080*/  SHF.R.U32.HI R22, RZ, 0x17, R22 ;  /* 0x00000017ff167819 */ /* 0x000fe20000011616 */
[----:B------:R-:W0:Y:S01]  /*1090*/  @P1 LDC R25, c[0x0][0x3c4] ;  /* 0x0000f100ff191b82 */ /* 0x000e220000000800 */
[----:B------:R-:W-:Y:S01]  /*10a0*/  @P3 PRMT R37, R35, 0x9910, RZ ;  /* 0x0000991023253816 */ /* 0x000fe200000000ff */
[----:B------:R-:W-:Y:S01]  /*10b0*/  @P1 IMAD R23, R23, 0xc0, RZ ;  /* 0x000000c017171824 */ /* 0x000fe200078e02ff */
[----:B------:R-:W-:Y:S01]  /*10c0*/  ISETP.LT.AND P2, PT, R22, UR12, PT ;  /* 0x0000000c16007c0c */ /* 0x000fe2000bf41270 */
[----:B------:R-:W-:Y:S01]  /*10d0*/  @P3 VIADD R35, R35, UR18 ;  /* 0x0000001223233c36 */ /* 0x000fe20008000000 */
[C---:B------:R-:W-:Y:S02]  /*10e0*/  @P0 PRMT R32, R30.reuse, 0x9910, RZ ;  /* 0x000099101e200816 */ /* 0x040fe400000000ff */
[----:B------:R-:W-:Y:S01]  /*10f0*/  @P1 IADD3 R23, PT, PT, RZ, -R23, RZ ;  /* 0x80000017ff171210 */ /* 0x000fe20007ffe0ff */
[----:B------:R-:W1:Y:S01]  /*1100*/  @P0 LDC R31, c[0x0][0x3c4] ;  /* 0x0000f100ff1f0b82 */ /* 0x000e620000000800 */
[----:B------:R-:W-:Y:S01]  /*1110*/  @P0 IADD3 R30, PT, PT, R30, UR18, RZ ;  /* 0x000000121e1e0c10 */ /* 0x000fe2000fffe0ff */
[----:B------:R-:W-:Y:S01]  /*1120*/  @P0 IMAD R32, R32, 0xc0, RZ ;  /* 0x000000c020200824 */ /* 0x000fe200078e02ff */
[----:B------:R-:W-:-:S03]  /*1130*/  @P1 PRMT R23, R23, 0x7710, RZ ;  /* 0x0000771017171816 */ /* 0x000fc600000000ff */
[----:B------:R-:W-:Y:S02]  /*1140*/  @P0 IMAD.MOV R40, RZ, RZ, -R32 ;  /* 0x000000ffff280224 */ /* 0x000fe400078e0a20 */
[----:B------:R-:W-:Y:S01]  /*1150*/  @P2 PRMT R33, R22, 0x9910, RZ ;  /* 0x0000991016212816 */ /* 0x000fe200000000ff */
[----:B------:R-:W-:Y:S02]  /*1160*/  @P1 IMAD.IADD R36, R36, 0x1, R23 ;  /* 0x0000000124241824 */ /* 0x000fe400078e0217 */
[----:B------:R-:W2:Y:S02]  /*1170*/  @P2 LDC R23, c[0x0][0x3c4] ;  /* 0x0000f100ff172b82 */ /* 0x000ea40000000800 */
[----:B------:R-:W-:Y:S02]  /*1180*/  @P2 IMAD R32, R33, 0xc0, RZ ;  /* 0x000000c021202824 */ /* 0x000fe400078e02ff */
[----:B------:R-:W-:Y:S01]  /*1190*/  @P3 IMAD R33, R37, 0xc0, RZ ;  /* 0x000000c025213824 */ /* 0x000fe200078e02ff */
[----:B------:R-:W-:Y:S01]  /*11a0*/  @P0 PRMT R37, R40, 0x7710, RZ ;  /* 0x0000771028250816 */ /* 0x000fe200000000ff */
[--C-:B0-----:R-:W-:Y:S01]  /*11b0*/  @P1 IMAD R42, R42, R25, R6.reuse ;  /* 0x000000192a2a1224 */ /* 0x101fe200078e0206 */
[----:B------:R-:W-:Y:S01]  /*11c0*/  @P2 IADD3 R32, PT, PT, RZ, -R32, RZ ;  /* 0x80000020ff202210 */ /* 0x000fe20007ffe0ff */
[----:B------:R-:W-:Y:S01]  /*11d0*/  @P3 IMAD.MOV R40, RZ, RZ, -R33 ;  /* 0x000000ffff283224 */ /* 0x000fe200078e0a21 */
[----:B------:R-:W0:Y:S02]  /*11e0*/  @P2 LDC.64 R24, c[0x0][0x390] ;  /* 0x0000e400ff182b82 */ /* 0x000e240000000a00 */
[----:B------:R-:W-:Y:S01]  /*11f0*/  @P2 PRMT R33, R32, 0x7710, RZ ;  /* 0x0000771020212816 */ /* 0x000fe200000000ff */
[----:B-1----:R-:W-:Y:S01]  /*1200*/  @P0 IMAD R31, R30, R31, R6 ;  /* 0x0000001f1e1f0224 */ /* 0x002fe200078e0206 */
[----:B------:R-:W-:-:S02]  /*1210*/  @P0 IADD3 R30, PT, PT, R37, R34, RZ ;  /* 0x00000022251e0210 */ /* 0x000fc40007ffe0ff */
[----:B------:R-:W-:Y:S02]  /*1220*/  @P3 PRMT R32, R40, 0x7710, RZ ;  /* 0x0000771028203816 */ /* 0x000fe400000000ff */
[----:B------:R-:W1:Y:S01]  /*1230*/  @P3 LDC R37, c[0x0][0x3c4] ;  /* 0x0000f100ff253b82 */ /* 0x000e620000000800 */
[----:B------:R-:W-:Y:S01]  /*1240*/  @P0 LOP3.LUT R30, R30, 0xffff, RZ, 0xc0, !PT ;  /* 0x0000ffff1e1e0812 */ /* 0x000fe200078ec0ff */
[----:B------:R-:W-:Y:S01]  /*1250*/  @P2 IMAD.IADD R38, R38, 0x1, R33 ;  /* 0x0000000126262824 */ /* 0x000fe200078e0221 */
[----:B------:R-:W-:Y:S02]  /*1260*/  @P2 IADD3 R40, PT, PT, R22, UR18, RZ ;  /* 0x0000001216282c10 */ /* 0x000fe4000fffe0ff */
[----:B------:R-:W-:Y:S01]  /*1270*/  @P3 IADD3 R39, PT, PT, R39, R32, RZ ;  /* 0x0000002027273210 */ /* 0x000fe20007ffe0ff */
[----:B------:R-:W-:Y:S01]  /*1280*/  @P0 IMAD R41, R31, 0xc0, R30 ;  /* 0x000000c01f290824 */ /* 0x000fe200078e021e */
[----:B------:R-:W-:Y:S01]  /*1290*/  @P2 LOP3.LUT R43, R38, 0xffff, RZ, 0xc0, !PT ;  /* 0x0000ffff262b2812 */ /* 0x000fe200078ec0ff */
[----:B------:R-:W3:Y:S01]  /*12a0*/  @P1 LDC.64 R30, c[0x0][0x390] ;  /* 0x0000e400ff1e1b82 */ /* 0x000ee20000000a00 */
[----:B--2---:R-:W-:-:S02]  /*12b0*/  @P2 IMAD R40, R40, R23, R6 ;  /* 0x0000001728282224 */ /* 0x004fc400078e0206 */
[----:B------:R-:W-:Y:S02]  /*12c0*/  IMAD.MOV.U32 R38, RZ, RZ, RZ ;  /* 0x000000ffff267224 */ /* 0x000fe400078e00ff */
[----:B------:R-:W-:-:S03]  /*12d0*/  @P2 IMAD R43, R40, 0xc0, R43 ;  /* 0x000000c0282b2824 */ /* 0x000fc600078e022b */
[----:B------:R-:W2:Y:S01]  /*12e0*/  @P3 LDC.64 R22, c[0x0][0x390] ;  /* 0x0000e400ff163b82 */ /* 0x000ea20000000a00 */
[----:B0-----:R-:W-:-:S07]  /*12f0*/  @P2 IMAD.WIDE R24, R43, 0x4, R24 ;  /* 0x000000042b182825 */ /* 0x001fce00078e0218 */
[----:B------:R-:W0:Y:S01]  /*1300*/  @P0 LDC.64 R32, c[0x0][0x390] ;  /* 0x0000e400ff200b82 */ /* 0x000e220000000a00 */
[----:B-1----:R-:W-:Y:S01]  /*1310*/  @P3 IMAD R37, R35, R37, R6 ;  /* 0x0000002523253224 */ /* 0x002fe200078e0206 */
[----:B------:R-:W-:Y:S02]  /*1320*/  @P1 LOP3.LUT R35, R36, 0xffff, RZ, 0xc0, !PT ;  /* 0x0000ffff24231812 */ /* 0x000fe400078ec0ff */
[----:B------:R-:W-:-:S03]  /*1330*/  @P3 LOP3.LUT R36, R39, 0xffff, RZ, 0xc0, !PT ;  /* 0x0000ffff27243812 */ /* 0x000fc600078ec0ff */
[----:B------:R-:W-:Y:S02]  /*1340*/  @P1 IMAD R35, R42, 0xc0, R35 ;  /* 0x000000c02a231824 */ /* 0x000fe400078e0223 */
[----:B------:R-:W-:Y:S02]  /*1350*/  @P3 IMAD R37, R37, 0xc0, R36 ;  /* 0x000000c025253824 */ /* 0x000fe400078e0224 */
[----:B---3--:R-:W-:-:S04]  /*1360*/  @P1 IMAD.WIDE R30, R35, 0x4, R30 ;  /* 0x00000004231e1825 */ /* 0x008fc800078e021e */
[----:B------:R-:W-:Y:S02]  /*1370*/  HFMA2 R35, -RZ, RZ, 0, 0 ;  /* 0x00000000ff237431 */ /* 0x000fe400000001ff */
[----:B--2---:R-:W-:Y:S01]  /*1380*/  @P3 IMAD.WIDE R22, R37, 0x4, R22 ;  /* 0x0000000425163825 */ /* 0x004fe200078e0216 */
[----:B------:R-:W-:-:S04]  /*1390*/  CS2R R36, SRZ ;  /* 0x0000000000247805 */ /* 0x000fc8000001ff00 */
[----:B------:R-:W2:Y:S01]  /*13a0*/  @P3 LDG.E.CONSTANT R38, desc[UR14][R22.64] ;  /* 0x0000000e16263981 */ /* 0x000ea2000c1e9900 */
[----:B0-----:R-:W-:-:S03]  /*13b0*/  @P0 IMAD.WIDE R32, R41, 0x4, R32 ;  /* 0x0000000429200825 */ /* 0x001fc600078e0220 */
[----:B------:R-:W3:Y:S04]  /*13c0*/  @P1 LDG.E.CONSTANT R36, desc[UR14][R30.64] ;  /* 0x0000000e1e241981 */ /* 0x000ee8000c1e9900 */
[----:B------:R-:W4:Y:S04]  /*13d0*/  @P0 LDG.E.CONSTANT R35, desc[UR14][R32.64] ;  /* 0x0000000e20230981 */ /* 0x000f28000c1e9900 */
[----:B------:R-:W5:Y:S01]  /*13e0*/  @P2 LDG.E.CONSTANT R37, desc[UR14][R24.64] ;  /* 0x0000000e18252981 */ /* 0x000f62000c1e9900 */
[----:B------:R-:W0:Y:S01]  /*13f0*/  S2UR UR9, SR_CgaCtaId ;  /* 0x00000000000979c3 */ /* 0x000e220000008800 */
[----:B------:R-:W-:-:S02]  /*1400*/  UMOV UR8, 0x400 ;  /* 0x0000040000087882 */ /* 0x000fc40000000000 */
[----:B------:R-:W-:Y:S01]  /*1410*/  UIADD3 UR8, UPT, UPT, UR8, 0x3000, URZ ;  /* 0x0000300008087890 */ /* 0x000fe2000fffe0ff */
[----:B------:R-:W-:-:S03]  /*1420*/  ISETP.GE.U32.AND P0, PT, R34, 0x800, PT ;  /* 0x000008002200780c */ /* 0x000fc60003f06070 */
[----:B0-----:R-:W-:-:S06]  /*1430*/  ULEA UR8, UR9, UR8, 0x18 ;  /* 0x0000000809087291 */ /* 0x001fcc000f8ec0ff */
[C---:B------:R-:W-:Y:S02]  /*1440*/  LEA R39, R34.reuse, UR8, 0x2 ;  /* 0x0000000822277c11 */ /* 0x040fe4000f8e10ff */
[----:B------:R-:W-:-:S03]  /*1450*/  IADD3 R34, PT, PT, R34, 0x400, RZ ;  /* 0x0000040022227810 */ /* 0x000fc60007ffe0ff */
[----:B--2---:R0:W-:Y:S04]  /*1460*/  STS [R39+0xc00], R38 ;  /* 0x000c002627007388 */ /* 0x0041e80000000800 */
[----:B---3--:R0:W-:Y:S04]  /*1470*/  STS [R39+0x400], R36 ;  /* 0x0004002427007388 */ /* 0x0081e80000000800 */
[----:B----4-:R0:W-:Y:S04]  /*1480*/  STS [R39], R35 ;  /* 0x0000002327007388 */ /* 0x0101e80000000800 */
[----:B-----5:R0:W-:Y:S01]  /*1490*/  STS [R39+0x800], R37 ;  /* 0x0008002527007388 */ /* 0x0201e20000000800 */
[----:B------:R-:W-:Y:S05]  /*14a0*/  @!P0 BRA `(.L_x_46) ;  /* 0xfffffff800a48947 */ /* 0x000fea000383ffff */
[----:B------:R-:W-:Y:S05]  /*14b0*/  BSYNC.RECONVERGENT B0 ;  /* 0x0000000000007941 */ /* 0x000fea0003800200 */
.L_x_45:
[----:B------:R-:W-:Y:S01]  /*14c0*/  BAR.SYNC.DEFER_BLOCKING 0x0 ;  /* 0x0000000000007b1d */ /* 0x000fe20000010000 */
[----:B------:R-:W-:-:S05]  /*14d0*/  ISETP.GE.AND P0, PT, R2, UR5, PT ;  /* 0x0000000502007c0c */ /* 0x000fca000bf06270 */
[----:B------:R-:W1:Y:S08]  /*14e0*/  LDCU UR18, c[0x0][0x3c8] ;  /* 0x00007900ff1277ac */ /* 0x000e700008000800 */
[----:B------:R-:W-:Y:S05]  /*14f0*/  @P0 BRA `(.L_x_47) ;  /* 0x0000001000740947 */ /* 0x000fea0003800000 */
[----:B------:R-:W-:Y:S01]  /*1500*/  IMAD.U32 R22, RZ, RZ, UR12 ;  /* 0x0000000cff167e24 */ /* 0x000fe2000f8e00ff */
[----:B------:R-:W-:-:S04]  /*1510*/  MOV R24, 0xff7fffff ;  /* 0xff7fffff00187802 */ /* 0x000fc80000000f00 */
[----:B------:R-:W-:-:S13]  /*1520*/  ISETP.GE.AND P0, PT, R22, 0x1, PT ;  /* 0x000000011600780c */ /* 0x000fda0003f06270 */
[----:B------:R-:W-:Y:S05]  /*1530*/  @!P0 BRA `(.L_x_48) ;  /* 0x00000008001c8947 */ /* 0x000fea0003800000 */
[----:B------:R-:W-:Y:S01]  /*1540*/  HFMA2 R23, -RZ, RZ, 0, 0 ;  /* 0x00000000ff177431 */ /* 0x000fe200000001ff */
[----:B------:R-:W-:Y:S01]  /*1550*/  BSSY B0, `(.L_x_48) ;  /* 0x0000085000007945 */ /* 0x000fe20003800000 */
[----:B------:R-:W-:Y:S01]  /*1560*/  IMAD.MOV.U32 R24, RZ, RZ, -0x800001 ;  /* 0xff7fffffff187424 */ /* 0x000fe200078e00ff */
[----:B------:R-:W-:-:S07]  /*1570*/  PRMT R25, RZ, 0x7610, R25 ;  /* 0x00007610ff197816 */ /* 0x000fce0000000019 */
.L_x_54:
[----:B-12---:R-:W-:-:S05]  /*1580*/  VIADD R22, R23, UR10 ;  /* 0x0000000a17167c36 */ /* 0x006fca0008000000 */
[----:B------:R-:W-:-:S13]  /*1590*/  ISETP.GT.AND P1, PT, R22, R21, PT ;  /* 0x000000151600720c */ /* 0x000fda0003f24270 */
[----:B------:R-:W-:Y:S05]  /*15a0*/  @P1 BRA `(.L_x_49) ;  /* 0x0000000000b81947 */ /* 0x000fea0003800000 */
        /* <DEDUP_REMOVED lines=15> */
[----:B------:R-:W5:Y:S01]  /*16a0*/  LDS R36, [R30+0x280] ;  /* 0x000280001e247984 */ /* 0x000f620000000800 */
[----:B-1----:R-:W-:-:S04]  /*16b0*/  FFMA R31, R22, R7, RZ ;  /* 0x00000007161f7223 */ /* 0x002fc800000000ff */
[----:B--2---:R-:W-:-:S04]  /*16c0*/  FFMA R32, R32, R8, R31 ;  /* 0x0000000820207223 */ /* 0x004fc8000000001f */
[----:B---3--:R-:W-:-:S04]  /*16d0*/  FFMA R33, R33, R9, R32 ;  /* 0x0000000921217223 */ /* 0x008fc80000000020 */
[----:B----4-:R-:W-:-:S04]  /*16e0*/  FFMA R34, R34, R10, R33 ;  /* 0x0000000a22227223 */ /* 0x010fc80000000021 */
[----:B0-----:R-:W-:-:S04]  /*16f0*/  FFMA R35, R35, R11, R34 ;  /* 0x0000000b23237223 */ /* 0x001fc80000000022 */
[----:B-----5:R-:W-:Y:S01]  /*1700*/  FFMA R35, R36, R12, R35 ;  /* 0x0000000c24237223 */ /* 0x020fe20000000023 */
        /* <DEDUP_REMOVED lines=10> */
.L_x_78:
[----:B01----:R-:W-:Y:S01]  /*17b0*/  FADD R33, R33, R32 ;  /* 0x0000002021217221 */ /* 0x003fe20000000000 */
[----:B------:R-:W-:-:S04]  /*17c0*/  LEA R22, R23, UR19, 0x2 ;  /* 0x0000001317167c11 */ /* 0x000fc8000f8e10ff */
[----:B------:R-:W-:Y:S01]  /*17d0*/  FMNMX R24, R24, R33, !PT ;  /* 0x0000002118187209 */ /* 0x000fe20007800000 */
[----:B------:R2:W-:Y:S01]  /*17e0*/  STL [R22], R33 ;  /* 0x0000002116007387 */ /* 0x0005e20000100800 */
[----:B------:R-:W-:Y:S05]  /*17f0*/  BRA `(.L_x_53) ;  /* 0x00000000000c7947 */ /* 0x000fea0003800000 */
.L_x_51:
[----:B------:R-:W-:Y:S02]  /*1800*/  LEA R22, R23, UR19, 0x2 ;  /* 0x0000001317167c11 */ /* 0x000fe4000f8e10ff */
[----:B------:R-:W-:-:S05]  /*1810*/  MOV R31, 0xff7fffff ;  /* 0xff7fffff001f7802 */ /* 0x000fca0000000f00 */
[----:B------:R1:W-:Y:S02]  /*1820*/  STL [R22], R31 ;  /* 0x0000001f16007387 */ /* 0x0003e40000100800 */
.L_x_53:
[----:B------:R-:W-:Y:S05]  /*1830*/  BSYNC B1 ;  /* 0x0000000000017941 */ /* 0x000fea0003800000 */
.L_x_50:
[----:B------:R-:W-:Y:S01]  /*1840*/  VIADD R23, R23, 0x1 ;  /* 0x0000000117177836 */ /* 0x000fe20000000000 */
[----:B------:R-:W-:-:S04]  /*1850*/  IADD3 R25, PT, PT, R25, 0x1, RZ ;  /* 0x0000000119197810 */ /* 0x000fc80007ffe0ff */
[----:B------:R-:W-:-:S13]  /*1860*/  ISETP.GE.AND P1, PT, R23, UR12, PT ;  /* 0x0000000c17007c0c */ /* 0x000fda000bf26270 */
[----:B------:R-:W-:Y:S05]  /*1870*/  @!P1 BRA `(.L_x_54) ;  /* 0xfffffffc00409947 */ /* 0x000fea000383ffff */
[----:B------:R-:W-:Y:S05]  /*1880*/  BRA `(.L_x_55) ;  /* 0x0000000400447947 */ /* 0x000fea0003800000 */
.L_x_49:
        /* <DEDUP_REMOVED lines=14> */
.L_x_58:
[C---:B--2---:R-:W-:Y:S01]  /*1970*/  LEA R30, R23.reuse, UR19, 0x2 ;  /* 0x00000013171e7c11 */ /* 0x044fe2000f8e10ff */
        /* <DEDUP_REMOVED lines=20> */
.L_x_57:
[----:B-1----:R-:W-:Y:S05]  /*1ac0*/  BSYNC.RECONVERGENT B1 ;  /* 0x0000000000017941 */ /* 0x002fea0003800200 */
.L_x_56:
[----:B------:R-:W-:Y:S05]  /*1ad0*/  @!P2 BRA `(.L_x_55) ;  /* 0x0000000000b0a947 */ /* 0x000fea0003800000 */
[----:B------:R-:W-:Y:S01]  /*1ae0*/  VIADD R25, R25, UR7 ;  /* 0x0000000719197c36 */ /* 0x000fe20008000000 */
[----:B------:R-:W-:Y:S04]  /*1af0*/  BSSY.RECONVERGENT B1, `(.L_x_59) ;  /* 0x0000016000017945 */ /* 0x000fe80003800200 */
[----:B------:R-:W-:-:S04]  /*1b00*/  IADD3 R22, PT, PT, RZ, -R25, RZ ;  /* 0x80000019ff167210 */ /* 0x000fc80007ffe0ff */
[----:B------:R-:W-:-:S05]  /*1b10*/  PRMT R22, R22, 0x7710, RZ ;  /* 0x0000771016167816 */ /* 0x000fca00000000ff */
[----:B------:R-:W-:-:S05]  /*1b20*/  VIADD R22, R22, UR17 ;  /* 0x0000001116167c36 */ /* 0x000fca0008000000 */
[----:B------:R-:W-:-:S04]  /*1b30*/  LOP3.LUT R22, R22, 0xffff, RZ, 0xc0, !PT ;  /* 0x0000ffff16167812 */ /* 0x000fc800078ec0ff */
[C---:B------:R-:W-:Y:S02]  /*1b40*/  LOP3.LUT R25, R22.reuse, 0xf, RZ, 0xc0, !PT ;  /* 0x0000000f16197812 */ /* 0x040fe400078ec0ff */
[----:B--2---:R-:W-:Y:S02]  /*1b50*/  LOP3.LUT R30, R22, 0x7, RZ, 0xc0, !PT ;  /* 0x00000007161e7812 */ /* 0x004fe400078ec0ff */
[----:B------:R-:W-:Y:S02]  /*1b60*/  IADD3 R31, PT, PT, R25, -0x1, RZ ;  /* 0xffffffff191f7810 */ /* 0x000fe40007ffe0ff */
[----:B------:R-:W-:Y:S02]  /*1b70*/  ISETP.NE.AND P2, PT, R30, RZ, PT ;  /* 0x000000ff1e00720c */ /* 0x000fe40003f45270 */
        /* <DEDUP_REMOVED lines=13> */
.L_x_60:
[----:B------:R-:W-:Y:S05]  /*1c50*/  BSYNC.RECONVERGENT B1 ;  /* 0x0000000000017941 */ /* 0x000fea0003800200 */
.L_x_59:
        /* <DEDUP_REMOVED lines=20> */
.L_x_55:
[----:B-1----:R-:W-:Y:S05]  /*1da0*/  BSYNC B0 ;  /* 0x0000000000007941 */ /* 0x002fea0003800000 */
.L_x_48:
[----:B------:R-:W-:-:S13]  /*1db0*/  FSETP.GT.AND P1, PT, R24, -3.40282346638528859812e+38, PT ;  /* 0xff7fffff1800780b */ /* 0x000fda0003f24000 */
[----:B------:R-:W-:Y:S05]  /*1dc0*/  @!P1 BRA `(.L_x_47) ;  /* 0x0000000800409947 */ /* 0x000fea0003800000 */
[----:B----4-:R-:W-:Y:S01]  /*1dd0*/  HFMA2 R23, -RZ, RZ, 0.96630859375, -0.0022525787353515625 ;  /* 0x3bbb989dff177431 */ /* 0x010fe200000001ff */
[----:B------:R-:W-:Y:S01]  /*1de0*/  FMNMX R24, R29, R24, !PT ;  /* 0x000000181d187209 */ /* 0x000fe20007800000 */
[----:B--2---:R-:W-:-:S04]  /*1df0*/  IMAD.MOV.U32 R30, RZ, RZ, 0x437c0000 ;  /* 0x437c0000ff1e7424 */ /* 0x004fc800078e00ff */
[----:B---3--:R-:W-:Y:S01]  /*1e00*/  FADD R22, R29, -R24 ;  /* 0x800000181d167221 */ /* 0x008fe20000000000 */
[----:B------:R-:W-:-:S03]  /*1e10*/  MOV R29, R24 ;  /* 0x00000018001d7202 */ /* 0x000fc60000000f00 */
[----:B------:R-:W-:-:S04]  /*1e20*/  FFMA.SAT R23, R22, R23, 0.5 ;  /* 0x3f00000016177423 */ /* 0x000fc80000002017 */
[----:B------:R-:W-:-:S04]  /*1e30*/  FFMA.RM R23, R23, R30, 12582913 ;  /* 0x4b40000117177423 */ /* 0x000fc8000000401e */
[C---:B------:R-:W-:Y:S01]  /*1e40*/  FADD R25, R23.reuse, -12583039 ;  /* 0xcb40007f17197421 */ /* 0x040fe20000000000 */
        /* <DEDUP_REMOVED lines=14> */
[----:B------:R-:W-:-:S03]  /*1f30*/  IMAD.MOV.U32 R25, RZ, RZ, RZ ;  /* 0x000000ffff197224 */ /* 0x000fc600078e00ff */
[----:B------:R-:W-:-:S04]  /*1f40*/  UIADD3 UR8, UPT, UPT, UR8, 0x1, URZ ;  /* 0x0000000108087890 */ /* 0x000fc8000fffe0ff */
[----:B------:R-:W-:-:S09]  /*1f50*/  UISETP.NE.AND UP1, UPT, UR17, UR8, UPT ;  /* 0x000000081100728c */ /* 0x000fd2000bf25270 */
[----:B------:R-:W-:Y:S05]  /*1f60*/  BRA.U !UP1, `(.L_x_61) ;  /* 0x0000000509387547 */ /* 0x000fea000b800000 */
[----:B------:R-:W-:Y:S01]  /*1f70*/  ULOP3.LUT UR8, UR11, 0xfffffffe, URZ, 0xc0, !UPT ;  /* 0xfffffffe0b087892 */ /* 0x000fe2000f8ec0ff */
[----:B------:R-:W-:Y:S01]  /*1f80*/  HFMA2 R29, -RZ, RZ, 0, 0 ;  /* 0x00000000ff1d7431 */ /* 0x000fe200000001ff */
[----:B------:R-:W-:Y:S04]  /*1f90*/  BSSY.RECONVERGENT B0, `(.L_x_61) ;  /* 0x000004b000007945 */ /* 0x000fe80003800200 */
[----:B------:R-:W-:-:S07]  /*1fa0*/  MOV R25, UR8 ;  /* 0x0000000800197c02 */ /* 0x000fce0008000f00 */
.L_x_66:
        /* <DEDUP_REMOVED lines=8> */
[----:B------:R-:W-:Y:S01]  /*2030*/  IMAD R31, R29, 0xc0, R4 ;  /* 0x000000c01d1f7824 */ /* 0x000fe200078e0204 */
[----:B------:R-:W-:Y:S01]  /*2040*/  UIADD3 UR8, UPT, UPT, UR8, 0x3000, URZ ;  /* 0x0000300008087890 */ /* 0x000fe2000fffe0ff */
[----:B------:R-:W-:Y:S01]  /*2050*/  FADD R22, -R24, R22 ;  /* 0x0000001618167221 */ /* 0x000fe20000000100 */
[----:B------:R-:W-:Y:S01]  /*2060*/  IMAD.MOV.U32 R33, RZ, RZ, 0x3bbb989d ;  /* 0x3bbb989dff217424 */ /* 0x000fe200078e00ff */
[----:B0-----:R-:W-:-:S03]  /*2070*/  MOV R35, 0x437c0000 ;  /* 0x437c000000237802 */ /* 0x001fc60000000f00 */
[----:B------:R-:W-:-:S04]  /*2080*/  FFMA.SAT R30, R22, R33, 0.5 ;  /* 0x3f000000161e7423 */ /* 0x000fc80000002021 */
[----:B------:R-:W-:Y:S01]  /*2090*/  FFMA.RM R30, R30, R35, 12582913 ;  /* 0x4b4000011e1e7423 */ /* 0x000fe20000004023 */
[----:B--2---:R-:W-:-:S06]  /*20a0*/  ULEA UR8, UR9, UR8, 0x18 ;  /* 0x0000000809087291 */ /* 0x004fcc000f8ec0ff */
[----:B------:R-:W-:Y:S01]  /*20b0*/  LEA R32, R31, UR8, 0x2 ;  /* 0x000000081f207c11 */ /* 0x000fe2000f8e10ff */
[C---:B------:R-:W-:Y:S01]  /*20c0*/  FADD R31, R30.reuse, -12583039 ;  /* 0xcb40007f1e1f7421 */ /* 0x040fe20000000000 */
[----:B------:R-:W-:-:S03]  /*20d0*/  SHF.L.U32 R30, R30, 0x17, RZ ;  /* 0x000000171e1e7819 */ /* 0x000fc600000006ff */
[----:B------:R-:W0:Y:S01]  /*20e0*/  LDS R34, [R32] ;  /* 0x0000000020227984 */ /* 0x000e220000000800 */
[----:B------:R-:W-:-:S03]  /*20f0*/  FFMA R31, R22, 1.4426950216293334961, -R31 ;  /* 0x3fb8aa3b161f7823 */ /* 0x000fc6000000081f */
[----:B------:R-:W2:Y:S01]  /*2100*/  LDS R36, [R32+0x80] ;  /* 0x0000800020247984 */ /* 0x000ea20000000800 */
[----:B------:R-:W-:-:S03]  /*2110*/  FFMA R31, R22, 1.925963033500011079e-08, R31 ;  /* 0x32a57060161f7823 */ /* 0x000fc6000000001f */
[----:B------:R-:W3:Y:S03]  /*2120*/  LDS R35, [R32+0x100] ;  /* 0x0001000020237984 */ /* 0x000ee60000000800 */
[----:B------:R-:W4:Y:S01]  /*2130*/  MUFU.EX2 R31, R31 ;  /* 0x0000001f001f7308 */ /* 0x000f220000000800 */
[----:B------:R-:W5:Y:S04]  /*2140*/  LDS R38, [R32+0x180] ;  /* 0x0001800020267984 */ /* 0x000f680000000800 */
[----:B------:R-:W1:Y:S04]  /*2150*/  LDS R37, [R32+0x200] ;  /* 0x0002000020257984 */ /* 0x000e680000000800 */
[----:B------:R-:W1:Y:S01]  /*2160*/  LDS R40, [R32+0x280] ;  /* 0x0002800020287984 */ /* 0x000e620000000800 */
[----:B----4-:R-:W-:-:S04]  /*2170*/  FMUL R33, R30, R31 ;  /* 0x0000001f1e217220 */ /* 0x010fc80000400000 */
[----:B------:R-:W-:Y:S01]  /*2180*/  FADD R19, R19, R33 ;  /* 0x0000002113137221 */ /* 0x000fe20000000000 */
[C---:B0-----:R-:W-:Y:S01]  /*2190*/  FFMA R18, R33.reuse, R34, R18 ;  /* 0x0000002221127223 */ /* 0x041fe20000000012 */
[C---:B--2---:R-:W-:Y:S01]  /*21a0*/  FFMA R17, R33.reuse, R36, R17 ;  /* 0x0000002421117223 */ /* 0x044fe20000000011 */
[C---:B---3--:R-:W-:Y:S01]  /*21b0*/  FFMA R16, R33.reuse, R35, R16 ;  /* 0x0000002321107223 */ /* 0x048fe20000000010 */
[C---:B-----5:R-:W-:Y:S01]  /*21c0*/  FFMA R15, R33.reuse, R38, R15 ;  /* 0x00000026210f7223 */ /* 0x060fe2000000000f */
[C---:B-1----:R-:W-:Y:S01]  /*21d0*/  FFMA R14, R33.reuse, R37, R14 ;  /* 0x00000025210e7223 */ /* 0x042fe2000000000e */
[----:B------:R-:W-:-:S07]  /*21e0*/  FFMA R13, R33, R40, R13 ;  /* 0x00000028210d7223 */ /* 0x000fce000000000d */
.L_x_63:
[----:B-1----:R-:W-:Y:S05]  /*21f0*/  BSYNC.RECONVERGENT B1 ;  /* 0x0000000000017941 */ /* 0x002fea0003800200 */
.L_x_62:
[----:B------:R-:W-:Y:S04]  /*2200*/  BSSY.RECONVERGENT B1, `(.L_x_64) ;  /* 0x0000020000017945 */ /* 0x000fe80003800200 */
[----:B------:R-:W-:Y:S05]  /*2210*/  @!P1 BRA `(.L_x_65) ;  /* 0x0000000000789947 */ /* 0x000fea0003800000 */
[----:B------:R-:W1:Y:S01]  /*2220*/  S2UR UR9, SR_CgaCtaId ;  /* 0x00000000000979c3 */ /* 0x000e620000008800 */
[----:B------:R-:W-:Y:S01]  /*2230*/  UMOV UR8, 0x400 ;  /* 0x0000040000087882 */ /* 0x000fe20000000000 */
[----:B------:R-:W-:Y:S01]  /*2240*/  HFMA2 R31, -RZ, RZ, 3.7421875, 0 ;  /* 0x437c0000ff1f7431 */ /* 0x000fe200000001ff */
[----:B------:R-:W-:Y:S01]  /*2250*/  UIADD3 UR8, UPT, UPT, UR8, 0x3000, URZ ;  /* 0x0000300008087890 */ /* 0x000fe2000fffe0ff */
[----:B------:R-:W-:Y:S02]  /*2260*/  IMAD R30, R29, 0xc0, R4 ;  /* 0x000000c01d1e7824 */ /* 0x000fe400078e0204 */
[----:B------:R-:W-:Y:S01]  /*2270*/  FADD R23, -R24, R23 ;  /* 0x0000001718177221 */ /* 0x000fe20000000100 */
[----:B------:R-:W-:-:S04]  /*2280*/  IMAD.MOV.U32 R22, RZ, RZ, 0x3bbb989d ;  /* 0x3bbb989dff167424 */ /* 0x000fc800078e00ff */
[----:B------:R-:W-:-:S04]  /*2290*/  FFMA.SAT R22, R23, R22, 0.5 ;  /* 0x3f00000017167423 */ /* 0x000fc80000002016 */
[----:B------:R-:W-:Y:S01]  /*22a0*/  FFMA.RM R22, R22, R31, 12582913 ;  /* 0x4b40000116167423 */ /* 0x000fe2000000401f */
[----:B-1----:R-:W-:-:S06]  /*22b0*/  ULEA UR8, UR9, UR8, 0x18 ;  /* 0x0000000809087291 */ /* 0x002fcc000f8ec0ff */
[----:B0-----:R-:W-:Y:S01]  /*22c0*/  LEA R37, R30, UR8, 0x2 ;  /* 0x000000081e257c11 */ /* 0x001fe2000f8e10ff */
[C---:B------:R-:W-:Y:S01]  /*22d0*/  FADD R30, R22.reuse, -12583039 ;  /* 0xcb40007f161e7421 */ /* 0x040fe20000000000 */
[----:B------:R-:W-:-:S03]  /*22e0*/  SHF.L.U32 R22, R22, 0x17, RZ ;  /* 0x0000001716167819 */ /* 0x000fc600000006ff */
[----:B------:R-:W0:Y:S01]  /*22f0*/  LDS R31, [R37+0x300] ;  /* 0x00030000251f7984 */ /* 0x000e220000000800 */
[----:B------:R-:W-:-:S03]  /*2300*/  FFMA R30, R23, 1.4426950216293334961, -R30 ;  /* 0x3fb8aa3b171e7823 */ /* 0x000fc6000000081e */
[----:B------:R-:W1:Y:S01]  /*2310*/  LDS R32, [R37+0x380] ;  /* 0x0003800025207984 */ /* 0x000e620000000800 */
[----:B------:R-:W-:-:S03]  /*2320*/  FFMA R30, R23, 1.925963033500011079e-08, R30 ;  /* 0x32a57060171e7823 */ /* 0x000fc6000000001e */
[----:B------:R-:W2:Y:S01]  /*2330*/  LDS R33, [R37+0x400] ;  /* 0x0004000025217984 */ /* 0x000ea20000000800 */
[----:B------:R-:W3:Y:S03]  /*2340*/  MUFU.EX2 R23, R30 ;  /* 0x0000001e00177308 */ /* 0x000ee60000000800 */
[----:B------:R-:W4:Y:S04]  /*2350*/  LDS R34, [R37+0x480] ;  /* 0x0004800025227984 */ /* 0x000f280000000800 */
[----:B------:R-:W5:Y:S04]  /*2360*/  LDS R35, [R37+0x500] ;  /* 0x0005000025237984 */ /* 0x000f680000000800 */
[----:B------:R-:W5:Y:S01]  /*2370*/  LDS R36, [R37+0x580] ;  /* 0x0005800025247984 */ /* 0x000f620000000800 */
[----:B---3--:R-:W-:-:S04]  /*2380*/  FMUL R23, R22, R23 ;  /* 0x0000001716177220 */ /* 0x008fc80000400000 */
[----:B------:R-:W-:Y:S01]  /*2390*/  FADD R19, R19, R23 ;  /* 0x0000001713137221 */ /* 0x000fe20000000000 */
[C---:B0-----:R-:W-:Y:S01]  /*23a0*/  FFMA R18, R23.reuse, R31, R18 ;  /* 0x0000001f17127223 */ /* 0x041fe20000000012 */
[C---:B-1----:R-:W-:Y:S01]  /*23b0*/  FFMA R17, R23.reuse, R32, R17 ;  /* 0x0000002017117223 */ /* 0x042fe20000000011 */
[C---:B--2---:R-:W-:Y:S01]  /*23c0*/  FFMA R16, R23.reuse, R33, R16 ;  /* 0x0000002117107223 */ /* 0x044fe20000000010 */
[C---:B----4-:R-:W-:Y:S01]  /*23d0*/  FFMA R15, R23.reuse, R34, R15 ;  /* 0x00000022170f7223 */ /* 0x050fe2000000000f */
[C---:B-----5:R-:W-:Y:S01]  /*23e0*/  FFMA R14, R23.reuse, R35, R14 ;  /* 0x00000023170e7223 */ /* 0x060fe2000000000e */
[----:B------:R-:W-:-:S07]  /*23f0*/  FFMA R13, R23, R36, R13 ;  /* 0x00000024170d7223 */ /* 0x000fce000000000d */
.L_x_65:
[----:B------:R-:W-:Y:S05]  /*2400*/  BSYNC.RECONVERGENT B1 ;  /* 0x0000000000017941 */ /* 0x000fea0003800200 */
.L_x_64:
[----:B------:R-:W-:-:S05]  /*2410*/  VIADD R29, R29, 0x2 ;  /* 0x000000021d1d7836 */ /* 0x000fca0000000000 */
[----:B------:R-:W-:-:S13]  /*2420*/  ISETP.NE.AND P0, PT, R29, R25, PT ;  /* 0x000000191d00720c */ /* 0x000fda0003f05270 */
[----:B------:R-:W-:Y:S05]  /*2430*/  @P0 BRA `(.L_x_66) ;  /* 0xfffffff800dc0947 */ /* 0x000fea000383ffff */
[----:B------:R-:W-:Y:S05]  /*2440*/  BSYNC.RECONVERGENT B0 ;  /* 0x0000000000007941 */ /* 0x000fea0003800200 */
.L_x_61:
[----:B------:R-:W-:Y:S01]  /*2450*/  ULOP3.LUT UR8, UR11, 0x1, URZ, 0xc0, !UPT ;  /* 0x000000010b087892 */ /* 0x000fe2000f8ec0ff */
[----:B------:R-:W-:-:S03]  /*2460*/  MOV R29, R24 ;  /* 0x00000018001d7202 */ /* 0x000fc60000000f00 */
[----:B------:R-:W-:-:S09]  /*2470*/  UISETP.NE.U32.AND UP1, UPT, UR8, 0x1, UPT ;  /* 0x000000010800788c */ /* 0x000fd2000bf25070 */
[----:B------:R-:W-:Y:S05]  /*2480*/  BRA.U UP1, `(.L_x_47) ;  /* 0x0000000101907547 */ /* 0x000fea000b800000 */
[----:B------:R-:W-:-:S05]  /*2490*/  LEA R22, R25, UR19, 0x2 ;  /* 0x0000001319167c11 */ /* 0x000fca000f8e10ff */
[----:B------:R-:W2:Y:S01]  /*24a0*/  LDL R23, [R22] ;  /* 0x0000000016177983 */ /* 0x000ea20000100800 */
[----:B------:R-:W-:Y:S02]  /*24b0*/  MOV R29, R24 ;  /* 0x00000018001d7202 */ /* 0x000fe40000000f00 */
[----:B--2---:R-:W-:-:S13]  /*24c0*/  FSETP.GTU.AND P0, PT, R23, -3.40282346638528859812e+38, PT ;  /* 0xff7fffff1700780b */ /* 0x004fda0003f0c000 */
[----:B------:R-:W-:Y:S05]  /*24d0*/  @!P0 BRA `(.L_x_47) ;  /* 0x00000000007c8947 */ /* 0x000fea0003800000 */
[----:B------:R-:W2:Y:S01]  /*24e0*/  S2UR UR9, SR_CgaCtaId ;  /* 0x00000000000979c3 */ /* 0x000ea20000008800 */
[----:B------:R-:W-:Y:S01]  /*24f0*/  UMOV UR8, 0x400 ;  /* 0x0000040000087882 */ /* 0x000fe20000000000 */
[----:B------:R-:W-:Y:S01]  /*2500*/  HFMA2 R30, -RZ, RZ, 3.7421875, 0 ;  /* 0x437c0000ff1e7431 */ /* 0x000fe200000001ff */
[----:B------:R-:W-:Y:S01]  /*2510*/  UIADD3 UR8, UPT, UPT, UR8, 0x3000, URZ ;  /* 0x0000300008087890 */ /* 0x000fe2000fffe0ff */
[----:B------:R-:W-:Y:S01]  /*2520*/  FADD R22, -R24, R23 ;  /* 0x0000001718167221 */ /* 0x000fe20000000100 */
[----:B------:R-:W-:Y:S02]  /*2530*/  IMAD R25, R25, 0xc0, R4 ;  /* 0x000000c019197824 */ /* 0x000fe400078e0204 */
[----:B------:R-:W-:-:S04]  /*2540*/  IMAD.MOV.U32 R23, RZ, RZ, 0x3bbb989d ;  /* 0x3bbb989dff177424 */ /* 0x000fc800078e00ff */
[----:B------:R-:W-:-:S04]  /*2550*/  FFMA.SAT R23, R22, R23, 0.5 ;  /* 0x3f00000016177423 */ /* 0x000fc80000002017 */
[----:B------:R-:W-:Y:S01]  /*2560*/  FFMA.RM R23, R23, R30, 12582913 ;  /* 0x4b40000117177423 */ /* 0x000fe2000000401e */
[----:B--2---:R-:W-:-:S06]  /*2570*/  ULEA UR8, UR9, UR8, 0x18 ;  /* 0x0000000809087291 */ /* 0x004fcc000f8ec0ff */
[----:B------:R-:W-:Y:S01]  /*2580*/  LEA R29, R25, UR8, 0x2 ;  /* 0x00000008191d7c11 */ /* 0x000fe2000f8e10ff */
[C---:B------:R-:W-:Y:S01]  /*2590*/  FADD R25, R23.reuse, -12583039 ;  /* 0xcb40007f17197421 */ /* 0x040fe20000000000 */
[----:B------:R-:W-:-:S03]  /*25a0*/  SHF.L.U32 R23, R23, 0x17, RZ ;  /* 0x0000001717177819 */ /* 0x000fc600000006ff */
[----:B------:R-:W2:Y:S01]  /*25b0*/  LDS R30, [R29] ;  /* 0x000000001d1e7984 */ /* 0x000ea20000000800 */
[----:B------:R-:W-:-:S03]  /*25c0*/  FFMA R25, R22, 1.4426950216293334961, -R25 ;  /* 0x3fb8aa3b16197823 */ /* 0x000fc60000000819 */
[----:B------:R-:W3:Y:S01]  /*25d0*/  LDS R32, [R29+0x80] ;  /* 0x000080001d207984 */ /* 0x000ee20000000800 */
[----:B------:R-:W-:-:S03]  /*25e0*/  FFMA R25, R22, 1.925963033500011079e-08, R25 ;  /* 0x32a5706016197823 */ /* 0x000fc60000000019 */
[----:B------:R-:W4:Y:S01]  /*25f0*/  LDS R31, [R29+0x100] ;  /* 0x000100001d1f7984 */ /* 0x000f220000000800 */
[----:B------:R-:W5:Y:S03]  /*2600*/  MUFU.EX2 R22, R25 ;  /* 0x0000001900167308 */ /* 0x000f660000000800 */
[----:B------:R-:W1:Y:S04]  /*2610*/  LDS R34, [R29+0x180] ;  /* 0x000180001d227984 */ /* 0x000e680000000800 */
[----:B------:R-:W1:Y:S04]  /*2620*/  LDS R33, [R29+0x200] ;  /* 0x000200001d217984 */ /* 0x000e680000000800 */
[----:B0-----:R0:W1:Y:S01]  /*2630*/  LDS R36, [R29+0x280] ;  /* 0x000280001d247984 */ /* 0x0010620000000800 */
[----:B-----5:R-:W-:Y:S01]  /*2640*/  FMUL R23, R23, R22 ;  /* 0x0000001617177220 */ /* 0x020fe20000400000 */
[----:B0-----:R-:W-:-:S03]  /*2650*/  IMAD.MOV.U32 R29, RZ, RZ, R24 ;  /* 0x000000ffff1d7224 */ /* 0x001fc600078e0018 */
[----:B------:R-:W-:Y:S01]  /*2660*/  FADD R19, R19, R23 ;  /* 0x0000001713137221 */ /* 0x000fe20000000000 */
[C---:B--2---:R-:W-:Y:S01]  /*2670*/  FFMA R18, R23.reuse, R30, R18 ;  /* 0x0000001e17127223 */ /* 0x044fe20000000012 */
[C---:B---3--:R-:W-:Y:S01]  /*2680*/  FFMA R17, R23.reuse, R32, R17 ;  /* 0x0000002017117223 */ /* 0x048fe20000000011 */
[C---:B----4-:R-:W-:Y:S01]  /*2690*/  FFMA R16, R23.reuse, R31, R16 ;  /* 0x0000001f17107223 */ /* 0x050fe20000000010 */
[C---:B-1----:R-:W-:Y:S01]  /*26a0*/  FFMA R15, R23.reuse, R34, R15 ;  /* 0x00000022170f7223 */ /* 0x042fe2000000000f */
[C---:B------:R-:W-:Y:S01]  /*26b0*/  FFMA R14, R23.reuse, R33, R14 ;  /* 0x00000021170e7223 */ /* 0x040fe2000000000e */
[----:B------:R-:W-:-:S07]  /*26c0*/  FFMA R13, R23, R36, R13 ;  /* 0x00000024170d7223 */ /* 0x000fce000000000d */
.L_x_47:
[----:B------:R-:W-:Y:S05]  /*26d0*/  WARPSYNC.ALL ;  /* 0x0000000000007948 */ /* 0x000fea0003800000 */
[----:B------:R-:W-:Y:S01]  /*26e0*/  BAR.SYNC.DEFER_BLOCKING 0x0 ;  /* 0x0000000000007b1d */ /* 0x000fe20000010000 */
[----:B------:R-:W-:-:S05]  /*26f0*/  UIADD3 UR4, UPT, UPT, UR4, 0x1, URZ ;  /* 0x0000000104047890 */ /* 0x000fca000fffe0ff */
[----:B------:R-:W-:Y:S07]  /*2700*/  BRA.U !UP0, `(.L_x_67) ;  /* 0xffffffe108687547 */ /* 0x000fee000b83ffff */
.L_x_42:
[----:B------:R-:W-:-:S13]  /*2710*/  ISETP.GE.AND P0, PT, R2, UR5, PT ;  /* 0x0000000502007c0c */ /* 0x000fda000bf06270 */
        /* <DEDUP_REMOVED lines=8> */
[----:B------:R-:W-:Y:S01]  /*27a0*/  HFMA2 R11, -RZ, RZ, 3.7421875, 0 ;  /* 0x437c0000ff0b7431 */ /* 0x000fe200000001ff */
        /* <DEDUP_REMOVED lines=10> */
[----:B------:R-:W-:Y:S01]  /*2850*/  FFMA R9, R6, 1.4426950216293334961, -R9 ;  /* 0x3fb8aa3b06097823 */ /* 0x000fe20000000809 */
[C---:B------:R-:W-:Y:S01]  /*2860*/  FADD R3, R4.reuse, -12583039 ;  /* 0xcb40007f04037421 */ /* 0x040fe20000000000 */
[----:B------:R-:W-:Y:S02]  /*2870*/  SHF.L.U32 R4, R4, 0x17, RZ ;  /* 0x0000001704047819 */ /* 0x000fe400000006ff */
[----:B------:R-:W-:Y:S01]  /*2880*/  FFMA R9, R6, 1.925963033500011079e-08, R9 ;  /* 0x32a5706006097823 */ /* 0x000fe20000000009 */
[----:B------:R-:W-:-:S03]  /*2890*/  FFMA R3, R0, 1.4426950216293334961, -R3 ;  /* 0x3fb8aa3b00037823 */ /* 0x000fc60000000803 */
[----:B------:R-:W1:Y:S01]  /*28a0*/  MUFU.EX2 R2, R9 ;  /* 0x0000000900027308 */ /* 0x000e620000000800 */
[----:B------:R-:W-:-:S07]  /*28b0*/  FFMA R3, R0, 1.925963033500011079e-08, R3 ;  /* 0x32a5706000037823 */ /* 0x000fce0000000003 */
        /* <DEDUP_REMOVED lines=9> */
[----:B------:R-:W-:-:S07]  /*2950*/  FMUL R13, R4, R13 ;  /* 0x0000000d040d7220 */ /* 0x000fce0000400000 */
.L_x_68:
        /* <DEDUP_REMOVED lines=8> */
[----:B0-234-:R-:W-:Y:S05]  /*29e0*/  CALL.REL.NOINC `($__internal_1_$__cuda_sm20_rcp_rn_f32_slowpath) ;  /* 0x0000000000f47944 */ /* 0x01dfea0003c00000 */
[----:B------:R-:W-:Y:S05]  /*29f0*/  BRA `(.L_x_71) ;  /* 0x0000000000107947 */ /* 0x000fea0003800000 */
.L_x_70:
[----:B------:R-:W1:Y:S02]  /*2a00*/  MUFU.RCP R0, R19 ;  /* 0x0000001300007308 */ /* 0x000e640000001000 */
[----:B-1----:R-:W-:-:S04]  /*2a10*/  FFMA R2, R0, R19, -1 ;  /* 0xbf80000000027423 */ /* 0x002fc80000000013 */
[----:B------:R-:W-:-:S04]  /*2a20*/  FADD.FTZ R3, -R2, -RZ ;  /* 0x800000ff02037221 */ /* 0x000fc80000010100 */
[----:B------:R-:W-:-:S07]  /*2a30*/  FFMA R0, R0, R3, R0 ;  /* 0x0000000300007223 */ /* 0x000fce0000000000 */
.L_x_71:
[----:B------:R-:W-:Y:S05]  /*2a40*/  BSYNC.RECONVERGENT B0 ;  /* 0x0000000000007941 */ /* 0x000fea0003800200 */
.L_x_69:
[----:B------:R-:W1:Y:S01]  /*2a50*/  LDC.64 R2, c[0x0][0x398] ;  /* 0x0000e600ff027b82 */ /* 0x000e620000000a00 */
[----:B------:R-:W-:-:S05]  /*2a60*/  FSEL R0, R0, RZ, P3 ;  /* 0x000000ff00007208 */ /* 0x000fca0001800000 */
        /* <DEDUP_REMOVED lines=12> */
[----:B------:R-:W-:Y:S01]  /*2b30*/  STG.E desc[UR14][R2.64+0x280], R13 ;  /* 0x0002800d02007986 */ /* 0x000fe2000c10190e */
[----:B------:R-:W-:Y:S05]  /*2b40*/  EXIT ;  /* 0x000000000000794d */ /* 0x000fea0003800000 */
.L_x_52:
[----:B------:R-:W-:Y:S01]  /*2b50*/  HFMA2 R37, -RZ, RZ, 0, 1.847743988037109375e-06 ;  /* 0x0000001fff257431 */ /* 0x000fe200000001ff */
[----:B------:R-:W-:Y:S01]  /*2b60*/  BSSY B2, `(.L_x_72) ;  /* 0x0000006000027945 */ /* 0x000fe20003800000 */
[----:B------:R-:W-:Y:S01]  /*2b70*/  MOV R36, 0x10 ;  /* 0x0000001000247802 */ /* 0x000fe20000000f00 */
[----:B------:R-:W-:-:S07]  /*2b80*/  IMAD.MOV.U32 R34, RZ, RZ, -0x1 ;  /* 0xffffffffff227424 */ /* 0x000fce00078e00ff */
[----:B------:R-:W-:Y:S05]  /*2b90*/  WARPSYNC.COLLECTIVE R34, `(.L_x_73) ;  /* 0x0000000022087348 */ /* 0x000fea0003c00000 */
[----:B------:R0:W1:Y:S02]  /*2ba0*/  SHFL.BFLY P1, R32, R35, R36, R37 ;  /* 0x0c00002423207389 */ /* 0x0000640000020025 */
[----:B01----:R-:W-:Y:S05]  /*2bb0*/  ENDCOLLECTIVE ;  /* 0x000000000000791b */ /* 0x003fea0003800000 */
.L_x_73:
[----:B------:R-:W-:Y:S05]  /*2bc0*/  BSYNC B2 ;  /* 0x0000000000027941 */ /* 0x000fea0003800000 */
.L_x_72:
[----:B------:R-:W-:Y:S01]  /*2bd0*/  MOV R22, R32 ;  /* 0x0000002000167202 */ /* 0x000fe20000000f00 */
[----:B------:R-:W-:Y:S02]  /*2be0*/  HFMA2 R37, -RZ, RZ, 0, 1.847743988037109375e-06 ;  /* 0x0000001fff257431 */ /* 0x000fe400000001ff */
[----:B------:R-:W-:Y:S01]  /*2bf0*/  IMAD.MOV.U32 R36, RZ, RZ, 0x8 ;  /* 0x00000008ff247424 */ /* 0x000fe200078e00ff */
[----:B------:R-:W-:Y:S01]  /*2c00*/  MOV R34, 0xffffffff ;  /* 0xffffffff00227802 */ /* 0x000fe20000000f00 */
[----:B------:R-:W-:-:S05]  /*2c10*/  FADD R22, R35, R22 ;  /* 0x0000001623167221 */ /* 0x000fca0000000000 */
[----:B------:R-:W-:-:S07]  /*2c20*/  MOV R35, R22 ;  /* 0x0000001600237202 */ /* 0x000fce0000000f00 */
[----:B------:R-:W-:Y:S05]  /*2c30*/  WARPSYNC.COLLECTIVE R34, `(.L_x_74) ;  /* 0x0000000022087348 */ /* 0x000fea0003c00000 */
[----:B------:R0:W1:Y:S02]  /*2c40*/  SHFL.BFLY P1, R32, R35, R36, R37 ;  /* 0x0c00002423207389 */ /* 0x0000640000020025 */
[----:B01----:R-:W-:Y:S05]  /*2c50*/  ENDCOLLECTIVE ;  /* 0x000000000000791b */ /* 0x003fea0003800000 */
.L_x_74:
[----:B------:R-:W-:Y:S02]  /*2c60*/  HFMA2 R36, -RZ, RZ, 0, 2.384185791015625e-07 ;  /* 0x00000004ff247431 */ /* 0x000fe400000001ff */
[----:B------:R-:W-:-:S04]  /*2c70*/  IMAD.MOV.U32 R31, RZ, RZ, R32 ;  /* 0x000000ffff1f7224 */ /* 0x000fc800078e0020 */
[----:B------:R-:W-:-:S05]  /*2c80*/  FADD R31, R22, R31 ;  /* 0x0000001f161f7221 */ /* 0x000fca0000000000 */
[----:B------:R-:W-:-:S07]  /*2c90*/  MOV R35, R31 ;  /* 0x0000001f00237202 */ /* 0x000fce0000000f00 */
[----:B------:R-:W-:Y:S05]  /*2ca0*/  WARPSYNC.COLLECTIVE R34, `(.L_x_75) ;  /* 0x0000000022087348 */ /* 0x000fea0003c00000 */
[----:B------:R0:W1:Y:S02]  /*2cb0*/  SHFL.BFLY P1, R32, R35, R36, R37 ;  /* 0x0c00002423207389 */ /* 0x0000640000020025 */
[----:B01----:R-:W-:Y:S05]  /*2cc0*/  ENDCOLLECTIVE ;  /* 0x000000000000791b */ /* 0x003fea0003800000 */
.L_x_75:
[----:B------:R-:W-:Y:S02]  /*2cd0*/  HFMA2 R36, -RZ, RZ, 0, 1.1920928955078125e-07 ;  /* 0x00000002ff247431 */ /* 0x000fe400000001ff */
[----:B------:R-:W-:-:S04]  /*2ce0*/  IMAD.MOV.U32 R30, RZ, RZ, R32 ;  /* 0x000000ffff1e7224 */ /* 0x000fc800078e0020 */
[----:B------:R-:W-:-:S05]  /*2cf0*/  FADD R30, R31, R30 ;  /* 0x0000001e1f1e7221 */ /* 0x000fca0000000000 */
[----:B------:R-:W-:-:S07]  /*2d00*/  MOV R35, R30 ;  /* 0x0000001e00237202 */ /* 0x000fce0000000f00 */
[----:B------:R-:W-:Y:S05]  /*2d10*/  WARPSYNC.COLLECTIVE R34, `(.L_x_76) ;  /* 0x0000000022087348 */ /* 0x000fea0003c00000 */
[----:B------:R0:W1:Y:S02]  /*2d20*/  SHFL.BFLY P1, R32, R35, R36, R37 ;  /* 0x0c00002423207389 */ /* 0x0000640000020025 */
[----:B01----:R-:W-:Y:S05]  /*2d30*/  ENDCOLLECTIVE ;  /* 0x000000000000791b */ /* 0x003fea0003800000 */
.L_x_76:
[----:B------:R-:W-:Y:S02]  /*2d40*/  HFMA2 R36, -RZ, RZ, 0, 5.9604644775390625e-08 ;  /* 0x00000001ff247431 */ /* 0x000fe400000001ff */
[----:B------:R-:W-:-:S04]  /*2d50*/  IMAD.MOV.U32 R33, RZ, RZ, R32 ;  /* 0x000000ffff217224 */ /* 0x000fc800078e0020 */
[----:B------:R-:W-:-:S05]  /*2d60*/  FADD R33, R30, R33 ;  /* 0x000000211e217221 */ /* 0x000fca0000000000 */
[----:B------:R-:W-:-:S07]  /*2d70*/  MOV R35, R33 ;  /* 0x0000002100237202 */ /* 0x000fce0000000f00 */
[----:B------:R-:W-:Y:S05]  /*2d80*/  WARPSYNC.COLLECTIVE R34, `(.L_x_77) ;  /* 0x0000000022087348 */ /* 0x000fea0003c00000 */
[----:B------:R0:W1:Y:S02]  /*2d90*/  SHFL.BFLY P1, R32, R35, R36, R37 ;  /* 0x0c00002423207389 */ /* 0x0000640000020025 */
[----:B01----:R-:W-:Y:S05]  /*2da0*/  ENDCOLLECTIVE ;  /* 0x000000000000791b */ /* 0x003fea0003800000 */
.L_x_77:
[----:B------:R-:W-:Y:S05]  /*2db0*/  BRA `(.L_x_78) ;  /* 0xffffffe8007c7947 */ /* 0x000fea000383ffff */
        .weak           $__internal_1_$__cuda_sm20_rcp_rn_f32_slowpath
        .type           $__internal_1_$__cuda_sm20_rcp_rn_f32_slowpath,@function
        .size           $__internal_1_$__cuda_sm20_rcp_rn_f32_slowpath,(.L_x_2062 - $__internal_1_$__cuda_sm20_rcp_rn_f32_slowpath)
$__internal_1_$__cuda_sm20_rcp_rn_f32_slowpath:
        /* <DEDUP_REMOVED lines=15> */
.L_x_80:
        /* <DEDUP_REMOVED lines=33> */
.L_x_82:
[----:B------:R0:W1:Y:S02]  /*30c0*/  MUFU.RCP R3, R2 ;  /* 0x0000000200037308 */ /* 0x0000640000001000 */
.L_x_81:
[----:B------:R-:W-:Y:S05]  /*30d0*/  BSYNC.RECONVERGENT B1 ;  /* 0x0000000000017941 */ /* 0x000fea0003800200 */
.L_x_79:
[----:B-1----:R-:W-:Y:S02]  /*30e0*/  IMAD.MOV.U32 R0, RZ, RZ, R3 ;  /* 0x000000ffff007224 */ /* 0x002fe400078e0003 */
[----:B------:R-:W-:Y:S01]  /*30f0*/  HFMA2 R3, -RZ, RZ, 0, 0 ;  /* 0x00000000ff037431 */ /* 0x000fe200000001ff */
[----:B0-----:R-:W-:-:S04]  /*3100*/  MOV R2, R9 ;  /* 0x0000000900027202 */ /* 0x001fc80000000f00 */
[----:B------:R-:W-:Y:S05]  /*3110*/  RET.REL.NODEC R2 `(_Z30flash_attn_sinks_varlen_kernelIfLi192ELi8ELi16EEvPKT_S2_S2_PS0_PKfPKjS7_fiiii) ;  /* 0xffffffcc02b87950 */ /* 0x000fea0003c3ffff */
.L_x_83:
        /* <DEDUP_REMOVED lines=14> */
.L_x_2062:


//--------------------- .text._Z30flash_attn_sinks_varlen_kernelIfLi128ELi8ELi32EEvPKT_S2_S2_PS0_PKfPKjS7_fiiii --------------------------
	.section	.text._Z30flash_attn_sinks_varlen_kernelIfLi128ELi8ELi32EEvPKT_S2_S2_PS0_PKfPKjS7_fiiii,"ax",@progbits
	.align	128
        .global         _Z30flash_attn_sinks_varlen_kernelIfLi128ELi8ELi32EEvPKT_S2_S2_PS0_PKfPKjS7_fiiii
        .type           _Z30flash_attn_sinks_varlen_kernelIfLi128ELi8ELi32EEvPKT_S2_S2_PS0_PKfPKjS7_fiiii,@function
        .size           _Z30flash_attn_sinks_varlen_kernelIfLi128ELi8ELi32EEvPKT_S2_S2_PS0_PKfPKjS7_fiiii,(.L_x_2063 - _Z30flash_attn_sinks_varlen_kernelIfLi128ELi8ELi32EEvPKT_S2_S2_PS0_PKfPKjS7_fiiii)
        .other          _Z30flash_attn_sinks_varlen_kernelIfLi128ELi8ELi32EEvPKT_S2_S2_PS0_PKfPKjS7_fiiii,@"STO_CUDA_ENTRY STV_DEFAULT"
_Z30flash_attn_sinks_varlen_kernelIfLi128ELi8ELi32EEvPKT_S2_S2_PS0_PKfPKjS7_fiiii:
.text._Z30flash_attn_sinks_varlen_kernelIfLi128ELi8ELi32EEvPKT_S2_S2_PS0_PKfPKjS7_fiiii:
[----:B------:R-:W0:Y:S01]  /*0000*/  LDC R1, c[0x0][0x37c] ;  /* 0x0000df00ff017b82 */ /* 0x000e220000000800 */
[----:B------:R-:W1:Y:S07]  /*0010*/  S2R R9, SR_CTAID.Y ;  /* 0x0000000000097919 */ /* 0x000e6e0000002600 */
[----:B------:R-:W1:Y:S01]  /*0020*/  LDC.64 R6, c[0x0][0x3a8] ;  /* 0x0000ea00ff067b82 */ /* 0x000e620000000a00 */
[----:B------:R-:W2:Y:S01]  /*0030*/  LDCU.64 UR12, c[0x0][0x358] ;  /* 0x00006b00ff0c77ac */ /* 0x000ea20008000a00 */
[----:B0-----:R-:W-:-:S06]  /*0040*/  IADD3 R1, PT, PT, R1, -0x80, RZ ;  /* 0xffffff8001017810 */ /* 0x001fcc0007ffe0ff */
[----:B------:R-:W0:Y:S01]  /*0050*/  LDC.64 R10, c[0x0][0x3b0] ;  /* 0x0000ec00ff0a7b82 */ /* 0x000e220000000a00 */
[----:B------:R-:W3:Y:S01]  /*0060*/  S2R R0, SR_CTAID.Z ;  /* 0x0000000000007919 */ /* 0x000ee20000002700 */
[----:B------:R-:W4:Y:S01]  /*0070*/  LDCU UR4, c[0x0][0x3bc] ;  /* 0x00007780ff0477ac */ /* 0x000f220008000800 */
[----:B------:R-:W5:Y:S01]  /*0080*/  S2R R18, SR_TID.X ;  /* 0x0000000000127919 */ /* 0x000f620000002100 */
[----:B------:R-:W4:Y:S04]  /*0090*/  LDCU UR7, c[0x0][0x3c8] ;  /* 0x00007900ff0777ac */ /* 0x000f280008000800 */
[----:B------:R-:W4:Y:S01]  /*00a0*/  LDC.64 R2, c[0x0][0x3c0] ;  /* 0x0000f000ff027b82 */ /* 0x000f220000000a00 */
[----:B------:R-:W4:Y:S07]  /*00b0*/  S2R R23, SR_CTAID.X ;  /* 0x0000000000177919 */ /* 0x000f2e0000002500 */
[----:B------:R-:W4:Y:S01]  /*00c0*/  LDC.64 R4, c[0x0][0x380] ;  /* 0x0000e000ff047b82 */ /* 0x000f220000000a00 */
[----:B-1----:R-:W-:-:S05]  /*00d0*/  IMAD.WIDE.U32 R6, R9, 0x4, R6 ;  /* 0x0000000409067825 */ /* 0x002fca00078e0006 */
[----:B--2---:R-:W2:Y:S04]  /*00e0*/  LDG.E.CONSTANT R19, desc[UR12][R6.64+0x4] ;  /* 0x0000040c06137981 */ /* 0x004ea8000c1e9900 */
[----:B------:R3:W2:Y:S01]  /*00f0*/  LDG.E.CONSTANT R12, desc[UR12][R6.64] ;  /* 0x0000000c060c7981 */ /* 0x0006a2000c1e9900 */
[----:B0-----:R-:W-:-:S05]  /*0100*/  IMAD.WIDE.U32 R10, R9, 0x4, R10 ;  /* 0x00000004090a7825 */ /* 0x001fca00078e000a */
[----:B------:R-:W2:Y:S04]  /*0110*/  LDG.E.CONSTANT R21, desc[UR12][R10.64] ;  /* 0x0000000c0a157981 */ /* 0x000ea8000c1e9900 */
[----:B------:R0:W2:Y:S01]  /*0120*/  LDG.E.CONSTANT R8, desc[UR12][R10.64+0x4] ;  /* 0x0000040c0a087981 */ /* 0x0000a2000c1e9900 */
[----:B---3--:R-:W-:Y:S01]  /*0130*/  IMAD.SHL.U32 R6, R0, 0x8, RZ ;  /* 0x0000000800067824 */ /* 0x008fe200078e00ff */
[----:B-----5:R-:W-:Y:S01]  /*0140*/  SHF.R.U32.HI R0, RZ, 0x5, R18 ;  /* 0x00000005ff007819 */ /* 0x020fe20000011612 */
[----:B----4-:R-:W-:Y:S01]  /*0150*/  IMAD R7, R9, R2, R23 ;  /* 0x0000000209077224 */ /* 0x010fe200078e0217 */
[----:B------:R-:W-:Y:S02]  /*0160*/  LOP3.LUT R18, R18, 0x1f, RZ, 0xc0, !PT ;  /* 0x0000001f12127812 */ /* 0x000fe400078ec0ff */
[----:B------:R-:W-:-:S05]  /*0170*/  LOP3.LUT R20, R6, R0, RZ, 0xfc, !PT ;  /* 0x0000000006147212 */ /* 0x000fca00078efcff */
[----:B------:R-:W-:-:S04]  /*0180*/  IMAD R7, R7, UR4, R20 ;  /* 0x0000000407077c24 */ /* 0x000fc8000f8e0214 */
[----:B------:R-:W-:Y:S01]  /*0190*/  IMAD R17, R7, 0x80, R18 ;  /* 0x0000008007117824 */ /* 0x000fe200078e0212 */
[----:B------:R-:W-:-:S04]  /*01a0*/  IABS R15, R3 ;  /* 0x00000003000f7213 */ /* 0x000fc80000000000 */
[----:B------:R-:W1:Y:S08]  /*01b0*/  I2F.RP R14, R15 ;  /* 0x0000000f000e7306 */ /* 0x000e700000209400 */
[----:B-1----:R-:W0:Y:S02]  /*01c0*/  MUFU.RCP R14, R14 ;  /* 0x0000000e000e7308 */ /* 0x002e240000001000 */
[----:B0-----:R-:W-:-:S06]  /*01d0*/  IADD3 R10, PT, PT, R14, 0xffffffe, RZ ;  /* 0x0ffffffe0e0a7810 */ /* 0x001fcc0007ffe0ff */
[----:B------:R0:W1:Y:S02]  /*01e0*/  F2I.FTZ.U32.TRUNC.NTZ R11, R10 ;  /* 0x0000000a000b7305 */ /* 0x000064000021f000 */
[----:B0-----:R-:W-:Y:S02]  /*01f0*/  HFMA2 R10, -RZ, RZ, 0, 0 ;  /* 0x00000000ff0a7431 */ /* 0x001fe400000001ff */
[----:B-1----:R-:W-:-:S04]  /*0200*/  IMAD.MOV R16, RZ, RZ, -R11 ;  /* 0x000000ffff107224 */ /* 0x002fc800078e0a0b */
[----:B------:R-:W-:-:S04]  /*0210*/  IMAD R25, R16, R15, RZ ;  /* 0x0000000f10197224 */ /* 0x000fc800078e02ff */
[----:B------:R-:W-:Y:S01]  /*0220*/  IMAD.HI.U32 R11, R11, R25, R10 ;  /* 0x000000190b0b7227 */ /* 0x000fe200078e000a */
[----:B--2---:R-:W-:-:S03]  /*0230*/  IADD3 R19, PT, PT, R19, -R12, RZ ;  /* 0x8000000c13137210 */ /* 0x004fc60007ffe0ff */
[----:B------:R-:W-:Y:S01]  /*0240*/  IMAD.WIDE R12, R17, 0x4, R4 ;  /* 0x00000004110c7825 */ /* 0x000fe200078e0204 */
[----:B------:R-:W-:-:S13]  /*0250*/  ISETP.GE.AND P0, PT, R20, R19, PT ;  /* 0x000000131400720c */ /* 0x000fda0003f06270 */
[----:B------:R-:W2:Y:S01]  /*0260*/  @!P0 LDG.E.CONSTANT R5, desc[UR12][R12.64+0x80] ;  /* 0x0000800c0c058981 */ /* 0x000ea2000c1e9900 */
[----:B------:R-:W-:Y:S01]  /*0270*/  IABS R14, R23 ;  /* 0x00000017000e7213 */ /* 0x000fe20000000000 */
[----:B------:R-:W-:Y:S01]  /*0280*/  IMAD.IADD R8, R8, 0x1, -R21 ;  /* 0x0000000108087824 */ /* 0x000fe200078e0a15 */
[----:B------:R-:W0:Y:S01]  /*0290*/  @!P0 LDC R22, c[0x0][0x3b8] ;  /* 0x0000ee00ff168b82 */ /* 0x000e220000000800 */
[----:B------:R-:W3:Y:S04]  /*02a0*/  @!P0 LDG.E.CONSTANT R4, desc[UR12][R12.64+0x100] ;  /* 0x0001000c0c048981 */ /* 0x000ee8000c1e9900 */
[----:B------:R-:W0:Y:S04]  /*02b0*/  @!P0 LDG.E.CONSTANT R7, desc[UR12][R12.64+0x180] ;  /* 0x0001800c0c078981 */ /* 0x000e28000c1e9900 */
[----:B------:R1:W4:Y:S02]  /*02c0*/  @!P0 LDG.E.CONSTANT R9, desc[UR12][R12.64] ;  /* 0x0000000c0c098981 */ /* 0x000324000c1e9900 */
[----:B-1----:R-:W-:-:S05]  /*02d0*/  IABS R12, R2 ;  /* 0x00000002000c7213 */ /* 0x002fca0000000000 */
[----:B------:R-:W-:-:S04]  /*02e0*/  IMAD.HI.U32 R11, R11, R12, RZ ;  /* 0x0000000c0b0b7227 */ /* 0x000fc800078e00ff */
[----:B------:R-:W-:-:S04]  /*02f0*/  IMAD.MOV R13, RZ, RZ, -R11 ;  /* 0x000000ffff0d7224 */ /* 0x000fc800078e0a0b */
[----:B------:R-:W-:-:S05]  /*0300*/  IMAD R12, R15, R13, R12 ;  /* 0x0000000d0f0c7224 */ /* 0x000fca00078e020c */
[----:B------:R-:W-:Y:S02]  /*0310*/  ISETP.GT.U32.AND P3, PT, R15, R12, PT ;  /* 0x0000000c0f00720c */ /* 0x000fe40003f64070 */
[----:B------:R-:W-:-:S11]  /*0320*/  LOP3.LUT R2, R2, R3, RZ, 0x3c, !PT ;  /* 0x0000000302027212 */ /* 0x000fd600078e3cff */
[----:B------:R-:W-:-:S04]  /*0330*/  @!P3 IADD3 R12, PT, PT, R12, -R15, RZ ;  /* 0x8000000f0c0cb210 */ /* 0x000fc80007ffe0ff */
[----:B------:R-:W-:Y:S01]  /*0340*/  ISETP.GE.U32.AND P1, PT, R12, R15, PT ;  /* 0x0000000f0c00720c */ /* 0x000fe20003f26070 */
[----:B------:R-:W-:Y:S01]  /*0350*/  @!P3 VIADD R11, R11, 0x1 ;  /* 0x000000010b0bb836 */ /* 0x000fe20000000000 */
[----:B------:R-:W-:Y:S02]  /*0360*/  ISETP.GE.AND P2, PT, R2, RZ, PT ;  /* 0x000000ff0200720c */ /* 0x000fe40003f46270 */
[----:B------:R-:W-:-:S09]  /*0370*/  ISETP.NE.AND P3, PT, R3, RZ, PT ;  /* 0x000000ff0300720c */ /* 0x000fd20003f65270 */
[----:B------:R-:W-:-:S05]  /*0380*/  @P1 IADD3 R11, PT, PT, R11, 0x1, RZ ;  /* 0x000000010b0b1810 */ /* 0x000fca0007ffe0ff */
[----:B------:R-:W-:-:S05]  /*0390*/  IMAD.MOV.U32 R2, RZ, RZ, R11 ;  /* 0x000000ffff027224 */ /* 0x000fca00078e000b */
[----:B------:R-:W-:Y:S02]  /*03a0*/  @!P2 IADD3 R2, PT, PT, -R2, RZ, RZ ;  /* 0x000000ff0202a210 */ /* 0x000fe40007ffe1ff */
[----:B------:R-:W-:-:S04]  /*03b0*/  @!P3 LOP3.LUT R2, RZ, R3, RZ, 0x33, !PT ;  /* 0x00000003ff02b212 */ /* 0x000fc800078e33ff */
[----:B------:R-:W-:-:S04]  /*03c0*/  IABS R12, R2 ;  /* 0x00000002000c7213 */ /* 0x000fc80000000000 */
[----:B------:R-:W1:Y:S08]  /*03d0*/  I2F.RP R3, R12 ;  /* 0x0000000c00037306 */ /* 0x000e700000209400 */
[----:B-1----:R-:W1:Y:S02]  /*03e0*/  MUFU.RCP R3, R3 ;  /* 0x0000000300037308 */ /* 0x002e640000001000 */
[----:B-1----:R-:W-:-:S06]  /*03f0*/  VIADD R10, R3, 0xffffffe ;  /* 0x0ffffffe030a7836 */ /* 0x002fcc0000000000 */
[----:B------:R1:W5:Y:S01]  /*0400*/  F2I.FTZ.U32.TRUNC.NTZ R11, R10 ;  /* 0x0000000a000b7305 */ /* 0x000362000021f000 */
[----:B------:R-:W-:Y:S01]  /*0410*/  IABS R15, R2 ;  /* 0x00000002000f7213 */ /* 0x000fe20000000000 */
[----:B-1----:R-:W-:Y:S01]  /*0420*/  IMAD.MOV.U32 R10, RZ, RZ, RZ ;  /* 0x000000ffff0a7224 */ /* 0x002fe200078e00ff */
[----:B-----5:R-:W-:-:S05]  /*0430*/  IADD3 R13, PT, PT, RZ, -R11, RZ ;  /* 0x8000000bff0d7210 */ /* 0x020fca0007ffe0ff */
[----:B------:R-:W-:-:S04]  /*0440*/  IMAD R13, R13, R12, RZ ;  /* 0x0000000c0d0d7224 */ /* 0x000fc800078e02ff */
[----:B------:R-:W-:Y:S01]  /*0450*/  IMAD.HI.U32 R11, R11, R13, R10 ;  /* 0x0000000d0b0b7227 */ /* 0x000fe200078e000a */
[----:B------:R-:W-:Y:S01]  /*0460*/  MOV R13, R14 ;  /* 0x0000000e000d7202 */ /* 0x000fe20000000f00 */
[----:B------:R-:W2:Y:S02]  /*0470*/  @!P0 LDC R10, c[0x0][0x3b8] ;  /* 0x0000ee00ff0a8b82 */ /* 0x000ea40000000800 */
[----:B------:R-:W-:Y:S02]  /*0480*/  IMAD.MOV R3, RZ, RZ, -R15 ;  /* 0x000000ffff037224 */ /* 0x000fe400078e0a0f */
[----:B------:R-:W-:-:S04]  /*0490*/  IMAD.HI.U32 R16, R11, R13, RZ ;  /* 0x0000000d0b107227 */ /* 0x000fc800078e00ff */
[----:B------:R-:W-:-:S05]  /*04a0*/  IMAD R3, R16, R3, R13 ;  /* 0x0000000310037224 */ /* 0x000fca00078e020d */
[----:B------:R-:W-:-:S13]  /*04b0*/  ISETP.GT.U32.AND P3, PT, R12, R3, PT ;  /* 0x000000030c00720c */ /* 0x000fda0003f64070 */
[----:B------:R-:W-:-:S04]  /*04c0*/  @!P3 IADD3 R3, PT, PT, R3, -R12, RZ ;  /* 0x8000000c0303b210 */ /* 0x000fc80007ffe0ff */
[----:B------:R-:W-:Y:S02]  /*04d0*/  ISETP.GE.U32.AND P1, PT, R3, R12, PT ;  /* 0x0000000c0300720c */ /* 0x000fe40003f26070 */
[----:B------:R-:W-:-:S04]  /*04e0*/  IADD3 R3, PT, PT, -R19, R8, RZ ;  /* 0x0000000813037210 */ /* 0x000fc80007ffe1ff */
[----:B------:R-:W-:-:S04]  /*04f0*/  IADD3 R12, PT, PT, R3, -UR7, R6 ;  /* 0x80000007030c7c10 */ /* 0x000fc8000fffe006 */
[----:B------:R-:W-:Y:S02]  /*0500*/  R2UR UR6, R12 ;  /* 0x000000000c0672ca */ /* 0x000fe400000e0000 */
[----:B------:R-:W-:Y:S02]  /*0510*/  VIADDMNMX R6, R6, 0x8, R19, PT ;  /* 0x0000000806067846 */ /* 0x000fe40003800113 */
[----:B------:R-:W-:Y:S02]  /*0520*/  LOP3.LUT R11, R23, R2, RZ, 0x3c, !PT ;  /* 0x00000002170b7212 */ /* 0x000fe400078e3cff */
[----:B------:R-:W-:Y:S02]  /*0530*/  VIADDMNMX R6, R3, R6, R8, PT ;  /* 0x0000000603067246 */ /* 0x000fe40003800108 */
[----:B------:R-:W-:Y:S02]  /*0540*/  ISETP.GE.AND P2, PT, R11, RZ, PT ;  /* 0x000000ff0b00720c */ /* 0x000fe40003f46270 */
[----:B------:R-:W3:Y:S03]  /*0550*/  @!P0 LDC R11, c[0x0][0x3b8] ;  /* 0x0000ee00ff0b8b82 */ /* 0x000ee60000000800 */
[----:B------:R-:W-:Y:S01]  /*0560*/  UISETP.LT.AND UP0, UPT, UR6, -0x1, UPT ;  /* 0xffffffff0600788c */ /* 0x000fe2000bf01270 */
[----:B------:R-:W-:-:S03]  /*0570*/  R2UR UR14, R6 ;  /* 0x00000000060e72ca */ /* 0x000fc600000e0000 */
[----:B------:R-:W-:Y:S02]  /*0580*/  USEL UR4, UR6, 0xffffffff, !UP0 ;  /* 0xffffffff06047887 */ /* 0x000fe4000c000000 */
[----:B------:R-:W-:Y:S02]  /*0590*/  UISETP.GT.AND UP0, UPT, UR7, URZ, UPT ;  /* 0x000000ff0700728c */ /* 0x000fe4000bf04270 */
[----:B------:R-:W-:Y:S01]  /*05a0*/  UIADD3 UR4, UPT, UPT, UR4, 0x1, URZ ;  /* 0x0000000104047890 */ /* 0x000fe2000fffe0ff */
[----:B------:R-:W-:Y:S01]  /*05b0*/  @!P3 VIADD R16, R16, 0x1 ;  /* 0x000000011010b836 */ /* 0x000fe20000000000 */
[----:B------:R-:W-:Y:S02]  /*05c0*/  ISETP.NE.AND P3, PT, R2, RZ, PT ;  /* 0x000000ff0200720c */ /* 0x000fe40003f65270 */
[----:B------:R-:W-:Y:S01]  /*05d0*/  USEL UR5, UR4, URZ, UP0 ;  /* 0x000000ff04057287 */ /* 0x000fe20008000000 */
[----:B------:R-:W-:-:S03]  /*05e0*/  R2UR UR15, R1 ;  /* 0x00000000010f72ca */ /* 0x000fc600000e0000 */
[----:B------:R-:W-:Y:S01]  /*05f0*/  UISETP.GE.AND UP1, UPT, UR5, UR14, UPT ;  /* 0x0000000e0500728c */ /* 0x000fe2000bf26270 */
[----:B------:R-:W-:Y:S02]  /*0600*/  @P1 IADD3 R16, PT, PT, R16, 0x1, RZ ;  /* 0x0000000110101810 */ /* 0x000fe40007ffe0ff */
[----:B------:R-:W-:Y:S02]  /*0610*/  CS2R R14, SRZ ;  /* 0x00000000000e7805 */ /* 0x000fe4000001ff00 */
[----:B------:R-:W-:Y:S01]  /*0620*/  CS2R R12, SRZ ;  /* 0x00000000000c7805 */ /* 0x000fe2000001ff00 */
[----:B------:R-:W-:Y:S01]  /*0630*/  IMAD.MOV.U32 R3, RZ, RZ, RZ ;  /* 0x000000ffff037224 */ /* 0x000fe200078e00ff */
[----:B------:R-:W-:Y:S01]  /*0640*/  IADD3 R0, PT, PT, R0, UR6, RZ ;  /* 0x0000000600007c10 */ /* 0x000fe2000fffe0ff */
[----:B------:R-:W-:Y:S01]  /*0650*/  @!P2 IMAD.MOV R16, RZ, RZ, -R16 ;  /* 0x000000ffff10a224 */ /* 0x000fe200078e0a10 */
[----:B------:R-:W-:Y:S01]  /*0660*/  @!P3 LOP3.LUT R16, RZ, R2, RZ, 0x33, !PT ;  /* 0x00000002ff10b212 */ /* 0x000fe200078e33ff */
[----:B--2---:R-:W-:Y:S01]  /*0670*/  @!P0 FMUL R14, R5, R10 ;  /* 0x0000000a050e8220 */ /* 0x004fe20000400000 */
[----:B---3--:R-:W-:Y:S01]  /*0680*/  @!P0 FMUL R13, R4, R11 ;  /* 0x0000000b040d8220 */ /* 0x008fe20000400000 */
[----:B------:R-:W-:Y:S01]  /*0690*/  CS2R R4, SRZ ;  /* 0x0000000000047805 */ /* 0x000fe2000001ff00 */
[----:B0-----:R-:W-:Y:S01]  /*06a0*/  @!P0 FMUL R12, R7, R22 ;  /* 0x00000016070c8220 */ /* 0x001fe20000400000 */
[----:B------:R-:W-:-:S02]  /*06b0*/  MOV R22, 0xff7fffff ;  /* 0xff7fffff00167802 */ /* 0x000fc40000000f00 */
[----:B------:R-:W-:Y:S01]  /*06c0*/  CS2R R6, SRZ ;  /* 0x0000000000067805 */ /* 0x000fe2000001ff00 */
[----:B----4-:R-:W-:Y:S01]  /*06d0*/  @!P0 FMUL R15, R9, R10 ;  /* 0x0000000a090f8220 */ /* 0x010fe20000400000 */
        /* <DEDUP_REMOVED lines=8> */
.L_x_117:
[----:B0-----:R-:W0:Y:S01]  /*0760*/  S2R R31, SR_TID.X ;  /* 0x00000000001f7919 */ /* 0x001e220000002100 */
[----:B-1----:R-:W1:Y:S01]  /*0770*/  S2UR UR9, SR_CgaCtaId ;  /* 0x00000000000979c3 */ /* 0x002e620000008800 */
[----:B--2---:R-:W2:Y:S01]  /*0780*/  LDCU UR10, c[0x0][0x3c4] ;  /* 0x00007880ff0a77ac */ /* 0x004ea20008000800 */
[----:B------:R-:W-:Y:S01]  /*0790*/  BSSY.RECONVERGENT B0, `(.L_x_85) ;  /* 0x0000045000007945 */ /* 0x000fe20003800200 */
[----:B------:R-:W-:Y:S01]  /*07a0*/  UMOV UR8, 0x400 ;  /* 0x0000040000087882 */ /* 0x000fe20000000000 */
[----:B------:R-:W-:-:S04]  /*07b0*/  UIADD3 UR7, UPT, UPT, UR6, 0x20, URZ ;  /* 0x0000002006077890 */ /* 0x000fc8000fffe0ff */
[----:B------:R-:W-:Y:S02]  /*07c0*/  UISETP.LT.AND UP2, UPT, UR14, UR7, UPT ;  /* 0x000000070e00728c */ /* 0x000fe4000bf41270 */
[----:B------:R-:W-:Y:S02]  /*07d0*/  UISETP.GE.AND UP1, UPT, UR7, UR14, UPT ;  /* 0x0000000e0700728c */ /* 0x000fe4000bf26270 */
[----:B-1----:R-:W-:Y:S02]  /*07e0*/  ULEA UR9, UR9, UR8, 0x18 ;  /* 0x0000000809097291 */ /* 0x002fe4000f8ec0ff */
[----:B------:R-:W-:Y:S01]  /*07f0*/  USEL UR8, UR14, UR7, UP2 ;  /* 0x000000070e087287 */ /* 0x000fe20009000000 */
[----:B0-----:R-:W-:Y:S02]  /*0800*/  SHF.R.U32.HI R32, RZ, 0x7, R31 ;  /* 0x00000007ff207819 */ /* 0x001fe4000001161f */
[C---:B------:R-:W-:Y:S02]  /*0810*/  LOP3.LUT R28, R31.reuse, 0x200, RZ, 0xfc, !PT ;  /* 0x000002001f1c7812 */ /* 0x040fe400078efcff */
[----:B------:R-:W-:Y:S01]  /*0820*/  LOP3.LUT R26, R31, 0x300, RZ, 0xfc, !PT ;  /* 0x000003001f1a7812 */ /* 0x000fe200078efcff */
[----:B------:R-:W-:Y:S01]  /*0830*/  IMAD.IADD R27, R21, 0x1, R32 ;  /* 0x00000001151b7824 */ /* 0x000fe200078e0220 */
[----:B------:R-:W-:-:S02]  /*0840*/  LOP3.LUT R30, R31, 0x100, RZ, 0xfc, !PT ;  /* 0x000001001f1e7812 */ /* 0x000fc400078efcff */
[----:B------:R-:W-:Y:S02]  /*0850*/  SHF.R.U32.HI R28, RZ, 0x7, R28 ;  /* 0x00000007ff1c7819 */ /* 0x000fe4000001161c */
[----:B------:R-:W-:Y:S02]  /*0860*/  SHF.R.U32.HI R26, RZ, 0x7, R26 ;  /* 0x00000007ff1a7819 */ /* 0x000fe4000001161a */
[----:B------:R-:W-:Y:S02]  /*0870*/  SHF.R.U32.HI R30, RZ, 0x7, R30 ;  /* 0x00000007ff1e7819 */ /* 0x000fe4000001161e */
[C---:B------:R-:W-:Y:S02]  /*0880*/  IADD3 R11, PT, PT, R21.reuse, UR6, R28 ;  /* 0x00000006150b7c10 */ /* 0x040fe4000fffe01c */
[C---:B---34-:R-:W-:Y:S02]  /*0890*/  IADD3 R9, PT, PT, R21.reuse, UR6, R26 ;  /* 0x0000000615097c10 */ /* 0x058fe4000fffe01a */
[----:B------:R-:W-:Y:S01]  /*08a0*/  IADD3 R25, PT, PT, R21, UR6, R30 ;  /* 0x0000000615197c10 */ /* 0x000fe2000fffe01e */
[--C-:B--2--5:R-:W-:Y:S01]  /*08b0*/  IMAD R10, R11, UR10, R16.reuse ;  /* 0x0000000a0b0a7c24 */ /* 0x124fe2000f8e0210 */
[----:B------:R-:W-:Y:S01]  /*08c0*/  IADD3 R27, PT, PT, R27, UR6, RZ ;  /* 0x000000061b1b7c10 */ /* 0x000fe2000fffe0ff */
[--C-:B------:R-:W-:Y:S01]  /*08d0*/  IMAD R8, R9, UR10, R16.reuse ;  /* 0x0000000a09087c24 */ /* 0x100fe2000f8e0210 */
[----:B------:R-:W-:Y:S01]  /*08e0*/  LOP3.LUT R29, R31, 0x7f, RZ, 0xc0, !PT ;  /* 0x0000007f1f1d7812 */ /* 0x000fe200078ec0ff */
[--C-:B------:R-:W-:Y:S01]  /*08f0*/  IMAD R34, R25, UR10, R16.reuse ;  /* 0x0000000a19227c24 */ /* 0x100fe2000f8e0210 */
[----:B------:R-:W-:Y:S01]  /*0900*/  LEA R24, R31, UR9, 0x2 ;  /* 0x000000091f187c11 */ /* 0x000fe2000f8e10ff */
[----:B------:R-:W-:Y:S01]  /*0910*/  IMAD R36, R27, UR10, R16 ;  /* 0x0000000a1b247c24 */ /* 0x000fe2000f8e0210 */
[-C--:B------:R-:W-:Y:S01]  /*0920*/  LEA R25, R10, R29.reuse, 0x7 ;  /* 0x0000001d0a197211 */ /* 0x080fe200078e38ff */
[--C-:B------:R-:W-:Y:S01]  /*0930*/  IMAD R35, R8, 0x80, R29.reuse ;  /* 0x0000008008237824 */ /* 0x100fe200078e021d */
[----:B------:R-:W-:Y:S01]  /*0940*/  UIADD3 UR9, UPT, UPT, UR8, -UR6, URZ ;  /* 0x8000000608097290 */ /* 0x000fe2000fffe0ff */
[----:B------:R-:W-:Y:S01]  /*0950*/  IMAD R27, R34, 0x80, R29 ;  /* 0x00000080221b7824 */ /* 0x000fe200078e021d */
[----:B------:R-:W-:Y:S01]  /*0960*/  LEA R29, R36, R29, 0x7 ;  /* 0x0000001d241d7211 */ /* 0x000fe200078e38ff */
[----:B------:R-:W-:Y:S01]  /*0970*/  VIADD R24, R24, 0x800 ;  /* 0x0000080018187836 */ /* 0x000fe20000000000 */
[----:B------:R-:W-:Y:S01]  /*0980*/  UMOV UR8, UR6 ;  /* 0x0000000600087c82 */ /* 0x000fe20008000000 */
[----:B------:R-:W-:-:S07]  /*0990*/  UMOV UR6, UR7 ;  /* 0x0000000700067c82 */ /* 0x000fce0008000000 */
.L_x_86:
[----:B------:R-:W-:Y:S02]  /*09a0*/  ISETP.GE.AND P0, PT, R32, UR9, PT ;  /* 0x0000000920007c0c */ /* 0x000fe4000bf06270 */
[----:B------:R-:W-:-:S11]  /*09b0*/  CS2R R36, SRZ ;  /* 0x0000000000247805 */ /* 0x000fd6000001ff00 */
[----:B------:R-:W0:Y:S02]  /*09c0*/  @!P0 LDC.64 R10, c[0x0][0x388] ;  /* 0x0000e200ff0a8b82 */ /* 0x000e240000000a00 */
[----:B0-----:R-:W-:-:S05]  /*09d0*/  @!P0 IMAD.WIDE R10, R29, 0x4, R10 ;  /* 0x000000041d0a8825 */ /* 0x001fca00078e020a */
[----:B------:R-:W2:Y:S01]  /*09e0*/  @!P0 LDG.E.CONSTANT R37, desc[UR12][R10.64] ;  /* 0x0000000c0a258981 */ /* 0x000ea2000c1e9900 */
[----:B------:R-:W-:Y:S01]  /*09f0*/  ISETP.GE.AND P0, PT, R30, UR9, PT ;  /* 0x000000091e007c0c */ /* 0x000fe2000bf06270 */
[----:B------:R-:W-:Y:S01]  /*0a00*/  HFMA2 R33, -RZ, RZ, 0, 0 ;  /* 0x00000000ff217431 */ /* 0x000fe200000001ff */
[----:B------:R-:W-:-:S11]  /*0a10*/  ISETP.GE.AND P1, PT, R28, UR9, PT ;  /* 0x000000091c007c0c */ /* 0x000fd6000bf26270 */
[----:B------:R-:W0:Y:S02]  /*0a20*/  @!P0 LDC.64 R8, c[0x0][0x388] ;  /* 0x0000e200ff088b82 */ /* 0x000e240000000a00 */
[----:B0-----:R-:W-:-:S05]  /*0a30*/  @!P0 IMAD.WIDE R8, R27, 0x4, R8 ;  /* 0x000000041b088825 */ /* 0x001fca00078e0208 */
[----:B------:R0:W3:Y:S01]  /*0a40*/  @!P0 LDG.E.CONSTANT R33, desc[UR12][R8.64] ;  /* 0x0000000c08218981 */ /* 0x0000e2000c1e9900 */
[----:B------:R-:W-:Y:S01]  /*0a50*/  ISETP.GE.AND P0, PT, R26, UR9, PT ;  /* 0x000000091a007c0c */ /* 0x000fe2000bf06270 */
[----:B------:R-:W-:Y:S01]  /*0a60*/  IMAD.MOV.U32 R34, RZ, RZ, RZ ;  /* 0x000000ffff227224 */ /* 0x000fe200078e00ff */
[----:B0-----:R-:W0:Y:S11]  /*0a70*/  @!P1 LDC.64 R8, c[0x0][0x388] ;  /* 0x0000e200ff089b82 */ /* 0x001e360000000a00 */
[----:B------:R-:W1:Y:S01]  /*0a80*/  @!P0 LDC.64 R10, c[0x0][0x388] ;  /* 0x0000e200ff0a8b82 */ /* 0x000e620000000a00 */
[----:B0-----:R-:W-:-:S05]  /*0a90*/  @!P1 IMAD.WIDE R8, R25, 0x4, R8 ;  /* 0x0000000419089825 */ /* 0x001fca00078e0208 */
[----:B------:R0:W4:Y:S01]  /*0aa0*/  @!P1 LDG.E.CONSTANT R34, desc[UR12][R8.64] ;  /* 0x0000000c08229981 */ /* 0x000122000c1e9900 */
[----:B-1----:R-:W-:-:S05]  /*0ab0*/  @!P0 IMAD.WIDE R10, R35, 0x4, R10 ;  /* 0x00000004230a8825 */ /* 0x002fca00078e020a */
[----:B------:R-:W5:Y:S01]  /*0ac0*/  @!P0 LDG.E.CONSTANT R36, desc[UR12][R10.64] ;  /* 0x0000000c0a248981 */ /* 0x000f62000c1e9900 */
[----:B0-----:R-:W0:Y:S01]  /*0ad0*/  LDC R8, c[0x0][0x3c4] ;  /* 0x0000f100ff087b82 */ /* 0x001e220000000800 */
[C---:B------:R-:W-:Y:S01]  /*0ae0*/  ISETP.GE.U32.AND P0, PT, R31.reuse, 0xc00, PT ;  /* 0x00000c001f00780c */ /* 0x040fe20003f06070 */
[----:B------:R-:W-:Y:S01]  /*0af0*/  VIADD R26, R26, 0x8 ;  /* 0x000000081a1a7836 */ /* 0x000fe20000000000 */
[----:B------:R-:W-:Y:S01]  /*0b00*/  IADD3 R31, PT, PT, R31, 0x400, RZ ;  /* 0x000004001f1f7810 */ /* 0x000fe20007ffe0ff */
[----:B------:R-:W-:Y:S01]  /*0b10*/  VIADD R30, R30, 0x8 ;  /* 0x000000081e1e7836 */ /* 0x000fe20000000000 */
[----:B------:R-:W-:Y:S02]  /*0b20*/  IADD3 R28, PT, PT, R28, 0x8, RZ ;  /* 0x000000081c1c7810 */ /* 0x000fe40007ffe0ff */
[----:B------:R-:W-:Y:S02]  /*0b30*/  IADD3 R32, PT, PT, R32, 0x8, RZ ;  /* 0x0000000820207810 */ /* 0x000fe40007ffe0ff */
[C---:B0-----:R-:W-:Y:S01]  /*0b40*/  LEA R35, R8.reuse, R35, 0xa ;  /* 0x0000002308237211 */ /* 0x041fe200078e50ff */
[C---:B------:R-:W-:Y:S01]  /*0b50*/  IMAD R25, R8.reuse, 0x400, R25 ;  /* 0x0000040008197824 */ /* 0x040fe200078e0219 */
[C---:B------:R-:W-:Y:S01]  /*0b60*/  LEA R27, R8.reuse, R27, 0xa ;  /* 0x0000001b081b7211 */ /* 0x040fe200078e50ff */
[----:B------:R-:W-:Y:S01]  /*0b70*/  IMAD R29, R8, 0x400, R29 ;  /* 0x00000400081d7824 */ /* 0x000fe200078e021d */
[----:B--2---:R-:W-:Y:S04]  /*0b80*/  STS [R24+-0x800], R37 ;  /* 0xfff8002518007388 */ /* 0x004fe80000000800 */
[----:B---3--:R-:W-:Y:S04]  /*0b90*/  STS [R24+-0x400], R33 ;  /* 0xfffc002118007388 */ /* 0x008fe80000000800 */
[----:B----4-:R-:W-:Y:S04]  /*0ba0*/  STS [R24], R34 ;  /* 0x0000002218007388 */ /* 0x010fe80000000800 */
[----:B-----5:R0:W-:Y:S02]  /*0bb0*/  STS [R24+0x400], R36 ;  /* 0x0004002418007388 */ /* 0x0201e40000000800 */
[----:B0-----:R-:W-:Y:S01]  /*0bc0*/  VIADD R24, R24, 0x1000 ;  /* 0x0000100018187836 */ /* 0x001fe20000000000 */
[----:B------:R-:W-:Y:S06]  /*0bd0*/  @!P0 BRA `(.L_x_86) ;  /* 0xfffffffc00708947 */ /* 0x000fec000383ffff */
[----:B------:R-:W-:Y:S05]  /*0be0*/  BSYNC.RECONVERGENT B0 ;  /* 0x0000000000007941 */ /* 0x000fea0003800200 */
.L_x_85:
[----:B------:R-:W0:Y:S01]  /*0bf0*/  S2R R28, SR_TID.X ;  /* 0x00000000001c7919 */ /* 0x000e220000002100 */
[----:B------:R-:W-:Y:S01]  /*0c00*/  BSSY.RECONVERGENT B0, `(.L_x_87) ;  /* 0x000003a000007945 */ /* 0x000fe20003800200 */
[----:B0-----:R-:W-:-:S07]  /*0c10*/  MOV R29, R28 ;  /* 0x0000001c001d7202 */ /* 0x001fce0000000f00 */
.L_x_88:
[C---:B------:R-:W-:Y:S01]  /*0c20*/  IADD3 R9, PT, PT, R29.reuse, 0x200, RZ ;  /* 0x000002001d097810 */ /* 0x040fe20007ffe0ff */
[C---:B------:R-:W-:Y:S01]  /*0c30*/  VIADD R8, R29.reuse, 0x100 ;  /* 0x000001001d087836 */ /* 0x040fe20000000000 */
[----:B------:R-:W-:Y:S02]  /*0c40*/  SHF.R.U32.HI R11, RZ, 0x7, R29 ;  /* 0x00000007ff0b7819 */ /* 0x000fe4000001161d */
[----:B------:R-:W-:Y:S02]  /*0c50*/  SHF.R.U32.HI R34, RZ, 0x7, R9 ;  /* 0x00000007ff227819 */ /* 0x000fe40000011609 */
[----:B0-----:R-:W-:Y:S01]  /*0c60*/  SHF.R.U32.HI R33, RZ, 0x7, R8 ;  /* 0x00000007ff217819 */ /* 0x001fe20000011608 */
[----:B------:R-:W-:Y:S01]  /*0c70*/  VIADD R8, R29, 0x300 ;  /* 0x000003001d087836 */ /* 0x000fe20000000000 */
[----:B------:R-:W-:Y:S02]  /*0c80*/  ISETP.GE.AND P2, PT, R34, UR9, PT ;  /* 0x0000000922007c0c */ /* 0x000fe4000bf46270 */
[----:B------:R-:W-:-:S02]  /*0c90*/  ISETP.GE.AND P0, PT, R11, UR9, PT ;  /* 0x000000090b007c0c */ /* 0x000fc4000bf06270 */
[----:B------:R-:W-:Y:S02]  /*0ca0*/  ISETP.GE.AND P1, PT, R33, UR9, PT ;  /* 0x0000000921007c0c */ /* 0x000fe4000bf26270 */
[----:B------:R-:W-:Y:S02]  /*0cb0*/  SHF.R.U32.HI R8, RZ, 0x7, R8 ;  /* 0x00000007ff087819 */ /* 0x000fe40000011608 */
[----:B------:R-:W-:Y:S02]  /*0cc0*/  IADD3 R30, PT, PT, R21, UR8, RZ ;  /* 0x00000008151e7c10 */ /* 0x000fe4000fffe0ff */
[----:B------:R-:W-:-:S03]  /*0cd0*/  ISETP.GE.AND P3, PT, R8, UR9, PT ;  /* 0x0000000908007c0c */ /* 0x000fc6000bf66270 */
[----:B------:R-:W0:Y:S01]  /*0ce0*/  @!P2 LDC R9, c[0x0][0x3c4] ;  /* 0x0000f100ff09ab82 */ /* 0x000e220000000800 */
[C---:B------:R-:W-:Y:S02]  /*0cf0*/  @!P2 IMAD.IADD R34, R30.reuse, 0x1, R34 ;  /* 0x000000011e22a824 */ /* 0x040fe400078e0222 */
[C---:B------:R-:W-:Y:S01]  /*0d00*/  @!P0 IMAD.IADD R11, R30.reuse, 0x1, R11 ;  /* 0x000000011e0b8824 */ /* 0x040fe200078e020b */
[----:B------:R-:W-:-:S04]  /*0d10*/  @!P1 IADD3 R33, PT, PT, R30, R33, RZ ;  /* 0x000000211e219210 */ /* 0x000fc80007ffe0ff */
[----:B------:R-:W1:Y:S02]  /*0d20*/  @!P0 LDC R32, c[0x0][0x3c4] ;  /* 0x0000f100ff208b82 */ /* 0x000e640000000800 */
[----:B------:R-:W-:-:S06]  /*0d30*/  @!P3 IADD3 R30, PT, PT, R30, R8, RZ ;  /* 0x000000081e1eb210 */ /* 0x000fcc0007ffe0ff */
[----:B------:R-:W2:Y:S08]  /*0d40*/  @!P1 LDC R10, c[0x0][0x3c4] ;  /* 0x0000f100ff0a9b82 */ /* 0x000eb00000000800 */
[----:B------:R-:W3:Y:S01]  /*0d50*/  @!P3 LDC R31, c[0x0][0x3c4] ;  /* 0x0000f100ff1fbb82 */ /* 0x000ee20000000800 */
[----:B0-----:R-:W-:-:S07]  /*0d60*/  @!P2 IMAD R34, R34, R9, R16 ;  /* 0x000000092222a224 */ /* 0x001fce00078e0210 */
[----:B------:R-:W0:Y:S01]  /*0d70*/  @!P3 LDC.64 R8, c[0x0][0x390] ;  /* 0x0000e400ff08bb82 */ /* 0x000e220000000a00 */
[--C-:B-1----:R-:W-:Y:S02]  /*0d80*/  @!P0 IMAD R32, R11, R32, R16.reuse ;  /* 0x000000200b208224 */ /* 0x102fe400078e0210 */
[----:B--2---:R-:W-:-:S05]  /*0d90*/  @!P1 IMAD R33, R33, R10, R16 ;  /* 0x0000000a21219224 */ /* 0x004fca00078e0210 */
[----:B------:R-:W1:Y:S01]  /*0da0*/  @!P0 LDC.64 R26, c[0x0][0x390] ;  /* 0x0000e400ff1a8b82 */ /* 0x000e620000000a00 */
[----:B---3--:R-:W-:-:S07]  /*0db0*/  @!P3 IMAD R31, R30, R31, R16 ;  /* 0x0000001f1e1fb224 */ /* 0x008fce00078e0210 */
[----:B------:R-:W2:Y:S01]  /*0dc0*/  @!P2 LDC.64 R10, c[0x0][0x390] ;  /* 0x0000e400ff0aab82 */ /* 0x000ea20000000a00 */
[----:B------:R-:W-:-:S04]  /*0dd0*/  LOP3.LUT R30, R28, 0x7f, RZ, 0xc0, !PT ;  /* 0x0000007f1c1e7812 */ /* 0x000fc800078ec0ff */
[-C--:B------:R-:W-:Y:S01]  /*0de0*/  @!P3 LEA R31, R31, R30.reuse, 0x7 ;  /* 0x0000001e1f1fb211 */ /* 0x080fe200078e38ff */
[--C-:B------:R-:W-:Y:S01]  /*0df0*/  @!P0 IMAD R37, R32, 0x80, R30.reuse ;  /* 0x0000008020258824 */ /* 0x100fe200078e021e */
[----:B------:R-:W-:Y:S01]  /*0e00*/  @!P1 LEA R35, R33, R30, 0x7 ;  /* 0x0000001e21239211 */ /* 0x000fe200078e38ff */
[----:B------:R-:W3:Y:S01]  /*0e10*/  @!P1 LDC.64 R24, c[0x0][0x390] ;  /* 0x0000e400ff189b82 */ /* 0x000ee20000000a00 */
[----:B------:R-:W-:Y:S02]  /*0e20*/  @!P2 IMAD R33, R34, 0x80, R30 ;  /* 0x000000802221a824 */ /* 0x000fe400078e021e */
[----:B0-----:R-:W-:-:S04]  /*0e30*/  @!P3 IMAD.WIDE R8, R31, 0x4, R8 ;  /* 0x000000041f08b825 */ /* 0x001fc800078e0208 */
[----:B------:R-:W-:Y:S02]  /*0e40*/  HFMA2 R31, -RZ, RZ, 0, 0 ;  /* 0x00000000ff1f7431 */ /* 0x000fe400000001ff */
[----:B------:R-:W-:Y:S02]  /*0e50*/  IMAD.MOV.U32 R30, RZ, RZ, RZ ;  /* 0x000000ffff1e7224 */ /* 0x000fe400078e00ff */
[----:B-1----:R-:W-:-:S05]  /*0e60*/  @!P0 IMAD.WIDE R26, R37, 0x4, R26 ;  /* 0x00000004251a8825 */ /* 0x002fca00078e021a */
[----:B------:R0:W4:Y:S01]  /*0e70*/  @!P0 LDG.E.CONSTANT R30, desc[UR12][R26.64] ;  /* 0x0000000c1a1e8981 */ /* 0x000122000c1e9900 */
[----:B--2---:R-:W-:Y:S01]  /*0e80*/  @!P2 IMAD.WIDE R10, R33, 0x4, R10 ;  /* 0x00000004210aa825 */ /* 0x004fe200078e020a */
[----:B------:R-:W-:-:S06]  /*0e90*/  CS2R R32, SRZ ;  /* 0x0000000000207805 */ /* 0x000fcc000001ff00 */
[----:B------:R-:W2:Y:S01]  /*0ea0*/  @!P2 LDG.E.CONSTANT R32, desc[UR12][R10.64] ;  /* 0x0000000c0a20a981 */ /* 0x000ea2000c1e9900 */
[----:B---3--:R-:W-:-:S03]  /*0eb0*/  @!P1 IMAD.WIDE R24, R35, 0x4, R24 ;  /* 0x0000000423189825 */ /* 0x008fc600078e0218 */
[----:B------:R-:W3:Y:S04]  /*0ec0*/  @!P3 LDG.E.CONSTANT R33, desc[UR12][R8.64] ;  /* 0x0000000c0821b981 */ /* 0x000ee8000c1e9900 */
[----:B------:R-:W5:Y:S01]  /*0ed0*/  @!P1 LDG.E.CONSTANT R31, desc[UR12][R24.64] ;  /* 0x0000000c181f9981 */ /* 0x000f62000c1e9900 */
[----:B------:R-:W1:Y:S01]  /*0ee0*/  S2UR UR10, SR_CgaCtaId ;  /* 0x00000000000a79c3 */ /* 0x000e620000008800 */
[----:B------:R-:W-:Y:S02]  /*0ef0*/  UMOV UR7, 0x400 ;  /* 0x0000040000077882 */ /* 0x000fe40000000000 */
[----:B------:R-:W-:Y:S01]  /*0f00*/  UIADD3 UR7, UPT, UPT, UR7, 0x4000, URZ ;  /* 0x0000400007077890 */ /* 0x000fe2000fffe0ff */
[----:B------:R-:W-:-:S03]  /*0f10*/  ISETP.GE.U32.AND P0, PT, R29, 0xc00, PT ;  /* 0x00000c001d00780c */ /* 0x000fc60003f06070 */
[----:B-1----:R-:W-:-:S06]  /*0f20*/  ULEA UR7, UR10, UR7, 0x18 ;  /* 0x000000070a077291 */ /* 0x002fcc000f8ec0ff */
[C---:B0-----:R-:W-:Y:S01]  /*0f30*/  LEA R26, R29.reuse, UR7, 0x2 ;  /* 0x000000071d1a7c11 */ /* 0x041fe2000f8e10ff */
[----:B------:R-:W-:-:S04]  /*0f40*/  VIADD R29, R29, 0x400 ;  /* 0x000004001d1d7836 */ /* 0x000fc80000000000 */
[----:B----4-:R0:W-:Y:S04]  /*0f50*/  STS [R26], R30 ;  /* 0x0000001e1a007388 */ /* 0x0101e80000000800 */
[----:B--2---:R0:W-:Y:S04]  /*0f60*/  STS [R26+0x800], R32 ;  /* 0x000800201a007388 */ /* 0x0041e80000000800 */
[----:B---3--:R0:W-:Y:S04]  /*0f70*/  STS [R26+0xc00], R33 ;  /* 0x000c00211a007388 */ /* 0x0081e80000000800 */
[----:B-----5:R0:W-:Y:S01]  /*0f80*/  STS [R26+0x400], R31 ;  /* 0x0004001f1a007388 */ /* 0x0201e20000000800 */
[----:B------:R-:W-:Y:S05]  /*0f90*/  @!P0 BRA `(.L_x_88) ;  /* 0xfffffffc00208947 */ /* 0x000fea000383ffff */
[----:B------:R-:W-:Y:S05]  /*0fa0*/  BSYNC.RECONVERGENT B0 ;  /* 0x0000000000007941 */ /* 0x000fea0003800200 */
.L_x_87:
[----:B------:R-:W-:Y:S01]  /*0fb0*/  BAR.SYNC.DEFER_BLOCKING 0x0 ;  /* 0x0000000000007b1d */ /* 0x000fe20000010000 */
[----:B------:R-:W-:-:S13]  /*0fc0*/  ISETP.GE.AND P0, PT, R20, R19, PT ;  /* 0x000000131400720c */ /* 0x000fda0003f06270 */
        /* <DEDUP_REMOVED lines=9> */
.L_x_96:
[----:B-12---:R-:W-:-:S04]  /*1060*/  IADD3 R11, PT, PT, R9, UR8, RZ ;  /* 0x00000008090b7c10 */ /* 0x006fc8000fffe0ff */
[----:B------:R-:W-:-:S13]  /*1070*/  ISETP.GT.AND P1, PT, R11, R2, PT ;  /* 0x000000020b00720c */ /* 0x000fda0003f24270 */
[----:B------:R-:W-:Y:S05]  /*1080*/  @P1 BRA `(.L_x_91) ;  /* 0x0000000000a81947 */ /* 0x000fea0003800000 */
[----:B------:R-:W-:Y:S01]  /*1090*/  ISETP.GT.U32.AND P2, PT, R0, R11, PT ;  /* 0x0000000b0000720c */ /* 0x000fe20003f44070 */
[----:B------:R-:W-:Y:S01]  /*10a0*/  BSSY B1, `(.L_x_92) ;  /* 0x0000023000017945 */ /* 0x000fe20003800000 */
[----:B------:R-:W-:-:S13]  /*10b0*/  PLOP3.LUT P1, PT, PT, PT, UP0, 0x80, 0x8 ;  /* 0x000000000008781c */ /* 0x000fda0003f2f008 */
        /* <DEDUP_REMOVED lines=10> */
[----:B0-----:R-:W0:Y:S01]  /*1160*/  LDS R26, [R11+0x180] ;  /* 0x000180000b1a7984 */ /* 0x001e220000000800 */
[----:B-1----:R-:W-:-:S04]  /*1170*/  FFMA R27, R8, R15, RZ ;  /* 0x0000000f081b7223 */ /* 0x002fc800000000ff */
[----:B--2---:R-:W-:-:S04]  /*1180*/  FFMA R24, R24, R14, R27 ;  /* 0x0000000e18187223 */ /* 0x004fc8000000001b */
[----:B---3--:R-:W-:-:S04]  /*1190*/  FFMA R29, R29, R13, R24 ;  /* 0x0000000d1d1d7223 */ /* 0x008fc80000000018 */
[----:B0-----:R-:W-:Y:S01]  /*11a0*/  FFMA R26, R26, R12, R29 ;  /* 0x0000000c1a1a7223 */ /* 0x001fe2000000001d */
        /* <DEDUP_REMOVED lines=10> */
.L_x_128:
[----:B01----:R-:W-:Y:S01]  /*1250*/  FADD R24, R24, R29 ;  /* 0x0000001d18187221 */ /* 0x003fe20000000000 */
[----:B------:R-:W-:-:S04]  /*1260*/  LEA R11, R9, UR15, 0x2 ;  /* 0x0000000f090b7c11 */ /* 0x000fc8000f8e10ff */
[----:B------:R-:W-:Y:S01]  /*1270*/  FMNMX R25, R25, R24, !PT ;  /* 0x0000001819197209 */ /* 0x000fe20007800000 */
[----:B------:R2:W-:Y:S01]  /*1280*/  STL [R11], R24 ;  /* 0x000000180b007387 */ /* 0x0005e20000100800 */
[----:B------:R-:W-:Y:S05]  /*1290*/  BRA `(.L_x_95) ;  /* 0x00000000000c7947 */ /* 0x000fea0003800000 */
.L_x_93:
[----:B------:R-:W-:Y:S02]  /*12a0*/  LEA R8, R9, UR15, 0x2 ;  /* 0x0000000f09087c11 */ /* 0x000fe4000f8e10ff */
[----:B------:R-:W-:-:S05]  /*12b0*/  MOV R11, 0xff7fffff ;  /* 0xff7fffff000b7802 */ /* 0x000fca0000000f00 */
[----:B------:R1:W-:Y:S02]  /*12c0*/  STL [R8], R11 ;  /* 0x0000000b08007387 */ /* 0x0003e40000100800 */
.L_x_95:
[----:B------:R-:W-:Y:S05]  /*12d0*/  BSYNC B1 ;  /* 0x0000000000017941 */ /* 0x000fea0003800000 */
.L_x_92:
[----:B------:R-:W-:Y:S01]  /*12e0*/  VIADD R9, R9, 0x1 ;  /* 0x0000000109097836 */ /* 0x000fe20000000000 */
[----:B------:R-:W-:-:S04]  /*12f0*/  IADD3 R10, PT, PT, R10, 0x1, RZ ;  /* 0x000000010a0a7810 */ /* 0x000fc80007ffe0ff */
[----:B------:R-:W-:-:S13]  /*1300*/  ISETP.GE.AND P1, PT, R9, UR9, PT ;  /* 0x0000000909007c0c */ /* 0x000fda000bf26270 */
[----:B------:R-:W-:Y:S05]  /*1310*/  @!P1 BRA `(.L_x_96) ;  /* 0xfffffffc00509947 */ /* 0x000fea000383ffff */
[----:B------:R-:W-:Y:S05]  /*1320*/  BRA `(.L_x_97) ;  /* 0x0000000400507947 */ /* 0x000fea0003800000 */
.L_x_91:
[----:B------:R-:W-:-:S13]  /*1330*/  ISETP.GE.AND P1, PT, R9, UR9, PT ;  /* 0x0000000909007c0c */ /* 0x000fda000bf26270 */
[----:B------:R-:W-:Y:S05]  /*1340*/  @P1 BRA `(.L_x_97) ;  /* 0x0000000400481947 */ /* 0x000fea0003800000 */
[----:B------:R-:W-:Y:S01]  /*1350*/  ULEA UR7, UR4, UR5, 0x5 ;  /* 0x0000000504077291 */ /* 0x000fe2000f8e28ff */
[----:B------:R-:W-:Y:S01]  /*1360*/  IMAD.MOV.U32 R8, RZ, RZ, 0x20 ;  /* 0x00000020ff087424 */ /* 0x000fe200078e00ff */
[----:B------:R-:W-:Y:S01]  /*1370*/  BSSY.RECONVERGENT B1, `(.L_x_98) ;  /* 0x0000022000017945 */ /* 0x000fe20003800200 */
[----:B------:R-:W-:-:S03]  /*1380*/  IMAD.U32 R24, RZ, RZ, UR4 ;  /* 0x00000004ff187e24 */ /* 0x000fc6000f8e00ff */
[----:B------:R-:W-:-:S04]  /*1390*/  MOV R29, UR7 ;  /* 0x00000007001d7c02 */ /* 0x000fc80008000f00 */
[----:B------:R-:W-:-:S05]  /*13a0*/  VIADDMNMX R29, R29, R8, UR14, PT ;  /* 0x0000000e1d1d7e46 */ /* 0x000fca000b800108 */
[----:B------:R-:W-:-:S05]  /*13b0*/  IMAD R8, R24, -0x20, R29 ;  /* 0xffffffe018087824 */ /* 0x000fca00078e021d */
[----:B------:R-:W-:Y:S02]  /*13c0*/  IADD3 R11, PT, PT, R9, UR5, -R8 ;  /* 0x00000005090b7c10 */ /* 0x000fe4000fffe808 */
[----:B------:R-:W-:Y:S02]  /*13d0*/  IADD3 R8, PT, PT, R8, -UR5, -R9 ;  /* 0x8000000508087c10 */ /* 0x000fe4000fffe809 */
[----:B------:R-:W-:Y:S02]  /*13e0*/  ISETP.GT.U32.AND P1, PT, R11, -0x10, PT ;  /* 0xfffffff00b00780c */ /* 0x000fe40003f24070 */
[----:B------:R-:W-:-:S11]  /*13f0*/  LOP3.LUT P2, RZ, R8, 0xf, RZ, 0xc0, !PT ;  /* 0x0000000f08ff7812 */ /* 0x000fd6000784c0ff */
[----:B------:R-:W-:Y:S05]  /*1400*/  @P1 BRA `(.L_x_99) ;  /* 0x0000000000601947 */ /* 0x000fea0003800000 */
[----:B------:R-:W-:Y:S01]  /*1410*/  LOP3.LUT R27, R8, 0xfffffff0, RZ, 0xc0, !PT ;  /* 0xfffffff0081b7812 */ /* 0x000fe200078ec0ff */
[----:B------:R-:W-:Y:S02]  /*1420*/  HFMA2 R8, -RZ, RZ, 0, 0 ;  /* 0x00000000ff087431 */ /* 0x000fe400000001ff */
[----:B------:R-:W-:-:S07]  /*1430*/  IMAD.MOV.U32 R24, RZ, RZ, -0x800001 ;  /* 0xff7fffffff187424 */ /* 0x000fce00078e00ff */
.L_x_100:
[C---:B-1----:R-:W-:Y:S01]  /*1440*/  LEA R11, R9.reuse, UR15, 0x2 ;  /* 0x0000000f090b7c11 */ /* 0x042fe2000f8e10ff */
        /* <DEDUP_REMOVED lines=20> */
.L_x_99:
[----:B------:R-:W-:Y:S05]  /*1590*/  BSYNC.RECONVERGENT B1 ;  /* 0x0000000000017941 */ /* 0x000fea0003800200 */
.L_x_98:
[----:B------:R-:W-:Y:S05]  /*15a0*/  @!P2 BRA `(.L_x_97) ;  /* 0x0000000000b0a947 */ /* 0x000fea0003800000 */
[----:B------:R-:W-:Y:S01]  /*15b0*/  IADD3 R10, PT, PT, R10, UR5, RZ ;  /* 0x000000050a0a7c10 */ /* 0x000fe2000fffe0ff */
[----:B------:R-:W-:Y:S03]  /*15c0*/  BSSY.RECONVERGENT B1, `(.L_x_101) ;  /* 0x0000016000017945 */ /* 0x000fe60003800200 */
[----:B------:R-:W-:-:S04]  /*15d0*/  IADD3 R8, PT, PT, RZ, -R10, RZ ;  /* 0x8000000aff087210 */ /* 0x000fc80007ffe0ff */
[----:B------:R-:W-:-:S05]  /*15e0*/  PRMT R8, R8, 0x7710, RZ ;  /* 0x0000771008087816 */ /* 0x000fca00000000ff */
[----:B------:R-:W-:-:S05]  /*15f0*/  IMAD.IADD R8, R29, 0x1, R8 ;  /* 0x000000011d087824 */ /* 0x000fca00078e0208 */
[----:B------:R-:W-:-:S04]  /*1600*/  LOP3.LUT R8, R8, 0xffff, RZ, 0xc0, !PT ;  /* 0x0000ffff08087812 */ /* 0x000fc800078ec0ff */
[C---:B------:R-:W-:Y:S02]  /*1610*/  LOP3.LUT R10, R8.reuse, 0xf, RZ, 0xc0, !PT ;  /* 0x0000000f080a7812 */ /* 0x040fe400078ec0ff */
[----:B-1----:R-:W-:Y:S02]  /*1620*/  LOP3.LUT R11, R8, 0x7, RZ, 0xc0, !PT ;  /* 0x00000007080b7812 */ /* 0x002fe400078ec0ff */
[----:B------:R-:W-:Y:S02]  /*1630*/  IADD3 R24, PT, PT, R10, -0x1, RZ ;  /* 0xffffffff0a187810 */ /* 0x000fe40007ffe0ff */
[----:B------:R-:W-:Y:S02]  /*1640*/  ISETP.NE.AND P2, PT, R11, RZ, PT ;  /* 0x000000ff0b00720c */ /* 0x000fe40003f45270 */
[----:B------:R-:W-:-:S13]  /*1650*/  ISETP.GE.U32.AND P1, PT, R24, 0x7, PT ;  /* 0x000000071800780c */ /* 0x000fda0003f26070 */
[----:B------:R-:W-:Y:S05]  /*1660*/  @!P1 BRA `(.L_x_102) ;  /* 0x00000000002c9947 */ /* 0x000fea0003800000 */
[C---:B------:R-:W-:Y:S01]  /*1670*/  LEA R8, R9.reuse, UR15, 0x2 ;  /* 0x0000000f09087c11 */ /* 0x040fe2000f8e10ff */
[----:B------:R-:W-:Y:S01]  /*1680*/  VIADD R9, R9, 0x8 ;  /* 0x0000000809097836 */ /* 0x000fe20000000000 */
[----:B------:R-:W-:-:S05]  /*1690*/  MOV R27, 0xff7fffff ;  /* 0xff7fffff001b7802 */ /* 0x000fca0000000f00 */
        /* <DEDUP_REMOVED lines=8> */
.L_x_102:
[----:B------:R-:W-:Y:S05]  /*1720*/  BSYNC.RECONVERGENT B1 ;  /* 0x0000000000017941 */ /* 0x000fea0003800200 */
.L_x_101:
[----:B------:R-:W-:Y:S05]  /*1730*/  @!P2 BRA `(.L_x_97) ;  /* 0x00000000004ca947 */ /* 0x000fea0003800000 */
[----:B------:R-:W-:Y:S02]  /*1740*/  ISETP.GE.U32.AND P1, PT, R11, 0x4, PT ;  /* 0x000000040b00780c */ /* 0x000fe40003f26070 */
[----:B------:R-:W-:-:S04]  /*1750*/  LOP3.LUT R10, R10, 0x3, RZ, 0xc0, !PT ;  /* 0x000000030a0a7812 */ /* 0x000fc800078ec0ff */
[----:B------:R-:W-:-:S07]  /*1760*/  ISETP.NE.AND P2, PT, R10, RZ, PT ;  /* 0x000000ff0a00720c */ /* 0x000fce0003f45270 */
[C---:B-1----:R-:W-:Y:S02]  /*1770*/  @P1 LEA R8, R9.reuse, UR15, 0x2 ;  /* 0x0000000f09081c11 */ /* 0x042fe4000f8e10ff */
[----:B------:R-:W-:Y:S02]  /*1780*/  @P1 MOV R11, 0xff7fffff ;  /* 0xff7fffff000b1802 */ /* 0x000fe40000000f00 */
[----:B------:R-:W-:-:S03]  /*1790*/  @P1 IADD3 R9, PT, PT, R9, 0x4, RZ ;  /* 0x0000000409091810 */ /* 0x000fc60007ffe0ff */
[----:B------:R2:W-:Y:S04]  /*17a0*/  @P1 STL [R8], R11 ;  /* 0x0000000b08001387 */ /* 0x0005e80000100800 */
[----:B------:R2:W-:Y:S04]  /*17b0*/  @P1 STL [R8+0x4], R11 ;  /* 0x0000040b08001387 */ /* 0x0005e80000100800 */
[----:B------:R2:W-:Y:S04]  /*17c0*/  @P1 STL [R8+0x8], R11 ;  /* 0x0000080b08001387 */ /* 0x0005e80000100800 */
[----:B------:R2:W-:Y:S01]  /*17d0*/  @P1 STL [R8+0xc], R11 ;  /* 0x00000c0b08001387 */ /* 0x0005e20000100800 */
[----:B------:R-:W-:Y:S05]  /*17e0*/  @!P2 BRA `(.L_x_97) ;  /* 0x000000000020a947 */ /* 0x000fea0003800000 */
[----:B--2---:R-:W-:Y:S01]  /*17f0*/  LEA R8, R9, UR15, 0x2 ;  /* 0x0000000f09087c11 */ /* 0x004fe2000f8e10ff */
[----:B------:R-:W-:Y:S01]  /*1800*/  IMAD.MOV.U32 R9, RZ, RZ, -0x800001 ;  /* 0xff7fffffff097424 */ /* 0x000fe200078e00ff */
[----:B------:R-:W-:-:S04]  /*1810*/  ISETP.NE.AND P1, PT, R10, 0x1, PT ;  /* 0x000000010a00780c */ /* 0x000fc80003f25270 */
[----:B------:R3:W-:Y:S09]  /*1820*/  STL [R8], R9 ;  /* 0x0000000908007387 */ /* 0x0007f20000100800 */
[----:B------:R-:W-:Y:S05]  /*1830*/  @!P1 BRA `(.L_x_97) ;  /* 0x00000000000c9947 */ /* 0x000fea0003800000 */
[----:B------:R-:W-:Y:S01]  /*1840*/  ISETP.NE.AND P1, PT, R10, 0x2, PT ;  /* 0x000000020a00780c */ /* 0x000fe20003f25270 */
[----:B------:R4:W-:-:S12]  /*1850*/  STL [R8+0x4], R9 ;  /* 0x0000040908007387 */ /* 0x0009d80000100800 */
[----:B------:R4:W-:Y:S02]  /*1860*/  @P1 STL [R8+0x8], R9 ;  /* 0x0000080908001387 */ /* 0x0009e40000100800 */
.L_x_97:
[----:B------:R-:W-:Y:S05]  /*1870*/  BSYNC B0 ;  /* 0x0000000000007941 */ /* 0x000fea0003800000 */
.L_x_90:
[----:B------:R-:W-:-:S13]  /*1880*/  FSETP.GT.AND P1, PT, R25, -3.40282346638528859812e+38, PT ;  /* 0xff7fffff1900780b */ /* 0x000fda0003f24000 */
[----:B------:R-:W-:Y:S05]  /*1890*/  @!P1 BRA `(.L_x_89) ;  /* 0x0000001000289947 */ /* 0x000fea0003800000 */
[----:B---34-:R-:W-:Y:S01]  /*18a0*/  HFMA2 R9, -RZ, RZ, 0.96630859375, -0.0022525787353515625 ;  /* 0x3bbb989dff097431 */ /* 0x018fe200000001ff */
[----:B------:R-:W-:Y:S02]  /*18b0*/  FMNMX R25, R22, R25, !PT ;  /* 0x0000001916197209 */ /* 0x000fe40007800000 */
[----:B------:R-:W-:-:S03]  /*18c0*/  MOV R10, 0x437c0000 ;  /* 0x437c0000000a7802 */ /* 0x000fc60000000f00 */
[----:B-12---:R-:W-:Y:S01]  /*18d0*/  FADD R8, R22, -R25 ;  /* 0x8000001916087221 */ /* 0x006fe20000000000 */
[----:B------:R-:W-:-:S03]  /*18e0*/  MOV R22, R25 ;  /* 0x0000001900167202 */ /* 0x000fc60000000f00 */
[----:B------:R-:W-:-:S04]  /*18f0*/  FFMA.SAT R9, R8, R9, 0.5 ;  /* 0x3f00000008097423 */ /* 0x000fc80000002009 */
[----:B------:R-:W-:-:S04]  /*1900*/  FFMA.RM R9, R9, R10, 12582913 ;  /* 0x4b40000109097423 */ /* 0x000fc8000000400a */
[C---:B------:R-:W-:Y:S01]  /*1910*/  FADD R11, R9.reuse, -12583039 ;  /* 0xcb40007f090b7421 */ /* 0x040fe20000000000 */
[----:B------:R-:W-:-:S03]  /*1920*/  IMAD.SHL.U32 R9, R9, 0x800000, RZ ;  /* 0x0080000009097824 */ /* 0x000fc600078e00ff */
[----:B------:R-:W-:-:S04]  /*1930*/  FFMA R11, R8, 1.4426950216293334961, -R11 ;  /* 0x3fb8aa3b080b7823 */ /* 0x000fc8000000080b */
[----:B------:R-:W-:-:S04]  /*1940*/  FFMA R11, R8, 1.925963033500011079e-08, R11 ;  /* 0x32a57060080b7823 */ /* 0x000fc8000000000b */
[----:B------:R-:W1:Y:S02]  /*1950*/  MUFU.EX2 R8, R11 ;  /* 0x0000000b00087308 */ /* 0x000e640000000800 */
[----:B-1----:R-:W-:-:S04]  /*1960*/  FMUL R8, R9, R8 ;  /* 0x0000000809087220 */ /* 0x002fc80000400000 */
[-C--:B------:R-:W-:Y:S01]  /*1970*/  FMUL R4, R4, R8.reuse ;  /* 0x0000000804047220 */ /* 0x080fe20000400000 */
[-C--:B------:R-:W-:Y:S01]  /*1980*/  FMUL R5, R5, R8.reuse ;  /* 0x0000000805057220 */ /* 0x080fe20000400000 */
[-C--:B------:R-:W-:Y:S01]  /*1990*/  FMUL R6, R6, R8.reuse ;  /* 0x0000000806067220 */ /* 0x080fe20000400000 */
[-C--:B------:R-:W-:Y:S01]  /*19a0*/  FMUL R7, R7, R8.reuse ;  /* 0x0000000807077220 */ /* 0x080fe20000400000 */
[----:B------:R-:W-:Y:S01]  /*19b0*/  FMUL R3, R3, R8 ;  /* 0x0000000803037220 */ /* 0x000fe20000400000 */
[----:B------:R-:W-:Y:S06]  /*19c0*/  @!P0 BRA `(.L_x_89) ;  /* 0x0000000c00dc8947 */ /* 0x000fec0003800000 */
[----:B------:R-:W-:Y:S01]  /*19d0*/  ULEA UR7, UR4, UR5, 0x5 ;  /* 0x0000000504077291 */ /* 0x000fe2000f8e28ff */
[----:B------:R-:W-:Y:S01]  /*19e0*/  MOV R9, 0x20 ;  /* 0x0000002000097802 */ /* 0x000fe20000000f00 */
[----:B------:R-:W-:Y:S01]  /*19f0*/  UIMAD UR11, UR4, -0x20, -UR5 ;  /* 0xffffffe0040b78a4 */ /* 0x000fe2000f8e0a05 */
[----:B------:R-:W-:-:S03]  /*1a00*/  MOV R27, RZ ;  /* 0x000000ff001b7202 */ /* 0x000fc60000000f00 */
[----:B------:R-:W-:-:S05]  /*1a10*/  IMAD.U32 R8, RZ, RZ, UR7 ;  /* 0x00000007ff087e24 */ /* 0x000fca000f8e00ff */
[----:B------:R-:W-:-:S04]  /*1a20*/  VIADDMNMX R8, R8, R9, UR14, PT ;  /* 0x0000000e08087e46 */ /* 0x000fc8000b800109 */
[----:B------:R-:W-:-:S13]  /*1a30*/  R2UR UR10, R8 ;  /* 0x00000000080a72ca */ /* 0x000fda00000e0000 */
[----:B------:R-:W-:Y:S02]  /*1a40*/  UIMAD UR7, UR4, -0x20, UR10 ;  /* 0xffffffe0040778a4 */ /* 0x000fe4000f8e020a */
[----:B------:R-:W-:Y:S02]  /*1a50*/  UIADD3 UR11, UPT, UPT, UR10, UR11, URZ ;  /* 0x0000000b0a0b7290 */ /* 0x000fe4000fffe0ff */
[----:B------:R-:W-:-:S04]  /*1a60*/  UIADD3 UR7, UPT, UPT, UR5, -UR7, URZ ;  /* 0x8000000705077290 */ /* 0x000fc8000fffe0ff */
[----:B------:R-:W-:Y:S01]  /*1a70*/  UISETP.GT.U32.AND UP2, UPT, UR7, -0x4, UPT ;  /* 0xfffffffc0700788c */ /* 0x000fe2000bf44070 */
[----:B------:R-:W-:-:S04]  /*1a80*/  MOV R24, UR11 ;  /* 0x0000000b00187c02 */ /* 0x000fc80008000f00 */
[----:B------:R-:W-:-:S04]  /*1a90*/  LOP3.LUT R24, R24, 0x3, RZ, 0xc0, !PT ;  /* 0x0000000318187812 */ /* 0x000fc800078ec0ff */
[----:B------:R-:W-:Y:S05]  /*1aa0*/  BRA.U UP2, `(.L_x_103) ;  /* 0x0000000902087547 */ /* 0x000fea000b800000 */
[----:B------:R-:W-:Y:S01]  /*1ab0*/  ULOP3.LUT UR7, UR11, 0xfffffffc, URZ, 0xc0, !UPT ;  /* 0xfffffffc0b077892 */ /* 0x000fe2000f8ec0ff */
[----:B------:R-:W-:Y:S01]  /*1ac0*/  BSSY.RECONVERGENT B0, `(.L_x_103) ;  /* 0x0000080000007945 */ /* 0x000fe20003800200 */
[----:B------:R-:W-:-:S04]  /*1ad0*/  IMAD.MOV.U32 R29, RZ, RZ, RZ ;  /* 0x000000ffff1d7224 */ /* 0x000fc800078e00ff */
[----:B------:R-:W-:-:S07]  /*1ae0*/  MOV R27, UR7 ;  /* 0x00000007001b7c02 */ /* 0x000fce0008000f00 */
.L_x_112:
[----:B------:R-:W-:-:S06]  /*1af0*/  LEA R8, R29, UR15, 0x2 ;  /* 0x0000000f1d087c11 */ /* 0x000fcc000f8e10ff */
[----:B------:R-:W2:Y:S01]  /*1b00*/  LDL.128 R8, [R8] ;  /* 0x0000000008087983 */ /* 0x000ea20000100c00 */
[----:B------:R-:W-:Y:S01]  /*1b10*/  BSSY.RECONVERGENT B1, `(.L_x_104) ;  /* 0x0000020000017945 */ /* 0x000fe20003800200 */
[----:B--2---:R-:W-:Y:S02]  /*1b20*/  FSETP.GTU.AND P0, PT, R8, -3.40282346638528859812e+38, PT ;  /* 0xff7fffff0800780b */ /* 0x004fe40003f0c000 */
[----:B------:R-:W-:Y:S02]  /*1b30*/  FSETP.GTU.AND P1, PT, R9, -3.40282346638528859812e+38, PT ;  /* 0xff7fffff0900780b */ /* 0x000fe40003f2c000 */
[----:B------:R-:W-:Y:S02]  /*1b40*/  FSETP.GTU.AND P2, PT, R10, -3.40282346638528859812e+38, PT ;  /* 0xff7fffff0a00780b */ /* 0x000fe40003f4c000 */
[----:B------:R-:W-:-:S07]  /*1b50*/  FSETP.GTU.AND P3, PT, R11, -3.40282346638528859812e+38, PT ;  /* 0xff7fffff0b00780b */ /* 0x000fce0003f6c000 */
[----:B------:R-:W-:Y:S06]  /*1b60*/  @!P0 BRA `(.L_x_105) ;  /* 0x0000000000688947 */ /* 0x000fec0003800000 */
[----:B------:R-:W1:Y:S01]  /*1b70*/  S2UR UR10, SR_CgaCtaId ;  /* 0x00000000000a79c3 */ /* 0x000e620000008800 */
[----:B------:R-:W-:Y:S01]  /*1b80*/  UMOV UR7, 0x400 ;  /* 0x0000040000077882 */ /* 0x000fe20000000000 */
[----:B------:R-:W-:Y:S01]  /*1b90*/  LEA R28, R29, R18, 0x7 ;  /* 0x000000121d1c7211 */ /* 0x000fe200078e38ff */
[----:B------:R-:W-:Y:S01]  /*1ba0*/  UIADD3 UR7, UPT, UPT, UR7, 0x4000, URZ ;  /* 0x0000400007077890 */ /* 0x000fe2000fffe0ff */
[----:B------:R-:W-:Y:S02]  /*1bb0*/  HFMA2 R35, -RZ, RZ, 3.7421875, 0 ;  /* 0x437c0000ff237431 */ /* 0x000fe400000001ff */
[----:B------:R-:W-:Y:S01]  /*1bc0*/  FADD R22, -R25, R8 ;  /* 0x0000000819167221 */ /* 0x000fe20000000100 */
[----:B0-----:R-:W-:-:S04]  /*1bd0*/  IMAD.MOV.U32 R31, RZ, RZ, 0x3bbb989d ;  /* 0x3bbb989dff1f7424 */ /* 0x001fc800078e00ff */
[----:B------:R-:W-:-:S04]  /*1be0*/  FFMA.SAT R26, R22, R31, 0.5 ;  /* 0x3f000000161a7423 */ /* 0x000fc8000000201f */
[----:B------:R-:W-:-:S04]  /*1bf0*/  FFMA.RM R26, R26, R35, 12582913 ;  /* 0x4b4000011a1a7423 */ /* 0x000fc80000004023 */
[C---:B------:R-:W-:Y:S01]  /*1c00*/  FADD R35, R26.reuse, -12583039 ;  /* 0xcb40007f1a237421 */ /* 0x040fe20000000000 */
[----:B------:R-:W-:-:S03]  /*1c10*/  SHF.L.U32 R26, R26, 0x17, RZ ;  /* 0x000000171a1a7819 */ /* 0x000fc600000006ff */
[----:B------:R-:W-:Y:S01]  /*1c20*/  FFMA R35, R22, 1.4426950216293334961, -R35 ;  /* 0x3fb8aa3b16237823 */ /* 0x000fe20000000823 */
[----:B-1----:R-:W-:-:S03]  /*1c30*/  ULEA UR7, UR10, UR7, 0x18 ;  /* 0x000000070a077291 */ /* 0x002fc6000f8ec0ff */
[----:B------:R-:W-:-:S03]  /*1c40*/  FFMA R35, R22, 1.925963033500011079e-08, R35 ;  /* 0x32a5706016237823 */ /* 0x000fc60000000023 */
[----:B------:R-:W-:-:S03]  /*1c50*/  LEA R28, R28, UR7, 0x2 ;  /* 0x000000071c1c7c11 */ /* 0x000fc6000f8e10ff */
[----:B------:R-:W0:Y:S02]  /*1c60*/  MUFU.EX2 R35, R35 ;  /* 0x0000002300237308 */ /* 0x000e240000000800 */
[----:B------:R-:W1:Y:S04]  /*1c70*/  LDS R31, [R28] ;  /* 0x000000001c1f7984 */ /* 0x000e680000000800 */
[----:B------:R-:W2:Y:S04]  /*1c80*/  LDS R8, [R28+0x80] ;  /* 0x000080001c087984 */ /* 0x000ea80000000800 */
[----:B------:R-:W3:Y:S04]  /*1c90*/  LDS R33, [R28+0x100] ;  /* 0x000100001c217984 */ /* 0x000ee80000000800 */
[----:B------:R-:W4:Y:S01]  /*1ca0*/  LDS R30, [R28+0x180] ;  /* 0x000180001c1e7984 */ /* 0x000f220000000800 */
[----:B0-----:R-:W-:-:S04]  /*1cb0*/  FMUL R26, R26, R35 ;  /* 0x000000231a1a7220 */ /* 0x001fc80000400000 */
[----:B------:R-:W-:Y:S01]  /*1cc0*/  FADD R3, R3, R26 ;  /* 0x0000001a03037221 */ /* 0x000fe20000000000 */
[C---:B-1----:R-:W-:Y:S01]  /*1cd0*/  FFMA R4, R26.reuse, R31, R4 ;  /* 0x0000001f1a047223 */ /* 0x042fe20000000004 */
[C---:B--2---:R-:W-:Y:S01]  /*1ce0*/  FFMA R5, R26.reuse, R8, R5 ;  /* 0x000000081a057223 */ /* 0x044fe20000000005 */
[C---:B---3--:R-:W-:Y:S01]  /*1cf0*/  FFMA R6, R26.reuse, R33, R6 ;  /* 0x000000211a067223 */ /* 0x048fe20000000006 */
[----:B----4-:R-:W-:-:S07]  /*1d00*/  FFMA R7, R26, R30, R7 ;  /* 0x0000001e1a077223 */ /* 0x010fce0000000007 */
.L_x_105:
[----:B------:R-:W-:Y:S05]  /*1d10*/  BSYNC.RECONVERGENT B1 ;  /* 0x0000000000017941 */ /* 0x000fea0003800200 */
.L_x_104:
[----:B------:R-:W-:Y:S04]  /*1d20*/  BSSY.RECONVERGENT B1, `(.L_x_106) ;  /* 0x000001c000017945 */ /* 0x000fe80003800200 */
[----:B------:R-:W-:Y:S05]  /*1d30*/  @!P1 BRA `(.L_x_107) ;  /* 0x0000000000689947 */ /* 0x000fea0003800000 */
[----:B------:R-:W1:Y:S01]  /*1d40*/  S2UR UR10, SR_CgaCtaId ;  /* 0x00000000000a79c3 */ /* 0x000e620000008800 */
[----:B------:R-:W-:Y:S01]  /*1d50*/  UMOV UR7, 0x400 ;  /* 0x0000040000077882 */ /* 0x000fe20000000000 */
[----:B------:R-:W-:Y:S01]  /*1d60*/  IMAD R8, R29, 0x80, R18 ;  /* 0x000000801d087824 */ /* 0x000fe200078e0212 */
[----:B------:R-:W-:Y:S01]  /*1d70*/  UIADD3 UR7, UPT, UPT, UR7, 0x4000, URZ ;  /* 0x0000400007077890 */ /* 0x000fe2000fffe0ff */
[----:B------:R-:W-:Y:S01]  /*1d80*/  FADD R22, -R25, R9 ;  /* 0x0000000919167221 */ /* 0x000fe20000000100 */
[----:B0-----:R-:W-:Y:S01]  /*1d90*/  HFMA2 R33, -RZ, RZ, 3.7421875, 0 ;  /* 0x437c0000ff217431 */ /* 0x001fe200000001ff */
[----:B------:R-:W-:-:S05]  /*1da0*/  MOV R9, 0x3bbb989d ;  /* 0x3bbb989d00097802 */ /* 0x000fca0000000f00 */
[----:B------:R-:W-:-:S04]  /*1db0*/  FFMA.SAT R26, R22, R9, 0.5 ;  /* 0x3f000000161a7423 */ /* 0x000fc80000002009 */
[----:B------:R-:W-:-:S04]  /*1dc0*/  FFMA.RM R26, R26, R33, 12582913 ;  /* 0x4b4000011a1a7423 */ /* 0x000fc80000004021 */
[C---:B------:R-:W-:Y:S01]  /*1dd0*/  FADD R33, R26.reuse, -12583039 ;  /* 0xcb40007f1a217421 */ /* 0x040fe20000000000 */
[----:B------:R-:W-:-:S03]  /*1de0*/  IMAD.SHL.U32 R26, R26, 0x800000, RZ ;  /* 0x008000001a1a7824 */ /* 0x000fc600078e00ff */
[----:B------:R-:W-:Y:S01]  /*1df0*/  FFMA R33, R22, 1.4426950216293334961, -R33 ;  /* 0x3fb8aa3b16217823 */ /* 0x000fe20000000821 */
[----:B-1----:R-:W-:-:S03]  /*1e00*/  ULEA UR7, UR10, UR7, 0x18 ;  /* 0x000000070a077291 */ /* 0x002fc6000f8ec0ff */
[----:B------:R-:W-:-:S03]  /*1e10*/  FFMA R33, R22, 1.925963033500011079e-08, R33 ;  /* 0x32a5706016217823 */ /* 0x000fc60000000021 */
[----:B------:R-:W-:-:S03]  /*1e20*/  LEA R30, R8, UR7, 0x2 ;  /* 0x00000007081e7c11 */ /* 0x000fc6000f8e10ff */
[----:B------:R-:W0:Y:S02]  /*1e30*/  MUFU.EX2 R33, R33 ;  /* 0x0000002100217308 */ /* 0x000e240000000800 */
[----:B------:R-:W1:Y:S04]  /*1e40*/  LDS R9, [R30+0x200] ;  /* 0x000200001e097984 */ /* 0x000e680000000800 */
        /* <DEDUP_REMOVED lines=9> */
.L_x_107:
[----:B------:R-:W-:Y:S05]  /*1ee0*/  BSYNC.RECONVERGENT B1 ;  /* 0x0000000000017941 */ /* 0x000fea0003800200 */
.L_x_106:
[----:B------:R-:W-:Y:S04]  /*1ef0*/  BSSY.RECONVERGENT B1, `(.L_x_108) ;  /* 0x000001c000017945 */ /* 0x000fe80003800200 */
[----:B------:R-:W-:Y:S05]  /*1f00*/  @!P2 BRA `(.L_x_109) ;  /* 0x000000000068a947 */ /* 0x000fea0003800000 */
[----:B------:R-:W1:Y:S01]  /*1f10*/  S2UR UR10, SR_CgaCtaId ;  /* 0x00000000000a79c3 */ /* 0x000e620000008800 */
[----:B------:R-:W-:Y:S01]  /*1f20*/  UMOV UR7, 0x400 ;  /* 0x0000040000077882 */ /* 0x000fe20000000000 */
[----:B------:R-:W-:Y:S01]  /*1f30*/  LEA R8, R29, R18, 0x7 ;  /* 0x000000121d087211 */ /* 0x000fe200078e38ff */
[----:B------:R-:W-:Y:S01]  /*1f40*/  UIADD3 UR7, UPT, UPT, UR7, 0x4000, URZ ;  /* 0x0000400007077890 */ /* 0x000fe2000fffe0ff */
[----:B------:R-:W-:Y:S01]  /*1f50*/  MOV R9, 0x3bbb989d ;  /* 0x3bbb989d00097802 */ /* 0x000fe20000000f00 */
[----:B------:R-:W-:Y:S01]  /*1f60*/  FADD R10, -R25, R10 ;  /* 0x0000000a190a7221 */ /* 0x000fe20000000100 */
[----:B0-----:R-:W-:-:S03]  /*1f70*/  IMAD.MOV.U32 R33, RZ, RZ, 0x437c0000 ;  /* 0x437c0000ff217424 */ /* 0x001fc600078e00ff */
        /* <DEDUP_REMOVED lines=19> */
.L_x_109:
[----:B------:R-:W-:Y:S05]  /*20b0*/  BSYNC.RECONVERGENT B1 ;  /* 0x0000000000017941 */ /* 0x000fea0003800200 */
.L_x_108:
[----:B------:R-:W-:Y:S04]  /*20c0*/  BSSY.RECONVERGENT B1, `(.L_x_110) ;  /* 0x000001c000017945 */ /* 0x000fe80003800200 */
[----:B------:R-:W-:Y:S05]  /*20d0*/  @!P3 BRA `(.L_x_111) ;  /* 0x000000000068b947 */ /* 0x000fea0003800000 */
[----:B------:R-:W1:Y:S01]  /*20e0*/  S2UR UR10, SR_CgaCtaId ;  /* 0x00000000000a79c3 */ /* 0x000e620000008800 */
[----:B------:R-:W-:Y:S01]  /*20f0*/  UMOV UR7, 0x400 ;  /* 0x0000040000077882 */ /* 0x000fe20000000000 */
[----:B------:R-:W-:Y:S01]  /*2100*/  LEA R9, R29, R18, 0x7 ;  /* 0x000000121d097211 */ /* 0x000fe200078e38ff */
[----:B------:R-:W-:Y:S01]  /*2110*/  UIADD3 UR7, UPT, UPT, UR7, 0x4000, URZ ;  /* 0x0000400007077890 */ /* 0x000fe2000fffe0ff */
[----:B------:R-:W-:Y:S01]  /*2120*/  FADD R11, -R25, R11 ;  /* 0x0000000b190b7221 */ /* 0x000fe20000000100 */
[----:B------:R-:W-:-:S04]  /*2130*/  IMAD.MOV.U32 R8, RZ, RZ, 0x3bbb989d ;  /* 0x3bbb989dff087424 */ /* 0x000fc800078e00ff */
[----:B------:R-:W-:Y:S01]  /*2140*/  FFMA.SAT R8, R11, R8, 0.5 ;  /* 0x3f0000000b087423 */ /* 0x000fe20000002008 */
[----:B-1----:R-:W-:-:S06]  /*2150*/  ULEA UR7, UR10, UR7, 0x18 ;  /* 0x000000070a077291 */ /* 0x002fcc000f8ec0ff */
[----:B0-----:R-:W-:Y:S01]  /*2160*/  LEA R30, R9, UR7, 0x2 ;  /* 0x00000007091e7c11 */ /* 0x001fe2000f8e10ff */
[----:B------:R-:W-:-:S04]  /*2170*/  HFMA2 R9, -RZ, RZ, 3.7421875, 0 ;  /* 0x437c0000ff097431 */ /* 0x000fc800000001ff */
[----:B------:R-:W0:Y:S04]  /*2180*/  LDS R22, [R30+0x600] ;  /* 0x000600001e167984 */ /* 0x000e280000000800 */
[----:B------:R-:W1:Y:S01]  /*2190*/  LDS R26, [R30+0x680] ;  /* 0x000680001e1a7984 */ /* 0x000e620000000800 */
[----:B------:R-:W-:-:S03]  /*21a0*/  FFMA.RM R8, R8, R9, 12582913 ;  /* 0x4b40000108087423 */ /* 0x000fc60000004009 */
[----:B------:R-:W2:Y:S01]  /*21b0*/  LDS R31, [R30+0x700] ;  /* 0x000700001e1f7984 */ /* 0x000ea20000000800 */
[C---:B------:R-:W-:Y:S01]  /*21c0*/  FADD R10, R8.reuse, -12583039 ;  /* 0xcb40007f080a7421 */ /* 0x040fe20000000000 */
[----:B------:R-:W-:Y:S02]  /*21d0*/  SHF.L.U32 R8, R8, 0x17, RZ ;  /* 0x0000001708087819 */ /* 0x000fe400000006ff */
[----:B------:R-:W3:Y:S01]  /*21e0*/  LDS R28, [R30+0x780] ;  /* 0x000780001e1c7984 */ /* 0x000ee20000000800 */
[----:B------:R-:W-:-:S04]  /*21f0*/  FFMA R10, R11, 1.4426950216293334961, -R10 ;  /* 0x3fb8aa3b0b0a7823 */ /* 0x000fc8000000080a */
[----:B------:R-:W-:-:S04]  /*2200*/  FFMA R10, R11, 1.925963033500011079e-08, R10 ;  /* 0x32a570600b0a7823 */ /* 0x000fc8000000000a */
[----:B------:R-:W4:Y:S02]  /*2210*/  MUFU.EX2 R9, R10 ;  /* 0x0000000a00097308 */ /* 0x000f240000000800 */
[----:B----4-:R-:W-:-:S04]  /*2220*/  FMUL R9, R8, R9 ;  /* 0x0000000908097220 */ /* 0x010fc80000400000 */
[C---:B0-----:R-:W-:Y:S01]  /*2230*/  FFMA R4, R9.reuse, R22, R4 ;  /* 0x0000001609047223 */ /* 0x041fe20000000004 */
[----:B-1----:R-:W-:Y:S01]  /*2240*/  FFMA R5, R9, R26, R5 ;  /* 0x0000001a09057223 */ /* 0x002fe20000000005 */
[----:B------:R-:W-:Y:S01]  /*2250*/  FADD R3, R3, R9 ;  /* 0x0000000903037221 */ /* 0x000fe20000000000 */
[C---:B--2---:R-:W-:Y:S01]  /*2260*/  FFMA R6, R9.reuse, R31, R6 ;  /* 0x0000001f09067223 */ /* 0x044fe20000000006 */
[----:B---3--:R-:W-:-:S07]  /*2270*/  FFMA R7, R9, R28, R7 ;  /* 0x0000001c09077223 */ /* 0x008fce0000000007 */
.L_x_111:
[----:B------:R-:W-:Y:S05]  /*2280*/  BSYNC.RECONVERGENT B1 ;  /* 0x0000000000017941 */ /* 0x000fea0003800200 */
.L_x_110:
[----:B------:R-:W-:-:S05]  /*2290*/  VIADD R29, R29, 0x4 ;  /* 0x000000041d1d7836 */ /* 0x000fca0000000000 */
[----:B------:R-:W-:-:S13]  /*22a0*/  ISETP.NE.AND P0, PT, R29, R27, PT ;  /* 0x0000001b1d00720c */ /* 0x000fda0003f05270 */
[----:B------:R-:W-:Y:S05]  /*22b0*/  @P0 BRA `(.L_x_112) ;  /* 0xfffffff8000c0947 */ /* 0x000fea000383ffff */
[----:B------:R-:W-:Y:S05]  /*22c0*/  BSYNC.RECONVERGENT B0 ;  /* 0x0000000000007941 */ /* 0x000fea0003800200 */
.L_x_103:
[----:B------:R-:W-:Y:S02]  /*22d0*/  ISETP.NE.AND P0, PT, R24, RZ, PT ;  /* 0x000000ff1800720c */ /* 0x000fe40003f05270 */
[----:B------:R-:W-:-:S11]  /*22e0*/  MOV R22, R25 ;  /* 0x0000001900167202 */ /* 0x000fd60000000f00 */
[----:B------:R-:W-:Y:S05]  /*22f0*/  @!P0 BRA `(.L_x_89) ;  /* 0x0000000400908947 */ /* 0x000fea0003800000 */
[----:B------:R-:W-:-:S13]  /*2300*/  R2UR UR7, R27 ;  /* 0x000000001b0772ca */ /* 0x000fda00000e0000 */
[----:B------:R-:W-:-:S09]  /*2310*/  ULEA UR7, UR7, UR15, 0x2 ;  /* 0x0000000f07077291 */ /* 0x000fd2000f8e10ff */
[----:B------:R-:W2:Y:S01]  /*2320*/  LDL.64 R8, [UR7] ;  /* 0x00000007ff087983 */ /* 0x000ea20008100a00 */
[----:B------:R-:W-:Y:S03]  /*2330*/  BSSY.RECONVERGENT B0, `(.L_x_113) ;  /* 0x000001f000007945 */ /* 0x000fe60003800200 */
[----:B------:R-:W5:Y:S01]  /*2340*/  LDL R10, [UR7+0x8] ;  /* 0x00000807ff0a7983 */ /* 0x000f620008100800 */
[----:B------:R-:W-:Y:S02]  /*2350*/  ISETP.NE.AND P1, PT, R24, 0x1, PT ;  /* 0x000000011800780c */ /* 0x000fe40003f25270 */
[----:B--2---:R-:W-:-:S13]  /*2360*/  FSETP.GTU.AND P0, PT, R8, -3.40282346638528859812e+38, PT ;  /* 0xff7fffff0800780b */ /* 0x004fda0003f0c000 */
[----:B------:R-:W-:Y:S05]  /*2370*/  @!P0 BRA `(.L_x_114) ;  /* 0x0000000000688947 */ /* 0x000fea0003800000 */
[----:B------:R-:W1:Y:S01]  /*2380*/  S2UR UR10, SR_CgaCtaId ;  /* 0x00000000000a79c3 */ /* 0x000e620000008800 */
[----:B------:R-:W-:Y:S01]  /*2390*/  UMOV UR7, 0x400 ;  /* 0x0000040000077882 */ /* 0x000fe20000000000 */
[----:B------:R-:W-:Y:S01]  /*23a0*/  LEA R28, R27, R18, 0x7 ;  /* 0x000000121b1c7211 */ /* 0x000fe200078e38ff */
[----:B------:R-:W-:Y:S01]  /*23b0*/  UIADD3 UR7, UPT, UPT, UR7, 0x4000, URZ ;  /* 0x0000400007077890 */ /* 0x000fe2000fffe0ff */
[----:B0-----:R-:W-:Y:S02]  /*23c0*/  HFMA2 R31, -RZ, RZ, 3.7421875, 0 ;  /* 0x437c0000ff1f7431 */ /* 0x001fe400000001ff */
[----:B------:R-:W-:Y:S01]  /*23d0*/  FADD R22, -R25, R8 ;  /* 0x0000000819167221 */ /* 0x000fe20000000100 */
[----:B------:R-:W-:-:S04]  /*23e0*/  IMAD.MOV.U32 R11, RZ, RZ, 0x3bbb989d ;  /* 0x3bbb989dff0b7424 */ /* 0x000fc800078e00ff */
        /* <DEDUP_REMOVED lines=19> */
.L_x_114:
[----:B------:R-:W-:Y:S05]  /*2520*/  BSYNC.RECONVERGENT B0 ;  /* 0x0000000000007941 */ /* 0x000fea0003800200 */
.L_x_113:
[----:B------:R-:W-:Y:S01]  /*2530*/  IMAD.MOV.U32 R22, RZ, RZ, R25 ;  /* 0x000000ffff167224 */ /* 0x000fe200078e0019 */
[----:B------:R-:W-:Y:S06]  /*2540*/  @!P1 BRA `(.L_x_89) ;  /* 0x0000000000fc9947 */ /* 0x000fec0003800000 */
[----:B------:R-:W-:Y:S01]  /*2550*/  FSETP.GTU.AND P0, PT, R9, -3.40282346638528859812e+38, PT ;  /* 0xff7fffff0900780b */ /* 0x000fe20003f0c000 */
[----:B------:R-:W-:Y:S01]  /*2560*/  BSSY.RECONVERGENT B0, `(.L_x_115) ;  /* 0x000001d000007945 */ /* 0x000fe20003800200 */
[----:B------:R-:W-:-:S11]  /*2570*/  ISETP.NE.AND P1, PT, R24, 0x2, PT ;  /* 0x000000021800780c */ /* 0x000fd60003f25270 */
        /* <DEDUP_REMOVED lines=14> */
[----:B------:R-:W-:-:S04]  /*2660*/  FFMA R22, R9, 1.925963033500011079e-08, R22 ;  /* 0x32a5706009167823 */ /* 0x000fc80000000016 */
[----:B------:R-:W0:Y:S01]  /*2670*/  MUFU.EX2 R9, R22 ;  /* 0x0000001600097308 */ /* 0x000e220000000800 */
[----:B------:R-:W-:-:S05]  /*2680*/  LEA R28, R11, UR7, 0x2 ;  /* 0x000000070b1c7c11 */ /* 0x000fca000f8e10ff */
[----:B------:R-:W1:Y:S04]  /*2690*/  LDS R11, [R28+0x200] ;  /* 0x000200001c0b7984 */ /* 0x000e680000000800 */
[----:B------:R-:W2:Y:S04]  /*26a0*/  LDS R24, [R28+0x280] ;  /* 0x000280001c187984 */ /* 0x000ea80000000800 */
[----:B------:R-:W3:Y:S01]  /*26b0*/  LDS R29, [R28+0x300] ;  /* 0x000300001c1d7984 */ /* 0x000ee20000000800 */
[----:B0-----:R-:W-:-:S03]  /*26c0*/  FMUL R9, R8, R9 ;  /* 0x0000000908097220 */ /* 0x001fc60000400000 */
[----:B------:R-:W0:Y:S01]  /*26d0*/  LDS R26, [R28+0x380] ;  /* 0x000380001c1a7984 */ /* 0x000e220000000800 */
[----:B------:R-:W-:Y:S01]  /*26e0*/  FADD R3, R3, R9 ;  /* 0x0000000903037221 */ /* 0x000fe20000000000 */
[C---:B-1----:R-:W-:Y:S01]  /*26f0*/  FFMA R4, R9.reuse, R11, R4 ;  /* 0x0000000b09047223 */ /* 0x042fe20000000004 */
[C---:B--2---:R-:W-:Y:S01]  /*2700*/  FFMA R5, R9.reuse, R24, R5 ;  /* 0x0000001809057223 */ /* 0x044fe20000000005 */
[C---:B---3--:R-:W-:Y:S01]  /*2710*/  FFMA R6, R9.reuse, R29, R6 ;  /* 0x0000001d09067223 */ /* 0x048fe20000000006 */
[----:B0-----:R-:W-:-:S07]  /*2720*/  FFMA R7, R9, R26, R7 ;  /* 0x0000001a09077223 */ /* 0x001fce0000000007 */
.L_x_116:
[----:B------:R-:W-:Y:S05]  /*2730*/  BSYNC.RECONVERGENT B0 ;  /* 0x0000000000007941 */ /* 0x000fea0003800200 */
.L_x_115:
[----:B------:R-:W-:Y:S01]  /*2740*/  MOV R22, R25 ;  /* 0x0000001900167202 */ /* 0x000fe20000000f00 */
[----:B------:R-:W-:Y:S06]  /*2750*/  @!P1 BRA `(.L_x_89) ;  /* 0x0000000000789947 */ /* 0x000fec0003800000 */
[----:B-----5:R-:W-:Y:S01]  /*2760*/  FSETP.GTU.AND P0, PT, R10, -3.40282346638528859812e+38, PT ;  /* 0xff7fffff0a00780b */ /* 0x020fe20003f0c000 */
[----:B------:R-:W-:-:S12]  /*2770*/  IMAD.MOV.U32 R22, RZ, RZ, R25 ;  /* 0x000000ffff167224 */ /* 0x000fd800078e0019 */
[----:B------:R-:W-:Y:S05]  /*2780*/  @!P0 BRA `(.L_x_89) ;  /* 0x00000000006c8947 */ /* 0x000fea0003800000 */
[----:B------:R-:W1:Y:S01]  /*2790*/  S2UR UR10, SR_CgaCtaId ;  /* 0x00000000000a79c3 */ /* 0x000e620000008800 */
[----:B------:R-:W-:Y:S01]  /*27a0*/  UMOV UR7, 0x400 ;  /* 0x0000040000077882 */ /* 0x000fe20000000000 */
[----:B------:R-:W-:Y:S01]  /*27b0*/  HFMA2 R9, -RZ, RZ, 0.96630859375, -0.0022525787353515625 ;  /* 0x3bbb989dff097431 */ /* 0x000fe200000001ff */
[----:B------:R-:W-:Y:S01]  /*27c0*/  UIADD3 UR7, UPT, UPT, UR7, 0x4000, URZ ;  /* 0x0000400007077890 */ /* 0x000fe2000fffe0ff */
[----:B------:R-:W-:Y:S01]  /*27d0*/  LEA R27, R27, R18, 0x7 ;  /* 0x000000121b1b7211 */ /* 0x000fe200078e38ff */
[----:B------:R-:W-:Y:S01]  /*27e0*/  FADD R10, -R25, R10 ;  /* 0x0000000a190a7221 */ /* 0x000fe20000000100 */
[----:B------:R-:W-:-:S03]  /*27f0*/  IMAD.MOV.U32 R11, RZ, RZ, 0x437c0000 ;  /* 0x437c0000ff0b7424 */ /* 0x000fc600078e00ff */
[----:B------:R-:W-:-:S04]  /*2800*/  FFMA.SAT R8, R10, R9, 0.5 ;  /* 0x3f0000000a087423 */ /* 0x000fc80000002009 */
[----:B------:R-:W-:-:S04]  /*2810*/  FFMA.RM R8, R8, R11, 12582913 ;  /* 0x4b40000108087423 */ /* 0x000fc8000000400b */
[C---:B------:R-:W-:Y:S01]  /*2820*/  FADD R9, R8.reuse, -12583039 ;  /* 0xcb40007f08097421 */ /* 0x040fe20000000000 */
[----:B------:R-:W-:Y:S01]  /*2830*/  SHF.L.U32 R8, R8, 0x17, RZ ;  /* 0x0000001708087819 */ /* 0x000fe200000006ff */
[----:B-1----:R-:W-:Y:S02]  /*2840*/  ULEA UR7, UR10, UR7, 0x18 ;  /* 0x000000070a077291 */ /* 0x002fe4000f8ec0ff */
[----:B------:R-:W-:-:S04]  /*2850*/  FFMA R9, R10, 1.4426950216293334961, -R9 ;  /* 0x3fb8aa3b0a097823 */ /* 0x000fc80000000809 */
[----:B------:R-:W-:Y:S01]  /*2860*/  FFMA R9, R10, 1.925963033500011079e-08, R9 ;  /* 0x32a570600a097823 */ /* 0x000fe20000000009 */
[----:B------:R-:W-:-:S05]  /*2870*/  LEA R28, R27, UR7, 0x2 ;  /* 0x000000071b1c7c11 */ /* 0x000fca000f8e10ff */
[----:B------:R-:W1:Y:S01]  /*2880*/  LDS R22, [R28+0x400] ;  /* 0x000400001c167984 */ /* 0x000e620000000800 */
[----:B------:R-:W2:Y:S03]  /*2890*/  MUFU.EX2 R9, R9 ;  /* 0x0000000900097308 */ /* 0x000ea60000000800 */
[----:B------:R-:W3:Y:S04]  /*28a0*/  LDS R24, [R28+0x480] ;  /* 0x000480001c187984 */ /* 0x000ee80000000800 */
[----:B------:R-:W4:Y:S04]  /*28b0*/  LDS R27, [R28+0x500] ;  /* 0x000500001c1b7984 */ /* 0x000f280000000800 */
[----:B0-----:R-:W0:Y:S01]  /*28c0*/  LDS R26, [R28+0x580] ;  /* 0x000580001c1a7984 */ /* 0x001e220000000800 */
[----:B--2---:R-:W-:-:S04]  /*28d0*/  FMUL R11, R8, R9 ;  /* 0x00000009080b7220 */ /* 0x004fc80000400000 */
[----:B------:R-:W-:Y:S01]  /*28e0*/  FADD R3, R3, R11 ;  /* 0x0000000b03037221 */ /* 0x000fe20000000000 */
[C---:B-1----:R-:W-:Y:S01]  /*28f0*/  FFMA R4, R11.reuse, R22, R4 ;  /* 0x000000160b047223 */ /* 0x042fe20000000004 */
[----:B------:R-:W-:Y:S01]  /*2900*/  MOV R22, R25 ;  /* 0x0000001900167202 */ /* 0x000fe20000000f00 */
[C---:B---3--:R-:W-:Y:S01]  /*2910*/  FFMA R5, R11.reuse, R24, R5 ;  /* 0x000000180b057223 */ /* 0x048fe20000000005 */
[C---:B----4-:R-:W-:Y:S01]  /*2920*/  FFMA R6, R11.reuse, R27, R6 ;  /* 0x0000001b0b067223 */ /* 0x050fe20000000006 */
[----:B0-----:R-:W-:-:S07]  /*2930*/  FFMA R7, R11, R26, R7 ;  /* 0x0000001a0b077223 */ /* 0x001fce0000000007 */
.L_x_89:
[----:B------:R-:W-:Y:S05]  /*2940*/  WARPSYNC.ALL ;  /* 0x0000000000007948 */ /* 0x000fea0003800000 */
[----:B------:R-:W-:Y:S01]  /*2950*/  BAR.SYNC.DEFER_BLOCKING 0x0 ;  /* 0x0000000000007b1d */ /* 0x000fe20000010000 */
[----:B------:R-:W-:-:S05]  /*2960*/  UIADD3 UR4, UPT, UPT, UR4, 0x1, URZ ;  /* 0x0000000104047890 */ /* 0x000fca000fffe0ff */
[----:B------:R-:W-:Y:S07]  /*2970*/  BRA.U !UP1, `(.L_x_117) ;  /* 0xffffffdd09787547 */ /* 0x000fee000b83ffff */
.L_x_84:
[----:B------:R-:W-:-:S13]  /*2980*/  ISETP.GE.AND P0, PT, R20, R19, PT ;  /* 0x000000131400720c */ /* 0x000fda0003f06270 */
[----:B------:R-:W-:Y:S05]  /*2990*/  @P0 EXIT ;  /* 0x000000000000094d */ /* 0x000fea0003800000 */
[----:B------:R-:W0:Y:S01]  /*29a0*/  LDCU.64 UR4, c[0x0][0x3a0] ;  /* 0x00007400ff0477ac */ /* 0x000e220008000a00 */
[----:B-12---:R-:W-:Y:S01]  /*29b0*/  IMAD.MOV.U32 R11, RZ, RZ, R3 ;  /* 0x000000ffff0b7224 */ /* 0x006fe200078e0003 */
[----:B0-----:R-:W-:-:S04]  /*29c0*/  UISETP.NE.U32.AND UP0, UPT, UR4, URZ, UPT ;  /* 0x000000ff0400728c */ /* 0x001fc8000bf05070 */
[----:B------:R-:W-:-:S09]  /*29d0*/  UISETP.NE.AND.EX UP0, UPT, UR5, URZ, UPT, UP0 ;  /* 0x000000ff0500728c */ /* 0x000fd2000bf05300 */
[----:B------:R-:W-:Y:S05]  /*29e0*/  BRA.U !UP0, `(.L_x_118) ;  /* 0x0000000108747547 */ /* 0x000fea000b800000 */
[----:B------:R-:W0:Y:S02]  /*29f0*/  LDC.64 R2, c[0x0][0x3a0] ;  /* 0x0000e800ff027b82 */ /* 0x000e240000000a00 */
[----:B0-----:R-:W-:-:S06]  /*2a00*/  IMAD.WIDE.U32 R2, R23, 0x4, R2 ;  /* 0x0000000417027825 */ /* 0x001fcc00078e0002 */
[----:B------:R-:W2:Y:S01]  /*2a10*/  LDG.E.CONSTANT R3, desc[UR12][R2.64] ;  /* 0x0000000c02037981 */ /* 0x000ea2000c1e9900 */
[----:B------:R-:W-:Y:S01]  /*2a20*/  HFMA2 R12, -RZ, RZ, 0.96630859375, -0.0022525787353515625 ;  /* 0x3bbb989dff0c7431 */ /* 0x000fe200000001ff */
[----:B------:R-:W-:Y:S02]  /*2a30*/  MOV R13, 0x437c0000 ;  /* 0x437c0000000d7802 */ /* 0x000fe40000000f00 */
[----:B--2---:R-:W-:-:S05]  /*2a40*/  FMNMX R0, R3, R22, !PT ;  /* 0x0000001603007209 */ /* 0x004fca0007800000 */
[----:B---34-:R-:W-:Y:S01]  /*2a50*/  FADD R9, R3, -R0 ;  /* 0x8000000003097221 */ /* 0x018fe20000000000 */
[----:B------:R-:W-:-:S03]  /*2a60*/  FADD R0, -R0, R22 ;  /* 0x0000001600007221 */ /* 0x000fc60000000100 */
[----:B------:R-:W-:-:S04]  /*2a70*/  FFMA.SAT R8, R9, R12, 0.5 ;  /* 0x3f00000009087423 */ /* 0x000fc8000000200c */
[----:B-----5:R-:W-:Y:S01]  /*2a80*/  FFMA.RM R10, R8, R13, 12582913 ;  /* 0x4b400001080a7423 */ /* 0x020fe2000000400d */
[----:B------:R-:W-:-:S03]  /*2a90*/  FFMA.SAT R8, R0, R12, 0.5 ;  /* 0x3f00000000087423 */ /* 0x000fc6000000200c */
[----:B------:R-:W-:Y:S01]  /*2aa0*/  FADD R12, R10, -12583039 ;  /* 0xcb40007f0a0c7421 */ /* 0x000fe20000000000 */
[----:B------:R-:W-:Y:S01]  /*2ab0*/  FFMA.RM R8, R8, R13, 12582913 ;  /* 0x4b40000108087423 */ /* 0x000fe2000000400d */
[----:B------:R-:W-:Y:S02]  /*2ac0*/  IMAD.SHL.U32 R10, R10, 0x800000, RZ ;  /* 0x008000000a0a7824 */ /* 0x000fe400078e00ff */
[C---:B------:R-:W-:Y:S01]  /*2ad0*/  FFMA R12, R9.reuse, 1.4426950216293334961, -R12 ;  /* 0x3fb8aa3b090c7823 */ /* 0x040fe2000000080c */
[C---:B------:R-:W-:Y:S01]  /*2ae0*/  FADD R3, R8.reuse, -12583039 ;  /* 0xcb40007f08037421 */ /* 0x040fe20000000000 */
[----:B------:R-:W-:Y:S02]  /*2af0*/  SHF.L.U32 R8, R8, 0x17, RZ ;  /* 0x0000001708087819 */ /* 0x000fe400000006ff */
[----:B------:R-:W-:Y:S01]  /*2b00*/  FFMA R12, R9, 1.925963033500011079e-08, R12 ;  /* 0x32a57060090c7823 */ /* 0x000fe2000000000c */
[----:B------:R-:W-:-:S03]  /*2b10*/  FFMA R3, R0, 1.4426950216293334961, -R3 ;  /* 0x3fb8aa3b00037823 */ /* 0x000fc60000000803 */
[----:B------:R-:W0:Y:S01]  /*2b20*/  MUFU.EX2 R9, R12 ;  /* 0x0000000c00097308 */ /* 0x000e220000000800 */
[----:B------:R-:W-:-:S07]  /*2b30*/  FFMA R3, R0, 1.925963033500011079e-08, R3 ;  /* 0x32a5706000037823 */ /* 0x000fce0000000003 */
[----:B------:R-:W1:Y:S01]  /*2b40*/  MUFU.EX2 R3, R3 ;  /* 0x0000000300037308 */ /* 0x000e620000000800 */
[----:B0-----:R-:W-:Y:S01]  /*2b50*/  FMUL R9, R10, R9 ;  /* 0x000000090a097220 */ /* 0x001fe20000400000 */
[----:B-1----:R-:W-:-:S04]  /*2b60*/  FMUL R8, R8, R3 ;  /* 0x0000000308087220 */ /* 0x002fc80000400000 */
[C---:B------:R-:W-:Y:S01]  /*2b70*/  FFMA R11, R8.reuse, R11, R9 ;  /* 0x0000000b080b7223 */ /* 0x040fe20000000009 */
[C---:B------:R-:W-:Y:S01]  /*2b80*/  FMUL R4, R8.reuse, R4 ;  /* 0x0000000408047220 */ /* 0x040fe20000400000 */
[C---:B------:R-:W-:Y:S01]  /*2b90*/  FMUL R5, R8.reuse, R5 ;  /* 0x0000000508057220 */ /* 0x040fe20000400000 */
[C---:B------:R-:W-:Y:S01]  /*2ba0*/  FMUL R6, R8.reuse, R6 ;  /* 0x0000000608067220 */ /* 0x040fe20000400000 */
[----:B------:R-:W-:-:S07]  /*2bb0*/  FMUL R7, R8, R7 ;  /* 0x0000000708077220 */ /* 0x000fce0000400000 */
.L_x_118:
        /* <DEDUP_REMOVED lines=8> */
[----:B---345:R-:W-:Y:S05]  /*2c40*/  CALL.REL.NOINC `($__internal_2_$__cuda_sm20_rcp_rn_f32_slowpath) ;  /* 0x0000000000e47944 */ /* 0x038fea0003c00000 */
[----:B------:R-:W-:Y:S05]  /*2c50*/  BRA `(.L_x_121) ;  /* 0x0000000000107947 */ /* 0x000fea0003800000 */
.L_x_120:
[----:B------:R-:W0:Y:S02]  /*2c60*/  MUFU.RCP R0, R11 ;  /* 0x0000000b00007308 */ /* 0x000e240000001000 */
[----:B0-----:R-:W-:-:S04]  /*2c70*/  FFMA R2, R0, R11, -1 ;  /* 0xbf80000000027423 */ /* 0x001fc8000000000b */
[----:B------:R-:W-:-:S04]  /*2c80*/  FADD.FTZ R3, -R2, -RZ ;  /* 0x800000ff02037221 */ /* 0x000fc80000010100 */
[----:B------:R-:W-:-:S07]  /*2c90*/  FFMA R0, R0, R3, R0 ;  /* 0x0000000300007223 */ /* 0x000fce0000000000 */
.L_x_121:
[----:B------:R-:W-:Y:S05]  /*2ca0*/  BSYNC.RECONVERGENT B0 ;  /* 0x0000000000007941 */ /* 0x000fea0003800200 */
.L_x_119:
[----:B------:R-:W0:Y:S01]  /*2cb0*/  LDC.64 R2, c[0x0][0x398] ;  /* 0x0000e600ff027b82 */ /* 0x000e220000000a00 */
[----:B------:R-:W-:-:S05]  /*2cc0*/  FSEL R0, R0, RZ, P3 ;  /* 0x000000ff00007208 */ /* 0x000fca0001800000 */
[C---:B---34-:R-:W-:Y:S01]  /*2cd0*/  FMUL R9, R0.reuse, R4 ;  /* 0x0000000400097220 */ /* 0x058fe20000400000 */
[C---:B------:R-:W-:Y:S01]  /*2ce0*/  FMUL R5, R0.reuse, R5 ;  /* 0x0000000500057220 */ /* 0x040fe20000400000 */
[C---:B------:R-:W-:Y:S01]  /*2cf0*/  FMUL R11, R0.reuse, R6 ;  /* 0x00000006000b7220 */ /* 0x040fe20000400000 */
[----:B------:R-:W-:Y:S01]  /*2d00*/  FMUL R7, R0, R7 ;  /* 0x0000000700077220 */ /* 0x000fe20000400000 */
[----:B0-----:R-:W-:-:S05]  /*2d10*/  IMAD.WIDE R2, R17, 0x4, R2 ;  /* 0x0000000411027825 */ /* 0x001fca00078e0202 */
[----:B------:R-:W-:Y:S04]  /*2d20*/  STG.E desc[UR12][R2.64], R9 ;  /* 0x0000000902007986 */ /* 0x000fe8000c10190c */
[----:B------:R-:W-:Y:S04]  /*2d30*/  STG.E desc[UR12][R2.64+0x80], R5 ;  /* 0x0000800502007986 */ /* 0x000fe8000c10190c */
[----:B------:R-:W-:Y:S04]  /*2d40*/  STG.E desc[UR12][R2.64+0x100], R11 ;  /* 0x0001000b02007986 */ /* 0x000fe8000c10190c */
[----:B------:R-:W-:Y:S01]  /*2d50*/  STG.E desc[UR12][R2.64+0x180], R7 ;  /* 0x0001800702007986 */ /* 0x000fe2000c10190c */
[----:B------:R-:W-:Y:S05]  /*2d60*/  EXIT ;  /* 0x000000000000794d */ /* 0x000fea0003800000 */
.L_x_94:
        /* <DEDUP_REMOVED lines=8> */
.L_x_123:
[----:B------:R-:W-:Y:S05]  /*2df0*/  BSYNC B2 ;  /* 0x0000000000027941 */ /* 0x000fea0003800000 */
.L_x_122:
        /* <DEDUP_REMOVED lines=8> */
.L_x_124:
[----:B------:R-:W-:Y:S02]  /*2e80*/  HFMA2 R30, -RZ, RZ, 0, 2.384185791015625e-07 ;  /* 0x00000004ff1e7431 */ /* 0x000fe400000001ff */
[----:B------:R-:W-:-:S04]  /*2e90*/  IMAD.MOV.U32 R8, RZ, RZ, R29 ;  /* 0x000000ffff087224 */ /* 0x000fc800078e001d */
[----:B------:R-:W-:-:S05]  /*2ea0*/  FADD R8, R11, R8 ;  /* 0x000000080b087221 */ /* 0x000fca0000000000 */
[----:B------:R-:W-:-:S07]  /*2eb0*/  MOV R11, R8 ;  /* 0x00000008000b7202 */ /* 0x000fce0000000f00 */
[----:B------:R-:W-:Y:S05]  /*2ec0*/  WARPSYNC.COLLECTIVE R28, `(.L_x_125) ;  /* 0x000000001c087348 */ /* 0x000fea0003c00000 */
[----:B------:R0:W1:Y:S02]  /*2ed0*/  SHFL.BFLY P1, R29, R11, R30, R31 ;  /* 0x0c00001e0b1d7389 */ /* 0x000064000002001f */
[----:B01----:R-:W-:Y:S05]  /*2ee0*/  ENDCOLLECTIVE ;  /* 0x000000000000791b */ /* 0x003fea0003800000 */
.L_x_125:
[----:B------:R-:W-:Y:S02]  /*2ef0*/  HFMA2 R30, -RZ, RZ, 0, 1.1920928955078125e-07 ;  /* 0x00000002ff1e7431 */ /* 0x000fe400000001ff */
[----:B------:R-:W-:-:S04]  /*2f00*/  IMAD.MOV.U32 R27, RZ, RZ, R29 ;  /* 0x000000ffff1b7224 */ /* 0x000fc800078e001d */
[----:B------:R-:W-:-:S05]  /*2f10*/  FADD R27, R8, R27 ;  /* 0x0000001b081b7221 */ /* 0x000fca0000000000 */
[----:B------:R-:W-:-:S07]  /*2f20*/  MOV R11, R27 ;  /* 0x0000001b000b7202 */ /* 0x000fce0000000f00 */
[----:B------:R-:W-:Y:S05]  /*2f30*/  WARPSYNC.COLLECTIVE R28, `(.L_x_126) ;  /* 0x000000001c087348 */ /* 0x000fea0003c00000 */
[----:B------:R0:W1:Y:S02]  /*2f40*/  SHFL.BFLY P1, R29, R11, R30, R31 ;  /* 0x0c00001e0b1d7389 */ /* 0x000064000002001f */
[----:B01----:R-:W-:Y:S05]  /*2f50*/  ENDCOLLECTIVE ;  /* 0x000000000000791b */ /* 0x003fea0003800000 */
.L_x_126:
[----:B------:R-:W-:Y:S02]  /*2f60*/  HFMA2 R30, -RZ, RZ, 0, 5.9604644775390625e-08 ;  /* 0x00000001ff1e7431 */ /* 0x000fe400000001ff */
[----:B------:R-:W-:-:S04]  /*2f70*/  IMAD.MOV.U32 R24, RZ, RZ, R29 ;  /* 0x000000ffff187224 */ /* 0x000fc800078e001d */
[----:B------:R-:W-:-:S05]  /*2f80*/  FADD R24, R27, R24 ;  /* 0x000000181b187221 */ /* 0x000fca0000000000 */
[----:B------:R-:W-:-:S07]  /*2f90*/  MOV R11, R24 ;  /* 0x00000018000b7202 */ /* 0x000fce0000000f00 */
[----:B------:R-:W-:Y:S05]  /*2fa0*/  WARPSYNC.COLLECTIVE R28, `(.L_x_127) ;  /* 0x000000001c087348 */ /* 0x000fea0003c00000 */
[----:B------:R0:W1:Y:S02]  /*2fb0*/  SHFL.BFLY P1, R29, R11, R30, R31 ;  /* 0x0c00001e0b1d7389 */ /* 0x000064000002001f */
[----:B01----:R-:W-:Y:S05]  /*2fc0*/  ENDCOLLECTIVE ;  /* 0x000000000000791b */ /* 0x003fea0003800000 */
.L_x_127:
[----:B------:R-:W-:Y:S05]  /*2fd0*/  BRA `(.L_x_128) ;  /* 0xffffffe0009c7947 */ /* 0x000fea000383ffff */
        .weak           $__internal_2_$__cuda_sm20_rcp_rn_f32_slowpath
        .type           $__internal_2_$__cuda_sm20_rcp_rn_f32_slowpath,@function
        .size           $__internal_2_$__cuda_sm20_rcp_rn_f32_slowpath,(.L_x_2063 - $__internal_2_$__cuda_sm20_rcp_rn_f32_slowpath)
$__internal_2_$__cuda_sm20_rcp_rn_f32_slowpath:
        /* <DEDUP_REMOVED lines=15> */
.L_x_130:
        /* <DEDUP_REMOVED lines=33> */
.L_x_132:
[----:B------:R0:W1:Y:S02]  /*32e0*/  MUFU.RCP R3, R2 ;  /* 0x0000000200037308 */ /* 0x0000640000001000 */
.L_x_131:
[----:B------:R-:W-:Y:S05]  /*32f0*/  BSYNC.RECONVERGENT B1 ;  /* 0x0000000000017941 */ /* 0x000fea0003800200 */
.L_x_129:
[----:B-1----:R-:W-:Y:S02]  /*3300*/  IMAD.MOV.U32 R0, RZ, RZ, R3 ;  /* 0x000000ffff007224 */ /* 0x002fe400078e0003 */
[----:B------:R-:W-:Y:S01]  /*3310*/  HFMA2 R3, -RZ, RZ, 0, 0 ;  /* 0x00000000ff037431 */ /* 0x000fe200000001ff */
[----:B0-----:R-:W-:-:S04]  /*3320*/  MOV R2, R11 ;  /* 0x0000000b00027202 */ /* 0x001fc80000000f00 */
[----:B------:R-:W-:Y:S05]  /*3330*/  RET.REL.NODEC R2 `(_Z30flash_attn_sinks_varlen_kernelIfLi128ELi8ELi32EEvPKT_S2_S2_PS0_PKfPKjS7_fiiii) ;  /* 0xffffffcc02307950 */ /* 0x000fea0003c3ffff */
.L_x_133:
        /* <DEDUP_REMOVED lines=12> */
.L_x_2063:


//--------------------- .text._Z30flash_attn_sinks_varlen_kernelIfLi112ELi8ELi32EEvPKT_S2_S2_PS0_PKfPKjS7_fiiii --------------------------
	.section	.text._Z30flash_attn_sinks_varlen_kernelIfLi112ELi8ELi32EEvPKT_S2_S2_PS0_PKfPKjS7_fiiii,"ax",@progbits
	.align	128
        .global         _Z30flash_attn_sinks_varlen_kernelIfLi112ELi8ELi32EEvPKT_S2_S2_PS0_PKfPKjS7_fiiii
        .type           _Z30flash_attn_sinks_varlen_kernelIfLi112ELi8ELi32EEvPKT_S2_S2_PS0_PKfPKjS7_fiiii,@function
        .size           _Z30flash_attn_sinks_varlen_kernelIfLi112ELi8ELi32EEvPKT_S2_S2_PS0_PKfPKjS7_fiiii,(.L_x_2064 - _Z30flash_attn_sinks_varlen_kernelIfLi112ELi8ELi32EEvPKT_S2_S2_PS0_PKfPKjS7_fiiii)
        .other          _Z30flash_attn_sinks_varlen_kernelIfLi112ELi8ELi32EEvPKT_S2_S2_PS0_PKfPKjS7_fiiii,@"STO_CUDA_ENTRY STV_DEFAULT"
_Z30flash_attn_sinks_varlen_kernelIfLi112ELi8ELi32EEvPKT_S2_S2_PS0_PKfPKjS7_fiiii:
.text._Z30flash_attn_sinks_varlen_kernelIfLi112ELi8ELi32EEvPKT_S2_S2_PS0_PKfPKjS7_fiiii:
[----:B------:R-:W0:Y:S01]  /*0000*/  LDC R1, c[0x0][0x37c] ;  /* 0x0000df00ff017b82 */ /* 0x000e220000000800 */
[----:B------:R-:W1:Y:S07]  /*0010*/  S2R R5, SR_CTAID.Y ;  /* 0x0000000000057919 */ /* 0x000e6e0000002600 */
[----:B------:R-:W1:Y:S01]  /*0020*/  LDC.64 R6, c[0x0][0x3a8] ;  /* 0x0000ea00ff067b82 */ /* 0x000e620000000a00 */
[----:B------:R-:W2:Y:S01]  /*0030*/  LDCU.64 UR12, c[0x0][0x358] ;  /* 0x00006b00ff0c77ac */ /* 0x000ea20008000a00 */
[----:B0-----:R-:W-:Y:S01]  /*0040*/  IADD3 R1, PT, PT, R1, -0x80, RZ ;  /* 0xffffff8001017810 */ /* 0x001fe20007ffe0ff */
[----:B------:R-:W0:Y:S01]  /*0050*/  S2R R4, SR_CTAID.Z ;  /* 0x0000000000047919 */ /* 0x000e220000002700 */
[----:B------:R-:W3:Y:S01]  /*0060*/  LDCU UR4, c[0x0][0x3bc] ;  /* 0x00007780ff0477ac */ /* 0x000ee20008000800 */
[----:B------:R-:W4:Y:S03]  /*0070*/  S2R R17, SR_TID.X ;  /* 0x0000000000117919 */ /* 0x000f260000002100 */
[----:B------:R-:W5:Y:S01]  /*0080*/  LDC.64 R8, c[0x0][0x3b0] ;  /* 0x0000ec00ff087b82 */ /* 0x000f620000000a00 */
[----:B------:R-:W3:Y:S01]  /*0090*/  LDCU.64 UR6, c[0x0][0x380] ;  /* 0x00007000ff0677ac */ /* 0x000ee20008000a00 */
[----:B-1----:R-:W-:-:S05]  /*00a0*/  IMAD.WIDE.U32 R6, R5, 0x4, R6 ;  /* 0x0000000405067825 */ /* 0x002fca00078e0006 */
[----:B--2---:R-:W2:Y:S04]  /*00b0*/  LDG.E.CONSTANT R21, desc[UR12][R6.64+0x4] ;  /* 0x0000040c06157981 */ /* 0x004ea8000c1e9900 */
[----:B------:R5:W2:Y:S01]  /*00c0*/  LDG.E.CONSTANT R2, desc[UR12][R6.64] ;  /* 0x0000000c06027981 */ /* 0x000aa2000c1e9900 */
[----:B0-----:R-:W-:Y:S01]  /*00d0*/  IMAD.SHL.U32 R4, R4, 0x8, RZ ;  /* 0x0000000804047824 */ /* 0x001fe200078e00ff */
[----:B----4-:R-:W-:Y:S01]  /*00e0*/  SHF.R.U32.HI R0, RZ, 0x5, R17 ;  /* 0x00000005ff007819 */ /* 0x010fe20000011611 */
[----:B------:R-:W0:Y:S03]  /*00f0*/  S2R R23, SR_CTAID.X ;  /* 0x0000000000177919 */ /* 0x000e260000002500 */
[----:B------:R-:W-:Y:S01]  /*0100*/  LOP3.LUT R20, R4, R0, RZ, 0xfc, !PT ;  /* 0x0000000004147212 */ /* 0x000fe200078efcff */
[----:B-----5:R-:W-:-:S05]  /*0110*/  IMAD.WIDE.U32 R6, R5, 0x4, R8 ;  /* 0x0000000405067825 */ /* 0x020fca00078e0008 */
[----:B------:R-:W4:Y:S04]  /*0120*/  LDG.E.CONSTANT R19, desc[UR12][R6.64] ;  /* 0x0000000c06137981 */ /* 0x000f28000c1e9900 */
[----:B------:R1:W4:Y:S01]  /*0130*/  LDG.E.CONSTANT R8, desc[UR12][R6.64+0x4] ;  /* 0x0000040c06087981 */ /* 0x000322000c1e9900 */
[----:B------:R-:W-:-:S04]  /*0140*/  LOP3.LUT R17, R17, 0x1f, RZ, 0xc0, !PT ;  /* 0x0000001f11117812 */ /* 0x000fc800078ec0ff */
[----:B------:R-:W-:Y:S02]  /*0150*/  ISETP.GT.U32.AND P0, PT, R17, 0xf, PT ;  /* 0x0000000f1100780c */ /* 0x000fe40003f04070 */
[----:B--2---:R-:W-:Y:S02]  /*0160*/  IADD3 R21, PT, PT, R21, -R2, RZ ;  /* 0x8000000215157210 */ /* 0x004fe40007ffe0ff */
[----:B------:R-:W0:Y:S02]  /*0170*/  LDC.64 R2, c[0x0][0x3c0] ;  /* 0x0000f000ff027b82 */ /* 0x000e240000000a00 */
[----:B------:R-:W-:-:S13]  /*0180*/  ISETP.GE.AND P1, PT, R20, R21, PT ;  /* 0x000000151400720c */ /* 0x000fda0003f26270 */
[----:B------:R-:W2:Y:S01]  /*0190*/  @!P1 LDC.64 R12, c[0x0][0x380] ;  /* 0x0000e000ff0c9b82 */ /* 0x000ea20000000a00 */
[----:B0-----:R-:W-:-:S04]  /*01a0*/  IMAD R5, R5, R2, R23 ;  /* 0x0000000205057224 */ /* 0x001fc800078e0217 */
[----:B---3--:R-:W-:-:S04]  /*01b0*/  IMAD R5, R5, UR4, R20 ;  /* 0x0000000405057c24 */ /* 0x008fc8000f8e0214 */
[----:B------:R-:W-:Y:S01]  /*01c0*/  IMAD R18, R5, 0x70, RZ ;  /* 0x0000007005127824 */ /* 0x000fe200078e02ff */
[----:B------:R-:W-:-:S04]  /*01d0*/  ISETP.GE.OR P0, PT, R20, R21, P0 ;  /* 0x000000151400720c */ /* 0x000fc80000706670 */
[C---:B------:R-:W-:Y:S01]  /*01e0*/  IADD3 R9, P2, PT, R17.reuse, R18, RZ ;  /* 0x0000001211097210 */ /* 0x040fe20007f5e0ff */
[----:B------:R-:W-:-:S03]  /*01f0*/  @!P1 IMAD.IADD R5, R17, 0x1, R18 ;  /* 0x0000000111059824 */ /* 0x000fc600078e0212 */
[----:B-1----:R-:W-:Y:S02]  /*0200*/  LEA.HI.X.SX32 R6, R18, RZ, 0x1, P2 ;  /* 0x000000ff12067211 */ /* 0x002fe400010f0eff */
[----:B------:R-:W-:Y:S01]  /*0210*/  LEA R14, P2, R9, UR6, 0x2 ;  /* 0x00000006090e7c11 */ /* 0x000fe2000f8410ff */
[----:B--2---:R-:W-:Y:S01]  /*0220*/  @!P1 IMAD.WIDE R12, R5, 0x4, R12 ;  /* 0x00000004050c9825 */ /* 0x004fe200078e020c */
[----:B------:R-:W-:Y:S01]  /*0230*/  IABS R25, R3 ;  /* 0x0000000300197213 */ /* 0x000fe20000000000 */
[----:B------:R-:W0:Y:S01]  /*0240*/  @!P0 LDC R24, c[0x0][0x3b8] ;  /* 0x0000ee00ff188b82 */ /* 0x000e220000000800 */
[----:B------:R-:W-:Y:S01]  /*0250*/  LEA.HI.X R15, R9, UR7, R6, 0x2, P2 ;  /* 0x00000007090f7c11 */ /* 0x000fe200090f1406 */
[----:B------:R-:W1:Y:S01]  /*0260*/  LDCU UR7, c[0x0][0x3c8] ;  /* 0x00007900ff0777ac */ /* 0x000e620008000800 */
[----:B------:R-:W2:Y:S04]  /*0270*/  @!P1 LDG.E.CONSTANT R7, desc[UR12][R12.64] ;  /* 0x0000000c0c079981 */ /* 0x000ea8000c1e9900 */
[----:B------:R3:W5:Y:S04]  /*0280*/  @!P1 LDG.E.CONSTANT R6, desc[UR12][R12.64+0x80] ;  /* 0x0000800c0c069981 */ /* 0x000768000c1e9900 */
[----:B------:R-:W5:Y:S04]  /*0290*/  @!P1 LDG.E.CONSTANT R5, desc[UR12][R14.64+0x100] ;  /* 0x0001000c0e059981 */ /* 0x000f68000c1e9900 */
[----:B------:R1:W0:Y:S01]  /*02a0*/  @!P0 LDG.E.CONSTANT R9, desc[UR12][R14.64+0x180] ;  /* 0x0001800c0e098981 */ /* 0x000222000c1e9900 */
[----:B------:R-:W4:Y:S08]  /*02b0*/  I2F.RP R16, R25 ;  /* 0x0000001900107306 */ /* 0x000f300000209400 */
[----:B----4-:R-:W4:Y:S02]  /*02c0*/  MUFU.RCP R16, R16 ;  /* 0x0000001000107308 */ /* 0x010f240000001000 */
[----:B----4-:R-:W-:-:S06]  /*02d0*/  IADD3 R10, PT, PT, R16, 0xffffffe, RZ ;  /* 0x0ffffffe100a7810 */ /* 0x010fcc0007ffe0ff */
[----:B------:R4:W3:Y:S02]  /*02e0*/  F2I.FTZ.U32.TRUNC.NTZ R11, R10 ;  /* 0x0000000a000b7305 */ /* 0x0008e4000021f000 */
[----:B----4-:R-:W-:Y:S02]  /*02f0*/  HFMA2 R10, -RZ, RZ, 0, 0 ;  /* 0x00000000ff0a7431 */ /* 0x010fe400000001ff */
[----:B---3--:R-:W-:-:S04]  /*0300*/  IMAD.MOV R22, RZ, RZ, -R11 ;  /* 0x000000ffff167224 */ /* 0x008fc800078e0a0b */
[----:B------:R-:W-:Y:S01]  /*0310*/  IMAD R13, R22, R25, RZ ;  /* 0x00000019160d7224 */ /* 0x000fe200078e02ff */
[----:B------:R-:W-:Y:S01]  /*0320*/  IABS R12, R2 ;  /* 0x00000002000c7213 */ /* 0x000fe20000000000 */
[----:B------:R-:W-:Y:S01]  /*0330*/  IMAD.IADD R8, R8, 0x1, -R19 ;  /* 0x0000000108087824 */ /* 0x000fe200078e0a13 */
[----:B-1----:R-:W-:Y:S01]  /*0340*/  IABS R14, R23 ;  /* 0x00000017000e7213 */ /* 0x002fe20000000000 */
[----:B------:R-:W-:Y:S01]  /*0350*/  IMAD.HI.U32 R11, R11, R13, R10 ;  /* 0x0000000d0b0b7227 */ /* 0x000fe200078e000a */
[----:B------:R-:W1:Y:S05]  /*0360*/  @!P1 LDC R22, c[0x0][0x3b8] ;  /* 0x0000ee00ff169b82 */ /* 0x000e6a0000000800 */
        /* <DEDUP_REMOVED lines=15> */
[----:B------:R-:W3:Y:S08]  /*0460*/  I2F.RP R3, R12 ;  /* 0x0000000c00037306 */ /* 0x000ef00000209400 */
[----:B---3--:R-:W3:Y:S02]  /*0470*/  MUFU.RCP R3, R3 ;  /* 0x0000000300037308 */ /* 0x008ee40000001000 */
[----:B---3--:R-:W-:-:S06]  /*0480*/  VIADD R10, R3, 0xffffffe ;  /* 0x0ffffffe030a7836 */ /* 0x008fcc0000000000 */
[----:B------:R3:W4:Y:S01]  /*0490*/  F2I.FTZ.U32.TRUNC.NTZ R11, R10 ;  /* 0x0000000a000b7305 */ /* 0x000722000021f000 */
[----:B------:R-:W-:Y:S01]  /*04a0*/  IABS R15, R2 ;  /* 0x00000002000f7213 */ /* 0x000fe20000000000 */
[----:B---3--:R-:W-:Y:S01]  /*04b0*/  IMAD.MOV.U32 R10, RZ, RZ, RZ ;  /* 0x000000ffff0a7224 */ /* 0x008fe200078e00ff */
[----:B----4-:R-:W-:-:S05]  /*04c0*/  IADD3 R13, PT, PT, RZ, -R11, RZ ;  /* 0x8000000bff0d7210 */ /* 0x010fca0007ffe0ff */
[----:B------:R-:W-:-:S04]  /*04d0*/  IMAD R13, R13, R12, RZ ;  /* 0x0000000c0d0d7224 */ /* 0x000fc800078e02ff */
[----:B------:R-:W-:Y:S01]  /*04e0*/  IMAD.HI.U32 R11, R11, R13, R10 ;  /* 0x0000000d0b0b7227 */ /* 0x000fe200078e000a */
[----:B------:R-:W-:Y:S01]  /*04f0*/  MOV R13, R14 ;  /* 0x0000000e000d7202 */ /* 0x000fe20000000f00 */
[----:B------:R-:W2:Y:S02]  /*0500*/  @!P1 LDC R10, c[0x0][0x3b8] ;  /* 0x0000ee00ff0a9b82 */ /* 0x000ea40000000800 */
[----:B------:R-:W-:Y:S02]  /*0510*/  IMAD.MOV R3, RZ, RZ, -R15 ;  /* 0x000000ffff037224 */ /* 0x000fe400078e0a0f */
[----:B------:R-:W-:-:S04]  /*0520*/  IMAD.HI.U32 R16, R11, R13, RZ ;  /* 0x0000000d0b107227 */ /* 0x000fc800078e00ff */
[----:B------:R-:W-:-:S05]  /*0530*/  IMAD R3, R16, R3, R13 ;  /* 0x0000000310037224 */ /* 0x000fca00078e020d */
[----:B------:R-:W-:Y:S02]  /*0540*/  ISETP.GT.U32.AND P4, PT, R12, R3, PT ;  /* 0x000000030c00720c */ /* 0x000fe40003f84070 */
[----:B------:R-:W-:-:S11]  /*0550*/  LOP3.LUT R11, R23, R2, RZ, 0x3c, !PT ;  /* 0x00000002170b7212 */ /* 0x000fd600078e3cff */
[----:B------:R-:W-:-:S04]  /*0560*/  @!P4 IADD3 R3, PT, PT, R3, -R12, RZ ;  /* 0x8000000c0303c210 */ /* 0x000fc80007ffe0ff */
[----:B------:R-:W-:Y:S02]  /*0570*/  ISETP.GE.U32.AND P2, PT, R3, R12, PT ;  /* 0x0000000c0300720c */ /* 0x000fe40003f46070 */
[----:B------:R-:W-:Y:S02]  /*0580*/  IADD3 R3, PT, PT, -R21, R8, RZ ;  /* 0x0000000815037210 */ /* 0x000fe40007ffe1ff */
[----:B------:R-:W-:Y:S02]  /*0590*/  ISETP.GE.AND P3, PT, R11, RZ, PT ;  /* 0x000000ff0b00720c */ /* 0x000fe40003f66270 */
[----:B------:R-:W-:-:S04]  /*05a0*/  IADD3 R11, PT, PT, R3, -UR7, R4 ;  /* 0x80000007030b7c10 */ /* 0x000fc8000fffe004 */
[----:B------:R-:W-:Y:S02]  /*05b0*/  R2UR UR6, R11 ;  /* 0x000000000b0672ca */ /* 0x000fe400000e0000 */
[----:B------:R-:W-:-:S04]  /*05c0*/  VIADDMNMX R4, R4, 0x8, R21, PT ;  /* 0x0000000804047846 */ /* 0x000fc80003800115 */
[----:B------:R-:W-:-:S04]  /*05d0*/  VIADDMNMX R4, R3, R4, R8, PT ;  /* 0x0000000403047246 */ /* 0x000fc80003800108 */
[----:B------:R-:W-:-:S03]  /*05e0*/  R2UR UR14, R4 ;  /* 0x00000000040e72ca */ /* 0x000fc600000e0000 */
[----:B------:R-:W-:-:S04]  /*05f0*/  UISETP.LT.AND UP0, UPT, UR6, -0x1, UPT ;  /* 0xffffffff0600788c */ /* 0x000fc8000bf01270 */
        /* <DEDUP_REMOVED lines=15> */
[-C--:B--2---:R-:W-:Y:S01]  /*06f0*/  @!P1 FMUL R15, R7, R10.reuse ;  /* 0x0000000a070f9220 */ /* 0x084fe20000400000 */
[----:B-----5:R-:W-:Y:S01]  /*0700*/  @!P1 FMUL R14, R6, R10 ;  /* 0x0000000a060e9220 */ /* 0x020fe20000400000 */
[----:B------:R-:W-:Y:S01]  /*0710*/  CS2R R6, SRZ ;  /* 0x0000000000067805 */ /* 0x000fe2000001ff00 */
[----:B-1----:R-:W-:Y:S01]  /*0720*/  @!P1 FMUL R13, R5, R22 ;  /* 0x00000016050d9220 */ /* 0x002fe20000400000 */
[----:B------:R-:W-:-:S02]  /*0730*/  MOV R22, 0xff7fffff ;  /* 0xff7fffff00167802 */ /* 0x000fc40000000f00 */
[----:B------:R-:W-:Y:S01]  /*0740*/  CS2R R4, SRZ ;  /* 0x0000000000047805 */ /* 0x000fe2000001ff00 */
[----:B0-----:R-:W-:Y:S01]  /*0750*/  @!P0 FMUL R12, R9, R24 ;  /* 0x00000018090c8220 */ /* 0x001fe20000400000 */
        /* <DEDUP_REMOVED lines=8> */
.L_x_167:
[----:B012---:R-:W0:Y:S01]  /*07e0*/  S2R R24, SR_TID.X ;  /* 0x0000000000187919 */ /* 0x007e220000002100 */
[----:B------:R-:W1:Y:S01]  /*07f0*/  S2UR UR9, SR_CgaCtaId ;  /* 0x00000000000979c3 */ /* 0x000e620000008800 */
[----:B------:R-:W2:Y:S01]  /*0800*/  LDCU UR10, c[0x0][0x3c4] ;  /* 0x00007880ff0a77ac */ /* 0x000ea20008000800 */
[----:B------:R-:W-:Y:S01]  /*0810*/  BSSY.RECONVERGENT B0, `(.L_x_135) ;  /* 0x0000046000007945 */ /* 0x000fe20003800200 */
[----:B---3--:R-:W3:Y:S01]  /*0820*/  S2R R25, SR_TID.X ;  /* 0x0000000000197919 */ /* 0x008ee20000002100 */
[----:B------:R-:W-:Y:S01]  /*0830*/  UMOV UR8, 0x400 ;  /* 0x0000040000087882 */ /* 0x000fe20000000000 */
[----:B------:R-:W-:-:S04]  /*0840*/  UIADD3 UR7, UPT, UPT, UR6, 0x20, URZ ;  /* 0x0000002006077890 */ /* 0x000fc8000fffe0ff */
[----:B------:R-:W-:Y:S02]  /*0850*/  UISETP.LT.AND UP2, UPT, UR14, UR7, UPT ;  /* 0x000000070e00728c */ /* 0x000fe4000bf41270 */
[----:B------:R-:W-:Y:S02]  /*0860*/  UISETP.GE.AND UP1, UPT, UR7, UR14, UPT ;  /* 0x0000000e0700728c */ /* 0x000fe4000bf26270 */
[----:B-1----:R-:W-:Y:S02]  /*0870*/  ULEA UR9, UR9, UR8, 0x18 ;  /* 0x0000000809097291 */ /* 0x002fe4000f8ec0ff */
[----:B------:R-:W-:Y:S01]  /*0880*/  USEL UR8, UR14, UR7, UP2 ;  /* 0x000000070e087287 */ /* 0x000fe20009000000 */
[C---:B0-----:R-:W-:Y:S02]  /*0890*/  LOP3.LUT R26, R24.reuse, 0x300, RZ, 0xfc, !PT ;  /* 0x00000300181a7812 */ /* 0x041fe400078efcff */
[C---:B------:R-:W-:Y:S02]  /*08a0*/  LOP3.LUT R28, R24.reuse, 0x200, RZ, 0xfc, !PT ;  /* 0x00000200181c7812 */ /* 0x040fe400078efcff */
[----:B------:R-:W-:-:S02]  /*08b0*/  LOP3.LUT R30, R24, 0x100, RZ, 0xfc, !PT ;  /* 0x00000100181e7812 */ /* 0x000fc400078efcff */
[----:B------:R-:W-:Y:S02]  /*08c0*/  SHF.R.U32.HI R32, RZ, 0x7, R24 ;  /* 0x00000007ff207819 */ /* 0x000fe40000011618 */
[----:B------:R-:W-:Y:S02]  /*08d0*/  SHF.R.U32.HI R26, RZ, 0x7, R26 ;  /* 0x00000007ff1a7819 */ /* 0x000fe4000001161a */
[----:B------:R-:W-:Y:S02]  /*08e0*/  SHF.R.U32.HI R28, RZ, 0x7, R28 ;  /* 0x00000007ff1c7819 */ /* 0x000fe4000001161c */
[----:B------:R-:W-:Y:S02]  /*08f0*/  SHF.R.U32.HI R30, RZ, 0x7, R30 ;  /* 0x00000007ff1e7819 */ /* 0x000fe4000001161e */
[C---:B------:R-:W-:Y:S02]  /*0900*/  IADD3 R31, PT, PT, R19.reuse, UR6, R32 ;  /* 0x00000006131f7c10 */ /* 0x040fe4000fffe020 */
[----:B------:R-:W-:-:S02]  /*0910*/  IADD3 R9, PT, PT, R19, UR6, R26 ;  /* 0x0000000613097c10 */ /* 0x000fc4000fffe01a */
[----:B------:R-:W-:Y:S01]  /*0920*/  IADD3 R11, PT, PT, R19, UR6, R28 ;  /* 0x00000006130b7c10 */ /* 0x000fe2000fffe01c */
[----:B--2---:R-:W-:Y:S01]  /*0930*/  IMAD R36, R31, UR10, R16 ;  /* 0x0000000a1f247c24 */ /* 0x004fe2000f8e0210 */
[----:B------:R-:W-:Y:S01]  /*0940*/  IADD3 R27, PT, PT, R19, UR6, R30 ;  /* 0x00000006131b7c10 */ /* 0x000fe2000fffe01e */
[--C-:B------:R-:W-:Y:S01]  /*0950*/  IMAD R8, R9, UR10, R16.reuse ;  /* 0x0000000a09087c24 */ /* 0x100fe2000f8e0210 */
[C---:B------:R-:W-:Y:S01]  /*0960*/  LOP3.LUT R29, R24.reuse, 0x7f, RZ, 0xc0, !PT ;  /* 0x0000007f181d7812 */ /* 0x040fe200078ec0ff */
[--C-:B-----5:R-:W-:Y:S01]  /*0970*/  IMAD R10, R11, UR10, R16.reuse ;  /* 0x0000000a0b0a7c24 */ /* 0x120fe2000f8e0210 */
[----:B------:R-:W-:Y:S01]  /*0980*/  LEA R24, R24, UR9, 0x2 ;  /* 0x0000000918187c11 */ /* 0x000fe2000f8e10ff */
[----:B------:R-:W-:Y:S01]  /*0990*/  IMAD R34, R27, UR10, R16 ;  /* 0x0000000a1b227c24 */ /* 0x000fe2000f8e0210 */
[----:B------:R-:W-:Y:S01]  /*09a0*/  ISETP.GT.U32.AND P0, PT, R29, 0x6f, PT ;  /* 0x0000006f1d00780c */ /* 0x000fe20003f04070 */
[--C-:B------:R-:W-:Y:S01]  /*09b0*/  IMAD R31, R36, 0x70, R29.reuse ;  /* 0x00000070241f7824 */ /* 0x100fe200078e021d */
[----:B------:R-:W-:Y:S01]  /*09c0*/  UIADD3 UR9, UPT, UPT, UR8, -UR6, URZ ;  /* 0x8000000608097290 */ /* 0x000fe2000fffe0ff */
[----:B------:R-:W-:-:S02]  /*09d0*/  IMAD R35, R8, 0x70, R29 ;  /* 0x0000007008237824 */ /* 0x000fc400078e021d */
[--C-:B------:R-:W-:Y:S01]  /*09e0*/  IMAD R27, R10, 0x70, R29.reuse ;  /* 0x000000700a1b7824 */ /* 0x100fe200078e021d */
[----:B------:R-:W-:Y:S01]  /*09f0*/  UMOV UR8, UR6 ;  /* 0x0000000600087c82 */ /* 0x000fe20008000000 */
[----:B------:R-:W-:Y:S01]  /*0a00*/  IMAD R29, R34, 0x70, R29 ;  /* 0x00000070221d7824 */ /* 0x000fe200078e021d */
[----:B------:R-:W-:Y:S01]  /*0a10*/  UMOV UR6, UR7 ;  /* 0x0000000700067c82 */ /* 0x000fe20008000000 */
[----:B---3--:R-:W-:-:S07]  /*0a20*/  VIADD R24, R24, 0x800 ;  /* 0x0000080018187836 */ /* 0x008fce0000000000 */
.L_x_136:
[----:B------:R-:W-:Y:S02]  /*0a30*/  ISETP.GE.OR P1, PT, R32, UR9, P0 ;  /* 0x0000000920007c0c */ /* 0x000fe40008726670 */
[----:B------:R-:W-:-:S11]  /*0a40*/  CS2R R36, SRZ ;  /* 0x0000000000247805 */ /* 0x000fd6000001ff00 */
[----:B------:R-:W0:Y:S02]  /*0a50*/  @!P1 LDC.64 R10, c[0x0][0x388] ;  /* 0x0000e200ff0a9b82 */ /* 0x000e240000000a00 */
[----:B0-----:R-:W-:-:S05]  /*0a60*/  @!P1 IMAD.WIDE R10, R31, 0x4, R10 ;  /* 0x000000041f0a9825 */ /* 0x001fca00078e020a */
[----:B------:R-:W2:Y:S01]  /*0a70*/  @!P1 LDG.E.CONSTANT R37, desc[UR12][R10.64] ;  /* 0x0000000c0a259981 */ /* 0x000ea2000c1e9900 */
[----:B------:R-:W-:Y:S01]  /*0a80*/  ISETP.GE.OR P1, PT, R30, UR9, P0 ;  /* 0x000000091e007c0c */ /* 0x000fe20008726670 */
[----:B------:R-:W-:Y:S01]  /*0a90*/  HFMA2 R33, -RZ, RZ, 0, 0 ;  /* 0x00000000ff217431 */ /* 0x000fe200000001ff */
[----:B------:R-:W-:-:S11]  /*0aa0*/  ISETP.GE.OR P2, PT, R28, UR9, P0 ;  /* 0x000000091c007c0c */ /* 0x000fd60008746670 */
[----:B------:R-:W0:Y:S02]  /*0ab0*/  @!P1 LDC.64 R8, c[0x0][0x388] ;  /* 0x0000e200ff089b82 */ /* 0x000e240000000a00 */
[----:B0-----:R-:W-:-:S05]  /*0ac0*/  @!P1 IMAD.WIDE R8, R29, 0x4, R8 ;  /* 0x000000041d089825 */ /* 0x001fca00078e0208 */
[----:B------:R0:W3:Y:S01]  /*0ad0*/  @!P1 LDG.E.CONSTANT R33, desc[UR12][R8.64] ;  /* 0x0000000c08219981 */ /* 0x0000e2000c1e9900 */
[----:B------:R-:W-:Y:S01]  /*0ae0*/  ISETP.GE.OR P1, PT, R26, UR9, P0 ;  /* 0x000000091a007c0c */ /* 0x000fe20008726670 */
        /* <DEDUP_REMOVED lines=13> */
[----:B------:R-:W-:Y:S01]  /*0bc0*/  IADD3 R32, PT, PT, R32, 0x8, RZ ;  /* 0x0000000820207810 */ /* 0x000fe20007ffe0ff */
[C---:B0-----:R-:W-:Y:S02]  /*0bd0*/  IMAD R35, R8.reuse, 0x380, R35 ;  /* 0x0000038008237824 */ /* 0x041fe400078e0223 */
[----:B------:R-:W-:-:S02]  /*0be0*/  IMAD R27, R8, 0x380, R27 ;  /* 0x00000380081b7824 */ /* 0x000fc400078e021b */
[C---:B------:R-:W-:Y:S02]  /*0bf0*/  IMAD R29, R8.reuse, 0x380, R29 ;  /* 0x00000380081d7824 */ /* 0x040fe400078e021d */
        /* <DEDUP_REMOVED lines=8> */
.L_x_135:
[----:B------:R-:W0:Y:S01]  /*0c80*/  S2R R28, SR_TID.X ;  /* 0x00000000001c7919 */ /* 0x000e220000002100 */
[----:B------:R-:W-:Y:S01]  /*0c90*/  BSSY.RECONVERGENT B0, `(.L_x_137) ;  /* 0x000003a000007945 */ /* 0x000fe20003800200 */
[----:B0-----:R-:W-:-:S07]  /*0ca0*/  MOV R29, R28 ;  /* 0x0000001c001d7202 */ /* 0x001fce0000000f00 */
.L_x_138:
[----:B0-----:R-:W-:Y:S01]  /*0cb0*/  SHF.R.U32.HI R26, RZ, 0x7, R29 ;  /* 0x00000007ff1a7819 */ /* 0x001fe2000001161d */
[C---:B------:R-:W-:Y:S01]  /*0cc0*/  VIADD R24, R29.reuse, 0x100 ;  /* 0x000001001d187836 */ /* 0x040fe20000000000 */
[C---:B------:R-:W-:Y:S01]  /*0cd0*/  IADD3 R32, PT, PT, R29.reuse, 0x200, RZ ;  /* 0x000002001d207810 */ /* 0x040fe20007ffe0ff */
[----:B------:R-:W-:Y:S01]  /*0ce0*/  VIADD R10, R29, 0x300 ;  /* 0x000003001d0a7836 */ /* 0x000fe20000000000 */
[----:B------:R-:W-:Y:S02]  /*0cf0*/  ISETP.GE.OR P1, PT, R26, UR9, P0 ;  /* 0x000000091a007c0c */ /* 0x000fe40008726670 */
[----:B------:R-:W-:Y:S02]  /*0d00*/  SHF.R.U32.HI R24, RZ, 0x7, R24 ;  /* 0x00000007ff187819 */ /* 0x000fe40000011618 */
[----:B------:R-:W-:Y:S02]  /*0d10*/  SHF.R.U32.HI R32, RZ, 0x7, R32 ;  /* 0x00000007ff207819 */ /* 0x000fe40000011620 */
[----:B------:R-:W-:-:S02]  /*0d20*/  ISETP.GE.OR P2, PT, R24, UR9, P0 ;  /* 0x0000000918007c0c */ /* 0x000fc40008746670 */
[----:B------:R-:W-:Y:S02]  /*0d30*/  SHF.R.U32.HI R10, RZ, 0x7, R10 ;  /* 0x00000007ff0a7819 */ /* 0x000fe4000001160a */
[----:B------:R-:W-:Y:S02]  /*0d40*/  ISETP.GE.OR P3, PT, R32, UR9, P0 ;  /* 0x0000000920007c0c */ /* 0x000fe40008766670 */
[----:B------:R-:W-:Y:S01]  /*0d50*/  ISETP.GE.OR P4, PT, R10, UR9, P0 ;  /* 0x000000090a007c0c */ /* 0x000fe20008786670 */
[----:B------:R-:W0:Y:S01]  /*0d60*/  @!P1 LDC R30, c[0x0][0x3c4] ;  /* 0x0000f100ff1e9b82 */ /* 0x000e220000000800 */
[----:B------:R-:W-:Y:S02]  /*0d70*/  IADD3 R25, PT, PT, R19, UR8, RZ ;  /* 0x0000000813197c10 */ /* 0x000fe4000fffe0ff */
[----:B------:R-:W-:-:S03]  /*0d80*/  LOP3.LUT R31, R28, 0x7f, RZ, 0xc0, !PT ;  /* 0x0000007f1c1f7812 */ /* 0x000fc600078ec0ff */
[C---:B------:R-:W-:Y:S02]  /*0d90*/  @!P1 IMAD.IADD R27, R25.reuse, 0x1, R26 ;  /* 0x00000001191b9824 */ /* 0x040fe400078e021a */
[----:B------:R-:W1:Y:S01]  /*0da0*/  @!P1 LDC.64 R8, c[0x0][0x390] ;  /* 0x0000e400ff089b82 */ /* 0x000e620000000a00 */
[C---:B------:R-:W-:Y:S01]  /*0db0*/  @!P2 IMAD.IADD R24, R25.reuse, 0x1, R24 ;  /* 0x000000011918a824 */ /* 0x040fe200078e0218 */
[C---:B------:R-:W-:Y:S02]  /*0dc0*/  @!P3 IADD3 R32, PT, PT, R25.reuse, R32, RZ ;  /* 0x000000201920b210 */ /* 0x040fe40007ffe0ff */
[----:B------:R-:W-:-:S04]  /*0dd0*/  @!P4 IMAD.IADD R34, R25, 0x1, R10 ;  /* 0x000000011922c824 */ /* 0x000fc800078e020a */
[----:B------:R-:W2:Y:S01]  /*0de0*/  @!P2 LDC R11, c[0x0][0x3c4] ;  /* 0x0000f100ff0bab82 */ /* 0x000ea20000000800 */
[----:B0-----:R-:W-:-:S07]  /*0df0*/  @!P1 IMAD R26, R27, R30, R16 ;  /* 0x0000001e1b1a9224 */ /* 0x001fce00078e0210 */
[----:B------:R-:W0:Y:S01]  /*0e00*/  @!P3 LDC R33, c[0x0][0x3c4] ;  /* 0x0000f100ff21bb82 */ /* 0x000e220000000800 */
[----:B------:R-:W-:Y:S02]  /*0e10*/  HFMA2 R30, -RZ, RZ, 0, 0 ;  /* 0x00000000ff1e7431 */ /* 0x000fe400000001ff */
[----:B------:R-:W-:-:S04]  /*0e20*/  @!P1 IMAD R27, R26, 0x70, R31 ;  /* 0x000000701a1b9824 */ /* 0x000fc800078e021f */
[----:B-1----:R-:W-:Y:S01]  /*0e30*/  @!P1 IMAD.WIDE R26, R27, 0x4, R8 ;  /* 0x000000041b1a9825 */ /* 0x002fe200078e0208 */
[----:B------:R-:W1:Y:S04]  /*0e40*/  @!P4 LDC R35, c[0x0][0x3c4] ;  /* 0x0000f100ff23cb82 */ /* 0x000e680000000800 */
[----:B------:R3:W4:Y:S01]  /*0e50*/  @!P1 LDG.E.CONSTANT R30, desc[UR12][R26.64] ;  /* 0x0000000c1a1e9981 */ /* 0x000722000c1e9900 */
[----:B--2---:R-:W-:-:S03]  /*0e60*/  @!P2 IMAD R36, R24, R11, R16 ;  /* 0x0000000b1824a224 */ /* 0x004fc600078e0210 */
[----:B------:R-:W2:Y:S01]  /*0e70*/  @!P4 LDC.64 R8, c[0x0][0x390] ;  /* 0x0000e400ff08cb82 */ /* 0x000ea20000000a00 */
[----:B---3--:R-:W-:-:S07]  /*0e80*/  CS2R R26, SRZ ;  /* 0x00000000001a7805 */ /* 0x008fce000001ff00 */
[----:B------:R-:W3:Y:S01]  /*0e90*/  @!P2 LDC.64 R24, c[0x0][0x390] ;  /* 0x0000e400ff18ab82 */ /* 0x000ee20000000a00 */
[----:B0-----:R-:W-:Y:S02]  /*0ea0*/  @!P3 IMAD R32, R32, R33, R16 ;  /* 0x000000212020b224 */ /* 0x001fe400078e0210 */
[----:B------:R-:W-:-:S05]  /*0eb0*/  @!P2 IMAD R33, R36, 0x70, R31 ;  /* 0x000000702421a824 */ /* 0x000fca00078e021f */
[----:B------:R-:W0:Y:S01]  /*0ec0*/  @!P3 LDC.64 R10, c[0x0][0x390] ;  /* 0x0000e400ff0abb82 */ /* 0x000e220000000a00 */
[----:B-1----:R-:W-:Y:S02]  /*0ed0*/  @!P4 IMAD R34, R34, R35, R16 ;  /* 0x000000232222c224 */ /* 0x002fe400078e0210 */
[--C-:B------:R-:W-:Y:S02]  /*0ee0*/  @!P3 IMAD R35, R32, 0x70, R31.reuse ;  /* 0x000000702023b824 */ /* 0x100fe400078e021f */
[----:B------:R-:W-:-:S04]  /*0ef0*/  @!P4 IMAD R31, R34, 0x70, R31 ;  /* 0x00000070221fc824 */ /* 0x000fc800078e021f */
[----:B--2---:R-:W-:Y:S01]  /*0f00*/  @!P4 IMAD.WIDE R8, R31, 0x4, R8 ;  /* 0x000000041f08c825 */ /* 0x004fe200078e0208 */
[----:B------:R-:W-:-:S03]  /*0f10*/  MOV R31, RZ ;  /* 0x000000ff001f7202 */ /* 0x000fc60000000f00 */
[----:B---3--:R-:W-:-:S03]  /*0f20*/  @!P2 IMAD.WIDE R24, R33, 0x4, R24 ;  /* 0x000000042118a825 */ /* 0x008fc600078e0218 */
[----:B------:R-:W2:Y:S04]  /*0f30*/  @!P4 LDG.E.CONSTANT R31, desc[UR12][R8.64] ;  /* 0x0000000c081fc981 */ /* 0x000ea8000c1e9900 */
[----:B------:R-:W3:Y:S01]  /*0f40*/  @!P2 LDG.E.CONSTANT R26, desc[UR12][R24.64] ;  /* 0x0000000c181aa981 */ /* 0x000ee2000c1e9900 */
[----:B0-----:R-:W-:-:S05]  /*0f50*/  @!P3 IMAD.WIDE R10, R35, 0x4, R10 ;  /* 0x00000004230ab825 */ /* 0x001fca00078e020a */
[----:B------:R-:W5:Y:S01]  /*0f60*/  @!P3 LDG.E.CONSTANT R27, desc[UR12][R10.64] ;  /* 0x0000000c0a1bb981 */ /* 0x000f62000c1e9900 */
        /* <DEDUP_REMOVED lines=9> */
[----:B---3--:R0:W-:Y:S04]  /*1000*/  STS [R32+0x400], R26 ;  /* 0x0004001a20007388 */ /* 0x0081e80000000800 */
[----:B-----5:R0:W-:Y:S01]  /*1010*/  STS [R32+0x800], R27 ;  /* 0x0008001b20007388 */ /* 0x0201e20000000800 */
[----:B------:R-:W-:Y:S05]  /*1020*/  @!P1 BRA `(.L_x_138) ;  /* 0xfffffffc00209947 */ /* 0x000fea000383ffff */
[----:B------:R-:W-:Y:S05]  /*1030*/  BSYNC.RECONVERGENT B0 ;  /* 0x0000000000007941 */ /* 0x000fea0003800200 */
.L_x_137:
        /* <DEDUP_REMOVED lines=11> */
.L_x_146:
        /* <DEDUP_REMOVED lines=31> */
.L_x_178:
[----:B01----:R-:W-:Y:S01]  /*12e0*/  FADD R24, R24, R29 ;  /* 0x0000001d18187221 */ /* 0x003fe20000000000 */
[----:B------:R-:W-:-:S04]  /*12f0*/  LEA R11, R10, UR15, 0x2 ;  /* 0x0000000f0a0b7c11 */ /* 0x000fc8000f8e10ff */
[----:B------:R-:W-:Y:S01]  /*1300*/  FMNMX R25, R25, R24, !PT ;  /* 0x0000001819197209 */ /* 0x000fe20007800000 */
[----:B------:R2:W-:Y:S01]  /*1310*/  STL [R11], R24 ;  /* 0x000000180b007387 */ /* 0x0005e20000100800 */
[----:B------:R-:W-:Y:S05]  /*1320*/  BRA `(.L_x_145) ;  /* 0x00000000000c7947 */ /* 0x000fea0003800000 */
.L_x_143:
[----:B------:R-:W-:Y:S02]  /*1330*/  LEA R8, R10, UR15, 0x2 ;  /* 0x0000000f0a087c11 */ /* 0x000fe4000f8e10ff */
[----:B------:R-:W-:-:S05]  /*1340*/  MOV R11, 0xff7fffff ;  /* 0xff7fffff000b7802 */ /* 0x000fca0000000f00 */
[----:B------:R1:W-:Y:S02]  /*1350*/  STL [R8], R11 ;  /* 0x0000000b08007387 */ /* 0x0003e40000100800 */
.L_x_145:
[----:B------:R-:W-:Y:S05]  /*1360*/  BSYNC B1 ;  /* 0x0000000000017941 */ /* 0x000fea0003800000 */
.L_x_142:
[----:B------:R-:W-:Y:S01]  /*1370*/  IADD3 R10, PT, PT, R10, 0x1, RZ ;  /* 0x000000010a0a7810 */ /* 0x000fe20007ffe0ff */
[----:B------:R-:W-:-:S03]  /*1380*/  VIADD R9, R9, 0x1 ;  /* 0x0000000109097836 */ /* 0x000fc60000000000 */
[----:B------:R-:W-:-:S13]  /*1390*/  ISETP.GE.AND P1, PT, R10, UR9, PT ;  /* 0x000000090a007c0c */ /* 0x000fda000bf26270 */
[----:B------:R-:W-:Y:S05]  /*13a0*/  @!P1 BRA `(.L_x_146) ;  /* 0xfffffffc00509947 */ /* 0x000fea000383ffff */
[----:B------:R-:W-:Y:S05]  /*13b0*/  BRA `(.L_x_147) ;  /* 0x0000000400507947 */ /* 0x000fea0003800000 */
.L_x_141:
[----:B------:R-:W-:-:S13]  /*13c0*/  ISETP.GE.AND P1, PT, R10, UR9, PT ;  /* 0x000000090a007c0c */ /* 0x000fda000bf26270 */
[----:B------:R-:W-:Y:S05]  /*13d0*/  @P1 BRA `(.L_x_147) ;  /* 0x0000000400481947 */ /* 0x000fea0003800000 */
[----:B------:R-:W-:Y:S01]  /*13e0*/  ULEA UR7, UR4, UR5, 0x5 ;  /* 0x0000000504077291 */ /* 0x000fe2000f8e28ff */
[----:B------:R-:W-:Y:S02]  /*13f0*/  HFMA2 R8, -RZ, RZ, 0, 1.9073486328125e-06 ;  /* 0x00000020ff087431 */ /* 0x000fe400000001ff */
[----:B------:R-:W-:Y:S01]  /*1400*/  IMAD.U32 R24, RZ, RZ, UR4 ;  /* 0x00000004ff187e24 */ /* 0x000fe2000f8e00ff */
[----:B------:R-:W-:Y:S02]  /*1410*/  BSSY.RECONVERGENT B1, `(.L_x_148) ;  /* 0x0000021000017945 */ /* 0x000fe40003800200 */
        /* <DEDUP_REMOVED lines=8> */
[----:B0-----:R-:W-:Y:S02]  /*14a0*/  LOP3.LUT R27, R11, 0xfffffff0, RZ, 0xc0, !PT ;  /* 0xfffffff00b1b7812 */ /* 0x001fe400078ec0ff */
[----:B------:R-:W-:Y:S02]  /*14b0*/  MOV R8, RZ ;  /* 0x000000ff00087202 */ /* 0x000fe40000000f00 */
[----:B------:R-:W-:-:S07]  /*14c0*/  MOV R24, 0xff7fffff ;  /* 0xff7fffff00187802 */ /* 0x000fce0000000f00 */
.L_x_150:
[----:B-1----:R-:W-:Y:S01]  /*14d0*/  LEA R11, R10, UR15, 0x2 ;  /* 0x0000000f0a0b7c11 */ /* 0x002fe2000f8e10ff */
        /* <DEDUP_REMOVED lines=20> */
.L_x_149:
[----:B------:R-:W-:Y:S05]  /*1620*/  BSYNC.RECONVERGENT B1 ;  /* 0x0000000000017941 */ /* 0x000fea0003800200 */
.L_x_148:
[----:B------:R-:W-:Y:S05]  /*1630*/  @!P2 BRA `(.L_x_147) ;  /* 0x0000000000b0a947 */ /* 0x000fea0003800000 */
[----:B------:R-:W-:Y:S01]  /*1640*/  IADD3 R9, PT, PT, R9, UR5, RZ ;  /* 0x0000000509097c10 */ /* 0x000fe2000fffe0ff */
[----:B------:R-:W-:Y:S04]  /*1650*/  BSSY.RECONVERGENT B1, `(.L_x_151) ;  /* 0x0000016000017945 */ /* 0x000fe80003800200 */
[----:B------:R-:W-:-:S05]  /*1660*/  IMAD.MOV R8, RZ, RZ, -R9 ;  /* 0x000000ffff087224 */ /* 0x000fca00078e0a09 */
[----:B------:R-:W-:-:S04]  /*1670*/  PRMT R8, R8, 0x7710, RZ ;  /* 0x0000771008087816 */ /* 0x000fc800000000ff */
[----:B------:R-:W-:-:S04]  /*1680*/  IADD3 R8, PT, PT, R29, R8, RZ ;  /* 0x000000081d087210 */ /* 0x000fc80007ffe0ff */
        /* <DEDUP_REMOVED lines=8> */
[----:B0-----:R-:W-:Y:S01]  /*1710*/  IMAD.MOV.U32 R27, RZ, RZ, -0x800001 ;  /* 0xff7fffffff1b7424 */ /* 0x001fe200078e00ff */
        /* <DEDUP_REMOVED lines=9> */
.L_x_152:
[----:B------:R-:W-:Y:S05]  /*17b0*/  BSYNC.RECONVERGENT B1 ;  /* 0x0000000000017941 */ /* 0x000fea0003800200 */
.L_x_151:
[----:B------:R-:W-:Y:S05]  /*17c0*/  @!P2 BRA `(.L_x_147) ;  /* 0x00000000004ca947 */ /* 0x000fea0003800000 */
[----:B------:R-:W-:Y:S02]  /*17d0*/  ISETP.GE.U32.AND P1, PT, R11, 0x4, PT ;  /* 0x000000040b00780c */ /* 0x000fe40003f26070 */
[----:B------:R-:W-:-:S04]  /*17e0*/  LOP3.LUT R9, R9, 0x3, RZ, 0xc0, !PT ;  /* 0x0000000309097812 */ /* 0x000fc800078ec0ff */
[----:B------:R-:W-:-:S07]  /*17f0*/  ISETP.NE.AND P2, PT, R9, RZ, PT ;  /* 0x000000ff0900720c */ /* 0x000fce0003f45270 */
[C---:B-1----:R-:W-:Y:S01]  /*1800*/  @P1 LEA R8, R10.reuse, UR15, 0x2 ;  /* 0x0000000f0a081c11 */ /* 0x042fe2000f8e10ff */
[----:B------:R-:W-:Y:S01]  /*1810*/  @P1 VIADD R10, R10, 0x4 ;  /* 0x000000040a0a1836 */ /* 0x000fe20000000000 */
[----:B------:R-:W-:-:S05]  /*1820*/  @P1 MOV R11, 0xff7fffff ;  /* 0xff7fffff000b1802 */ /* 0x000fca0000000f00 */
[----:B------:R2:W-:Y:S04]  /*1830*/  @P1 STL [R8], R11 ;  /* 0x0000000b08001387 */ /* 0x0005e80000100800 */
[----:B------:R2:W-:Y:S04]  /*1840*/  @P1 STL [R8+0x4], R11 ;  /* 0x0000040b08001387 */ /* 0x0005e80000100800 */
[----:B------:R2:W-:Y:S04]  /*1850*/  @P1 STL [R8+0x8], R11 ;  /* 0x0000080b08001387 */ /* 0x0005e80000100800 */
[----:B------:R2:W-:Y:S01]  /*1860*/  @P1 STL [R8+0xc], R11 ;  /* 0x00000c0b08001387 */ /* 0x0005e20000100800 */
[----:B------:R-:W-:Y:S05]  /*1870*/  @!P2 BRA `(.L_x_147) ;  /* 0x000000000020a947 */ /* 0x000fea0003800000 */
[----:B--2---:R-:W-:Y:S02]  /*1880*/  LEA R8, R10, UR15, 0x2 ;  /* 0x0000000f0a087c11 */ /* 0x004fe4000f8e10ff */
[----:B------:R-:W-:Y:S02]  /*1890*/  MOV R11, 0xff7fffff ;  /* 0xff7fffff000b7802 */ /* 0x000fe40000000f00 */
[----:B------:R-:W-:-:S03]  /*18a0*/  ISETP.NE.AND P1, PT, R9, 0x1, PT ;  /* 0x000000010900780c */ /* 0x000fc60003f25270 */
[----:B------:R3:W-:Y:S10]  /*18b0*/  STL [R8], R11 ;  /* 0x0000000b08007387 */ /* 0x0007f40000100800 */
[----:B---3--:R-:W-:Y:S05]  /*18c0*/  @!P1 BRA `(.L_x_147) ;  /* 0x00000000000c9947 */ /* 0x008fea0003800000 */
[----:B------:R-:W-:Y:S01]  /*18d0*/  ISETP.NE.AND P1, PT, R9, 0x2, PT ;  /* 0x000000020900780c */ /* 0x000fe20003f25270 */
[----:B------:R3:W-:-:S12]  /*18e0*/  STL [R8+0x4], R11 ;  /* 0x0000040b08007387 */ /* 0x0007d80000100800 */
[----:B------:R3:W-:Y:S02]  /*18f0*/  @P1 STL [R8+0x8], R11 ;  /* 0x0000080b08001387 */ /* 0x0007e40000100800 */
.L_x_147:
[----:B------:R-:W-:Y:S05]  /*1900*/  BSYNC B0 ;  /* 0x0000000000007941 */ /* 0x000fea0003800000 */
.L_x_140:
[----:B------:R-:W-:-:S13]  /*1910*/  FSETP.GT.AND P1, PT, R25, -3.40282346638528859812e+38, PT ;  /* 0xff7fffff1900780b */ /* 0x000fda0003f24000 */
[----:B------:R-:W-:Y:S05]  /*1920*/  @!P1 BRA `(.L_x_139) ;  /* 0x0000001000289947 */ /* 0x000fea0003800000 */
[----:B------:R-:W-:Y:S01]  /*1930*/  HFMA2 R9, -RZ, RZ, 0.96630859375, -0.0022525787353515625 ;  /* 0x3bbb989dff097431 */ /* 0x000fe200000001ff */
[----:B------:R-:W-:Y:S01]  /*1940*/  FMNMX R25, R22, R25, !PT ;  /* 0x0000001916197209 */ /* 0x000fe20007800000 */
[----:B------:R-:W-:-:S04]  /*1950*/  IMAD.MOV.U32 R10, RZ, RZ, 0x437c0000 ;  /* 0x437c0000ff0a7424 */ /* 0x000fc800078e00ff */
[----:B-123--:R-:W-:Y:S01]  /*1960*/  FADD R8, R22, -R25 ;  /* 0x8000001916087221 */ /* 0x00efe20000000000 */
[----:B------:R-:W-:-:S03]  /*1970*/  MOV R22, R25 ;  /* 0x0000001900167202 */ /* 0x000fc60000000f00 */
[----:B------:R-:W-:-:S04]  /*1980*/  FFMA.SAT R9, R8, R9, 0.5 ;  /* 0x3f00000008097423 */ /* 0x000fc80000002009 */
[----:B------:R-:W-:-:S04]  /*1990*/  FFMA.RM R9, R9, R10, 12582913 ;  /* 0x4b40000109097423 */ /* 0x000fc8000000400a */
[C---:B------:R-:W-:Y:S01]  /*19a0*/  FADD R11, R9.reuse, -12583039 ;  /* 0xcb40007f090b7421 */ /* 0x040fe20000000000 */
[----:B------:R-:W-:-:S03]  /*19b0*/  SHF.L.U32 R9, R9, 0x17, RZ ;  /* 0x0000001709097819 */ /* 0x000fc600000006ff */
        /* <DEDUP_REMOVED lines=11> */
[----:B------:R-:W-:Y:S01]  /*1a70*/  IMAD.MOV.U32 R9, RZ, RZ, 0x20 ;  /* 0x00000020ff097424 */ /* 0x000fe200078e00ff */
[----:B------:R-:W-:Y:S01]  /*1a80*/  UIMAD UR11, UR4, -0x20, -UR5 ;  /* 0xffffffe0040b78a4 */ /* 0x000fe2000f8e0a05 */
[----:B------:R-:W-:-:S03]  /*1a90*/  IMAD.MOV.U32 R24, RZ, RZ, RZ ;  /* 0x000000ffff187224 */ /* 0x000fc600078e00ff */
[----:B------:R-:W-:-:S04]  /*1aa0*/  MOV R8, UR7 ;  /* 0x0000000700087c02 */ /* 0x000fc80008000f00 */
[----:B------:R-:W-:-:S04]  /*1ab0*/  VIADDMNMX R8, R8, R9, UR14, PT ;  /* 0x0000000e08087e46 */ /* 0x000fc8000b800109 */
[----:B------:R-:W-:-:S13]  /*1ac0*/  R2UR UR10, R8 ;  /* 0x00000000080a72ca */ /* 0x000fda00000e0000 */
[----:B------:R-:W-:Y:S02]  /*1ad0*/  UIMAD UR7, UR4, -0x20, UR10 ;  /* 0xffffffe0040778a4 */ /* 0x000fe4000f8e020a */
[----:B------:R-:W-:Y:S02]  /*1ae0*/  UIADD3 UR11, UPT, UPT, UR10, UR11, URZ ;  /* 0x0000000b0a0b7290 */ /* 0x000fe4000fffe0ff */
[----:B------:R-:W-:-:S04]  /*1af0*/  UIADD3 UR7, UPT, UPT, UR5, -UR7, URZ ;  /* 0x8000000705077290 */ /* 0x000fc8000fffe0ff */
[----:B------:R-:W-:Y:S01]  /*1b00*/  UISETP.GT.U32.AND UP2, UPT, UR7, -0x4, UPT ;  /* 0xfffffffc0700788c */ /* 0x000fe2000bf44070 */
[----:B0-----:R-:W-:-:S04]  /*1b10*/  MOV R26, UR11 ;  /* 0x0000000b001a7c02 */ /* 0x001fc80008000f00 */
[----:B------:R-:W-:-:S04]  /*1b20*/  LOP3.LUT R26, R26, 0x3, RZ, 0xc0, !PT ;  /* 0x000000031a1a7812 */ /* 0x000fc800078ec0ff */
[----:B------:R-:W-:Y:S05]  /*1b30*/  BRA.U UP2, `(.L_x_153) ;  /* 0x0000000902087547 */ /* 0x000fea000b800000 */
[----:B------:R-:W-:Y:S01]  /*1b40*/  ULOP3.LUT UR7, UR11, 0xfffffffc, URZ, 0xc0, !UPT ;  /* 0xfffffffc0b077892 */ /* 0x000fe2000f8ec0ff */
[----:B------:R-:W-:Y:S01]  /*1b50*/  HFMA2 R22, -RZ, RZ, 0, 0 ;  /* 0x00000000ff167431 */ /* 0x000fe200000001ff */
[----:B------:R-:W-:Y:S04]  /*1b60*/  BSSY.RECONVERGENT B0, `(.L_x_153) ;  /* 0x000007f000007945 */ /* 0x000fe80003800200 */
[----:B------:R-:W-:-:S07]  /*1b70*/  MOV R24, UR7 ;  /* 0x0000000700187c02 */ /* 0x000fce0008000f00 */
.L_x_162:
        /* <DEDUP_REMOVED lines=8> */
[----:B------:R-:W0:Y:S01]  /*1c00*/  S2UR UR10, SR_CgaCtaId ;  /* 0x00000000000a79c3 */ /* 0x000e220000008800 */
[----:B------:R-:W-:Y:S01]  /*1c10*/  UMOV UR7, 0x400 ;  /* 0x0000040000077882 */ /* 0x000fe20000000000 */
[----:B------:R-:W-:Y:S01]  /*1c20*/  IMAD R32, R22, 0x80, R17 ;  /* 0x0000008016207824 */ /* 0x000fe200078e0211 */
[----:B------:R-:W-:Y:S01]  /*1c30*/  UIADD3 UR7, UPT, UPT, UR7, 0x4000, URZ ;  /* 0x0000400007077890 */ /* 0x000fe2000fffe0ff */
[----:B------:R-:W-:Y:S01]  /*1c40*/  HFMA2 R31, -RZ, RZ, 3.7421875, 0 ;  /* 0x437c0000ff1f7431 */ /* 0x000fe200000001ff */
[----:B------:R-:W-:Y:S01]  /*1c50*/  MOV R27, 0x3bbb989d ;  /* 0x3bbb989d001b7802 */ /* 0x000fe20000000f00 */
[----:B------:R-:W-:-:S04]  /*1c60*/  FADD R28, -R25, R8 ;  /* 0x00000008191c7221 */ /* 0x000fc80000000100 */
[----:B------:R-:W-:-:S04]  /*1c70*/  FFMA.SAT R30, R28, R27, 0.5 ;  /* 0x3f0000001c1e7423 */ /* 0x000fc8000000201b */
[----:B------:R-:W-:-:S04]  /*1c80*/  FFMA.RM R30, R30, R31, 12582913 ;  /* 0x4b4000011e1e7423 */ /* 0x000fc8000000401f */
[C---:B------:R-:W-:Y:S01]  /*1c90*/  FADD R31, R30.reuse, -12583039 ;  /* 0xcb40007f1e1f7421 */ /* 0x040fe20000000000 */
[----:B------:R-:W-:-:S03]  /*1ca0*/  IMAD.SHL.U32 R30, R30, 0x800000, RZ ;  /* 0x008000001e1e7824 */ /* 0x000fc600078e00ff */
[----:B------:R-:W-:Y:S01]  /*1cb0*/  FFMA R31, R28, 1.4426950216293334961, -R31 ;  /* 0x3fb8aa3b1c1f7823 */ /* 0x000fe2000000081f */
[----:B0-----:R-:W-:-:S03]  /*1cc0*/  ULEA UR7, UR10, UR7, 0x18 ;  /* 0x000000070a077291 */ /* 0x001fc6000f8ec0ff */
        /* <DEDUP_REMOVED lines=13> */
.L_x_155:
[----:B------:R-:W-:Y:S05]  /*1da0*/  BSYNC.RECONVERGENT B1 ;  /* 0x0000000000017941 */ /* 0x000fea0003800200 */
.L_x_154:
[----:B------:R-:W-:Y:S04]  /*1db0*/  BSSY.RECONVERGENT B1, `(.L_x_156) ;  /* 0x000001c000017945 */ /* 0x000fe80003800200 */
[----:B------:R-:W-:Y:S05]  /*1dc0*/  @!P1 BRA `(.L_x_157) ;  /* 0x0000000000689947 */ /* 0x000fea0003800000 */
[----:B------:R-:W0:Y:S01]  /*1dd0*/  S2UR UR10, SR_CgaCtaId ;  /* 0x00000000000a79c3 */ /* 0x000e220000008800 */
[----:B------:R-:W-:Y:S01]  /*1de0*/  UMOV UR7, 0x400 ;  /* 0x0000040000077882 */ /* 0x000fe20000000000 */
[----:B------:R-:W-:Y:S01]  /*1df0*/  MOV R29, 0x3bbb989d ;  /* 0x3bbb989d001d7802 */ /* 0x000fe20000000f00 */
[----:B------:R-:W-:Y:S01]  /*1e00*/  UIADD3 UR7, UPT, UPT, UR7, 0x4000, URZ ;  /* 0x0000400007077890 */ /* 0x000fe2000fffe0ff */
[----:B------:R-:W-:Y:S01]  /*1e10*/  LEA R8, R22, R17, 0x7 ;  /* 0x0000001116087211 */ /* 0x000fe200078e38ff */
[----:B------:R-:W-:Y:S01]  /*1e20*/  FADD R28, -R25, R9 ;  /* 0x00000009191c7221 */ /* 0x000fe20000000100 */
[----:B------:R-:W-:-:S03]  /*1e30*/  IMAD.MOV.U32 R30, RZ, RZ, 0x437c0000 ;  /* 0x437c0000ff1e7424 */ /* 0x000fc600078e00ff */
[----:B------:R-:W-:-:S04]  /*1e40*/  FFMA.SAT R29, R28, R29, 0.5 ;  /* 0x3f0000001c1d7423 */ /* 0x000fc8000000201d */
[----:B------:R-:W-:-:S04]  /*1e50*/  FFMA.RM R29, R29, R30, 12582913 ;  /* 0x4b4000011d1d7423 */ /* 0x000fc8000000401e */
[C---:B------:R-:W-:Y:S01]  /*1e60*/  FADD R31, R29.reuse, -12583039 ;  /* 0xcb40007f1d1f7421 */ /* 0x040fe20000000000 */
[----:B------:R-:W-:-:S03]  /*1e70*/  SHF.L.U32 R29, R29, 0x17, RZ ;  /* 0x000000171d1d7819 */ /* 0x000fc600000006ff */
[----:B------:R-:W-:Y:S01]  /*1e80*/  FFMA R31, R28, 1.4426950216293334961, -R31 ;  /* 0x3fb8aa3b1c1f7823 */ /* 0x000fe2000000081f */
[----:B0-----:R-:W-:-:S03]  /*1e90*/  ULEA UR7, UR10, UR7, 0x18 ;  /* 0x000000070a077291 */ /* 0x001fc6000f8ec0ff */
        /* <DEDUP_REMOVED lines=13> */
.L_x_157:
[----:B------:R-:W-:Y:S05]  /*1f70*/  BSYNC.RECONVERGENT B1 ;  /* 0x0000000000017941 */ /* 0x000fea0003800200 */
.L_x_156:
[----:B------:R-:W-:Y:S04]  /*1f80*/  BSSY.RECONVERGENT B1, `(.L_x_158) ;  /* 0x000001c000017945 */ /* 0x000fe80003800200 */
[----:B------:R-:W-:Y:S05]  /*1f90*/  @!P2 BRA `(.L_x_159) ;  /* 0x000000000068a947 */ /* 0x000fea0003800000 */
[----:B------:R-:W0:Y:S01]  /*1fa0*/  S2UR UR10, SR_CgaCtaId ;  /* 0x00000000000a79c3 */ /* 0x000e220000008800 */
[----:B------:R-:W-:Y:S01]  /*1fb0*/  UMOV UR7, 0x400 ;  /* 0x0000040000077882 */ /* 0x000fe20000000000 */
[----:B------:R-:W-:Y:S01]  /*1fc0*/  LEA R8, R22, R17, 0x7 ;  /* 0x0000001116087211 */ /* 0x000fe200078e38ff */
[----:B------:R-:W-:Y:S01]  /*1fd0*/  UIADD3 UR7, UPT, UPT, UR7, 0x4000, URZ ;  /* 0x0000400007077890 */ /* 0x000fe2000fffe0ff */
[----:B------:R-:W-:Y:S02]  /*1fe0*/  HFMA2 R29, -RZ, RZ, 3.7421875, 0 ;  /* 0x437c0000ff1d7431 */ /* 0x000fe400000001ff */
[----:B------:R-:W-:Y:S01]  /*1ff0*/  FADD R10, -R25, R10 ;  /* 0x0000000a190a7221 */ /* 0x000fe20000000100 */
[----:B------:R-:W-:-:S04]  /*2000*/  IMAD.MOV.U32 R9, RZ, RZ, 0x3bbb989d ;  /* 0x3bbb989dff097424 */ /* 0x000fc800078e00ff */
[----:B------:R-:W-:-:S04]  /*2010*/  FFMA.SAT R28, R10, R9, 0.5 ;  /* 0x3f0000000a1c7423 */ /* 0x000fc80000002009 */
[----:B------:R-:W-:-:S04]  /*2020*/  FFMA.RM R28, R28, R29, 12582913 ;  /* 0x4b4000011c1c7423 */ /* 0x000fc8000000401d */
[C---:B------:R-:W-:Y:S01]  /*2030*/  FADD R29, R28.reuse, -12583039 ;  /* 0xcb40007f1c1d7421 */ /* 0x040fe20000000000 */
[----:B------:R-:W-:-:S03]  /*2040*/  SHF.L.U32 R28, R28, 0x17, RZ ;  /* 0x000000171c1c7819 */ /* 0x000fc600000006ff */
[----:B------:R-:W-:Y:S01]  /*2050*/  FFMA R29, R10, 1.4426950216293334961, -R29 ;  /* 0x3fb8aa3b0a1d7823 */ /* 0x000fe2000000081d */
[----:B0-----:R-:W-:-:S03]  /*2060*/  ULEA UR7, UR10, UR7, 0x18 ;  /* 0x000000070a077291 */ /* 0x001fc6000f8ec0ff */
        /* <DEDUP_REMOVED lines=13> */
.L_x_159:
[----:B------:R-:W-:Y:S05]  /*2140*/  BSYNC.RECONVERGENT B1 ;  /* 0x0000000000017941 */ /* 0x000fea0003800200 */
.L_x_158:
[----:B------:R-:W-:Y:S04]  /*2150*/  BSSY.RECONVERGENT B1, `(.L_x_160) ;  /* 0x000001c000017945 */ /* 0x000fe80003800200 */
[----:B------:R-:W-:Y:S05]  /*2160*/  @!P3 BRA `(.L_x_161) ;  /* 0x000000000068b947 */ /* 0x000fea0003800000 */
[----:B------:R-:W0:Y:S01]  /*2170*/  S2UR UR10, SR_CgaCtaId ;  /* 0x00000000000a79c3 */ /* 0x000e220000008800 */
[----:B------:R-:W-:Y:S01]  /*2180*/  UMOV UR7, 0x400 ;  /* 0x0000040000077882 */ /* 0x000fe20000000000 */
[----:B------:R-:W-:Y:S01]  /*2190*/  IMAD R9, R22, 0x80, R17 ;  /* 0x0000008016097824 */ /* 0x000fe200078e0211 */
[----:B------:R-:W-:Y:S01]  /*21a0*/  UIADD3 UR7, UPT, UPT, UR7, 0x4000, URZ ;  /* 0x0000400007077890 */ /* 0x000fe2000fffe0ff */
[----:B------:R-:W-:Y:S01]  /*21b0*/  MOV R8, 0x3bbb989d ;  /* 0x3bbb989d00087802 */ /* 0x000fe20000000f00 */
[----:B------:R-:W-:-:S04]  /*21c0*/  FADD R11, -R25, R11 ;  /* 0x0000000b190b7221 */ /* 0x000fc80000000100 */
[----:B------:R-:W-:Y:S01]  /*21d0*/  FFMA.SAT R8, R11, R8, 0.5 ;  /* 0x3f0000000b087423 */ /* 0x000fe20000002008 */
[----:B0-----:R-:W-:-:S06]  /*21e0*/  ULEA UR7, UR10, UR7, 0x18 ;  /* 0x000000070a077291 */ /* 0x001fcc000f8ec0ff */
[----:B------:R-:W-:Y:S01]  /*21f0*/  LEA R31, R9, UR7, 0x2 ;  /* 0x00000007091f7c11 */ /* 0x000fe2000f8e10ff */
[----:B------:R-:W-:-:S04]  /*2200*/  HFMA2 R9, -RZ, RZ, 3.7421875, 0 ;  /* 0x437c0000ff097431 */ /* 0x000fc800000001ff */
[----:B------:R-:W0:Y:S04]  /*2210*/  LDS R27, [R31+0x600] ;  /* 0x000600001f1b7984 */ /* 0x000e280000000800 */
[----:B------:R-:W1:Y:S01]  /*2220*/  LDS R28, [R31+0x680] ;  /* 0x000680001f1c7984 */ /* 0x000e620000000800 */
[----:B------:R-:W-:-:S03]  /*2230*/  FFMA.RM R8, R8, R9, 12582913 ;  /* 0x4b40000108087423 */ /* 0x000fc60000004009 */
[----:B------:R-:W2:Y:S01]  /*2240*/  LDS R29, [R31+0x700] ;  /* 0x000700001f1d7984 */ /* 0x000ea20000000800 */
[C---:B------:R-:W-:Y:S01]  /*2250*/  FADD R10, R8.reuse, -12583039 ;  /* 0xcb40007f080a7421 */ /* 0x040fe20000000000 */
[----:B------:R-:W-:Y:S02]  /*2260*/  IMAD.SHL.U32 R8, R8, 0x800000, RZ ;  /* 0x0080000008087824 */ /* 0x000fe400078e00ff */
        /* <DEDUP_REMOVED lines=10> */
.L_x_161:
[----:B------:R-:W-:Y:S05]  /*2310*/  BSYNC.RECONVERGENT B1 ;  /* 0x0000000000017941 */ /* 0x000fea0003800200 */
.L_x_160:
[----:B------:R-:W-:-:S04]  /*2320*/  IADD3 R22, PT, PT, R22, 0x4, RZ ;  /* 0x0000000416167810 */ /* 0x000fc80007ffe0ff */
[----:B------:R-:W-:-:S13]  /*2330*/  ISETP.NE.AND P0, PT, R22, R24, PT ;  /* 0x000000181600720c */ /* 0x000fda0003f05270 */
[----:B------:R-:W-:Y:S05]  /*2340*/  @P0 BRA `(.L_x_162) ;  /* 0xfffffff8000c0947 */ /* 0x000fea000383ffff */
[----:B------:R-:W-:Y:S05]  /*2350*/  BSYNC.RECONVERGENT B0 ;  /* 0x0000000000007941 */ /* 0x000fea0003800200 */
.L_x_153:
        /* <DEDUP_REMOVED lines=11> */
[----:B------:R-:W0:Y:S01]  /*2410*/  S2UR UR10, SR_CgaCtaId ;  /* 0x00000000000a79c3 */ /* 0x000e220000008800 */
        /* <DEDUP_REMOVED lines=9> */
[----:B------:R-:W-:Y:S01]  /*24b0*/  IMAD.SHL.U32 R28, R28, 0x800000, RZ ;  /* 0x008000001c1c7824 */ /* 0x000fe200078e00ff */
[----:B0-----:R-:W-:Y:S02]  /*24c0*/  ULEA UR7, UR10, UR7, 0x18 ;  /* 0x000000070a077291 */ /* 0x001fe4000f8ec0ff */
[----:B------:R-:W-:-:S04]  /*24d0*/  FFMA R29, R22, 1.4426950216293334961, -R29 ;  /* 0x3fb8aa3b161d7823 */ /* 0x000fc8000000081d */
[----:B------:R-:W-:Y:S01]  /*24e0*/  FFMA R29, R22, 1.925963033500011079e-08, R29 ;  /* 0x32a57060161d7823 */ /* 0x000fe2000000001d */
[----:B------:R-:W-:-:S05]  /*24f0*/  LEA R30, R30, UR7, 0x2 ;  /* 0x000000071e1e7c11 */ /* 0x000fca000f8e10ff */
[----:B------:R-:W0:Y:S01]  /*2500*/  LDS R11, [R30] ;  /* 0x000000001e0b7984 */ /* 0x000e220000000800 */
[----:B------:R-:W1:Y:S03]  /*2510*/  MUFU.EX2 R29, R29 ;  /* 0x0000001d001d7308 */ /* 0x000e660000000800 */
[----:B------:R-:W2:Y:S04]  /*2520*/  LDS R8, [R30+0x80] ;  /* 0x000080001e087984 */ /* 0x000ea80000000800 */
[----:B------:R-:W3:Y:S04]  /*2530*/  LDS R27, [R30+0x100] ;  /* 0x000100001e1b7984 */ /* 0x000ee80000000800 */
[----:B------:R-:W4:Y:S01]  /*2540*/  LDS R32, [R30+0x180] ;  /* 0x000180001e207984 */ /* 0x000f220000000800 */
[----:B-1----:R-:W-:-:S04]  /*2550*/  FMUL R28, R28, R29 ;  /* 0x0000001d1c1c7220 */ /* 0x002fc80000400000 */
[----:B------:R-:W-:Y:S01]  /*2560*/  FADD R3, R3, R28 ;  /* 0x0000001c03037221 */ /* 0x000fe20000000000 */
[C---:B0-----:R-:W-:Y:S01]  /*2570*/  FFMA R4, R28.reuse, R11, R4 ;  /* 0x0000000b1c047223 */ /* 0x041fe20000000004 */
[C---:B--2---:R-:W-:Y:S01]  /*2580*/  FFMA R5, R28.reuse, R8, R5 ;  /* 0x000000081c057223 */ /* 0x044fe20000000005 */
[C---:B---3--:R-:W-:Y:S01]  /*2590*/  FFMA R6, R28.reuse, R27, R6 ;  /* 0x0000001b1c067223 */ /* 0x048fe20000000006 */
[----:B----4-:R-:W-:-:S07]  /*25a0*/  FFMA R7, R28, R32, R7 ;  /* 0x000000201c077223 */ /* 0x010fce0000000007 */
.L_x_164:
[----:B------:R-:W-:Y:S05]  /*25b0*/  BSYNC.RECONVERGENT B0 ;  /* 0x0000000000007941 */ /* 0x000fea0003800200 */
.L_x_163:
[----:B------:R-:W-:Y:S01]  /*25c0*/  MOV R22, R25 ;  /* 0x0000001900167202 */ /* 0x000fe20000000f00 */
[----:B------:R-:W-:Y:S06]  /*25d0*/  @!P1 BRA `(.L_x_139) ;  /* 0x0000000000fc9947 */ /* 0x000fec0003800000 */
[----:B------:R-:W-:Y:S01]  /*25e0*/  FSETP.GTU.AND P0, PT, R9, -3.40282346638528859812e+38, PT ;  /* 0xff7fffff0900780b */ /* 0x000fe20003f0c000 */
[----:B------:R-:W-:Y:S01]  /*25f0*/  BSSY.RECONVERGENT B0, `(.L_x_165) ;  /* 0x000001d000007945 */ /* 0x000fe20003800200 */
[----:B------:R-:W-:-:S11]  /*2600*/  ISETP.NE.AND P1, PT, R26, 0x2, PT ;  /* 0x000000021a00780c */ /* 0x000fd60003f25270 */
        /* <DEDUP_REMOVED lines=15> */
[----:B------:R-:W-:Y:S01]  /*2700*/  LEA R30, R11, UR7, 0x2 ;  /* 0x000000070b1e7c11 */ /* 0x000fe2000f8e10ff */
[----:B------:R-:W0:Y:S04]  /*2710*/  MUFU.EX2 R9, R22 ;  /* 0x0000001600097308 */ /* 0x000e280000000800 */
        /* <DEDUP_REMOVED lines=10> */
.L_x_166:
[----:B------:R-:W-:Y:S05]  /*27c0*/  BSYNC.RECONVERGENT B0 ;  /* 0x0000000000007941 */ /* 0x000fea0003800200 */
.L_x_165:
[----:B------:R-:W-:Y:S01]  /*27d0*/  IMAD.MOV.U32 R22, RZ, RZ, R25 ;  /* 0x000000ffff167224 */ /* 0x000fe200078e0019 */
[----:B------:R-:W-:Y:S06]  /*27e0*/  @!P1 BRA `(.L_x_139) ;  /* 0x0000000000789947 */ /* 0x000fec0003800000 */
[----:B-----5:R-:W-:Y:S02]  /*27f0*/  FSETP.GTU.AND P0, PT, R10, -3.40282346638528859812e+38, PT ;  /* 0xff7fffff0a00780b */ /* 0x020fe40003f0c000 */
[----:B------:R-:W-:-:S11]  /*2800*/  MOV R22, R25 ;  /* 0x0000001900167202 */ /* 0x000fd60000000f00 */
        /* <DEDUP_REMOVED lines=24> */
[----:B------:R-:W-:Y:S02]  /*2990*/  IMAD.MOV.U32 R22, RZ, RZ, R25 ;  /* 0x000000ffff167224 */ /* 0x000fe400078e0019 */
[C---:B--2---:R-:W-:Y:S01]  /*29a0*/  FFMA R5, R11.reuse, R24, R5 ;  /* 0x000000180b057223 */ /* 0x044fe20000000005 */
[C---:B---3--:R-:W-:Y:S01]  /*29b0*/  FFMA R6, R11.reuse, R27, R6 ;  /* 0x0000001b0b067223 */ /* 0x048fe20000000006 */
[----:B----4-:R-:W-:-:S07]  /*29c0*/  FFMA R7, R11, R26, R7 ;  /* 0x0000001a0b077223 */ /* 0x010fce0000000007 */
.L_x_139:
[----:B------:R-:W-:Y:S05]  /*29d0*/  WARPSYNC.ALL ;  /* 0x0000000000007948 */ /* 0x000fea0003800000 */
[----:B------:R-:W-:Y:S01]  /*29e0*/  BAR.SYNC.DEFER_BLOCKING 0x0 ;  /* 0x0000000000007b1d */ /* 0x000fe20000010000 */
[----:B------:R-:W-:-:S05]  /*29f0*/  UIADD3 UR4, UPT, UPT, UR4, 0x1, URZ ;  /* 0x0000000104047890 */ /* 0x000fca000fffe0ff */
[----:B------:R-:W-:Y:S07]  /*2a00*/  BRA.U !UP1, `(.L_x_167) ;  /* 0xffffffdd09747547 */ /* 0x000fee000b83ffff */
.L_x_134:
[----:B------:R-:W-:-:S13]  /*2a10*/  ISETP.GE.AND P0, PT, R20, R21, PT ;  /* 0x000000151400720c */ /* 0x000fda0003f06270 */
[----:B------:R-:W-:Y:S05]  /*2a20*/  @P0 EXIT ;  /* 0x000000000000094d */ /* 0x000fea0003800000 */
[----:B------:R-:W4:Y:S01]  /*2a30*/  LDCU.64 UR4, c[0x0][0x3a0] ;  /* 0x00007400ff0477ac */ /* 0x000f220008000a00 */
[----:B------:R-:W-:Y:S01]  /*2a40*/  MOV R2, R3 ;  /* 0x0000000300027202 */ /* 0x000fe20000000f00 */
[----:B----4-:R-:W-:-:S04]  /*2a50*/  UISETP.NE.U32.AND UP0, UPT, UR4, URZ, UPT ;  /* 0x000000ff0400728c */ /* 0x010fc8000bf05070 */
[----:B------:R-:W-:-:S09]  /*2a60*/  UISETP.NE.AND.EX UP0, UPT, UR5, URZ, UPT, UP0 ;  /* 0x000000ff0500728c */ /* 0x000fd2000bf05300 */
[----:B------:R-:W-:Y:S05]  /*2a70*/  BRA.U !UP0, `(.L_x_168) ;  /* 0x0000000108747547 */ /* 0x000fea000b800000 */
[----:B-123--:R-:W1:Y:S02]  /*2a80*/  LDC.64 R8, c[0x0][0x3a0] ;  /* 0x0000e800ff087b82 */ /* 0x00ee640000000a00 */
[----:B-1----:R-:W-:-:S06]  /*2a90*/  IMAD.WIDE.U32 R8, R23, 0x4, R8 ;  /* 0x0000000417087825 */ /* 0x002fcc00078e0008 */
[----:B------:R-:W2:Y:S01]  /*2aa0*/  LDG.E.CONSTANT R9, desc[UR12][R8.64] ;  /* 0x0000000c08097981 */ /* 0x000ea2000c1e9900 */
[----:B------:R-:W-:Y:S02]  /*2ab0*/  HFMA2 R13, -RZ, RZ, 0.96630859375, -0.0022525787353515625 ;  /* 0x3bbb989dff0d7431 */ /* 0x000fe400000001ff */
[----:B------:R-:W-:Y:S01]  /*2ac0*/  IMAD.MOV.U32 R12, RZ, RZ, 0x437c0000 ;  /* 0x437c0000ff0c7424 */ /* 0x000fe200078e00ff */
[----:B--2---:R-:W-:-:S05]  /*2ad0*/  FMNMX R0, R9, R22, !PT ;  /* 0x0000001609007209 */ /* 0x004fca0007800000 */
[----:B-----5:R-:W-:Y:S01]  /*2ae0*/  FADD R10, R9, -R0 ;  /* 0x80000000090a7221 */ /* 0x020fe20000000000 */
[----:B------:R-:W-:-:S03]  /*2af0*/  FADD R0, -R0, R22 ;  /* 0x0000001600007221 */ /* 0x000fc60000000100 */
[----:B------:R-:W-:-:S04]  /*2b00*/  FFMA.SAT R3, R10, R13, 0.5 ;  /* 0x3f0000000a037423 */ /* 0x000fc8000000200d */
[----:B------:R-:W-:Y:S01]  /*2b10*/  FFMA.RM R11, R3, R12, 12582913 ;  /* 0x4b400001030b7423 */ /* 0x000fe2000000400c */
[----:B------:R-:W-:-:S03]  /*2b20*/  FFMA.SAT R3, R0, R13, 0.5 ;  /* 0x3f00000000037423 */ /* 0x000fc6000000200d */
[----:B------:R-:W-:Y:S01]  /*2b30*/  FADD R13, R11, -12583039 ;  /* 0xcb40007f0b0d7421 */ /* 0x000fe20000000000 */
[----:B------:R-:W-:Y:S01]  /*2b40*/  FFMA.RM R3, R3, R12, 12582913 ;  /* 0x4b40000103037423 */ /* 0x000fe2000000400c */
[----:B------:R-:W-:Y:S02]  /*2b50*/  SHF.L.U32 R11, R11, 0x17, RZ ;  /* 0x000000170b0b7819 */ /* 0x000fe400000006ff */
[C---:B------:R-:W-:Y:S01]  /*2b60*/  FFMA R13, R10.reuse, 1.4426950216293334961, -R13 ;  /* 0x3fb8aa3b0a0d7823 */ /* 0x040fe2000000080d */
[C---:B------:R-:W-:Y:S01]  /*2b70*/  FADD R9, R3.reuse, -12583039 ;  /* 0xcb40007f03097421 */ /* 0x040fe20000000000 */
[----:B------:R-:W-:Y:S02]  /*2b80*/  SHF.L.U32 R3, R3, 0x17, RZ ;  /* 0x0000001703037819 */ /* 0x000fe400000006ff */
[----:B------:R-:W-:Y:S01]  /*2b90*/  FFMA R13, R10, 1.925963033500011079e-08, R13 ;  /* 0x32a570600a0d7823 */ /* 0x000fe2000000000d */
[----:B------:R-:W-:-:S03]  /*2ba0*/  FFMA R9, R0, 1.4426950216293334961, -R9 ;  /* 0x3fb8aa3b00097823 */ /* 0x000fc60000000809 */
[----:B------:R-:W1:Y:S01]  /*2bb0*/  MUFU.EX2 R8, R13 ;  /* 0x0000000d00087308 */ /* 0x000e620000000800 */
[----:B------:R-:W-:-:S07]  /*2bc0*/  FFMA R9, R0, 1.925963033500011079e-08, R9 ;  /* 0x32a5706000097823 */ /* 0x000fce0000000009 */
[----:B------:R-:W2:Y:S01]  /*2bd0*/  MUFU.EX2 R0, R9 ;  /* 0x0000000900007308 */ /* 0x000ea20000000800 */
[----:B-1----:R-:W-:Y:S01]  /*2be0*/  FMUL R8, R11, R8 ;  /* 0x000000080b087220 */ /* 0x002fe20000400000 */
[----:B--2---:R-:W-:-:S04]  /*2bf0*/  FMUL R3, R3, R0 ;  /* 0x0000000003037220 */ /* 0x004fc80000400000 */
[C---:B------:R-:W-:Y:S01]  /*2c00*/  FFMA R2, R3.reuse, R2, R8 ;  /* 0x0000000203027223 */ /* 0x040fe20000000008 */
[C---:B------:R-:W-:Y:S01]  /*2c10*/  FMUL R4, R3.reuse, R4 ;  /* 0x0000000403047220 */ /* 0x040fe20000400000 */
[C---:B------:R-:W-:Y:S01]  /*2c20*/  FMUL R5, R3.reuse, R5 ;  /* 0x0000000503057220 */ /* 0x040fe20000400000 */
[C---:B------:R-:W-:Y:S01]  /*2c30*/  FMUL R6, R3.reuse, R6 ;  /* 0x0000000603067220 */ /* 0x040fe20000400000 */
[----:B------:R-:W-:-:S07]  /*2c40*/  FMUL R7, R3, R7 ;  /* 0x0000000703077220 */ /* 0x000fce0000400000 */
.L_x_168:
[C---:B------:R-:W-:Y:S01]  /*2c50*/  VIADD R0, R2.reuse, 0x1800000 ;  /* 0x0180000002007836 */ /* 0x040fe20000000000 */
[----:B------:R-:W-:Y:S01]  /*2c60*/  BSSY.RECONVERGENT B0, `(.L_x_169) ;  /* 0x000000e000007945 */ /* 0x000fe20003800200 */
[----:B------:R-:W-:Y:S02]  /*2c70*/  ISETP.GT.U32.AND P3, PT, R17, 0xf, PT ;  /* 0x0000000f1100780c */ /* 0x000fe40003f64070 */
[----:B------:R-:W-:Y:S02]  /*2c80*/  FSETP.GT.AND P4, PT, R2, RZ, PT ;  /* 0x000000ff0200720b */ /* 0x000fe40003f84000 */
[----:B------:R-:W-:-:S04]  /*2c90*/  LOP3.LUT R0, R0, 0x7f800000, RZ, 0xc0, !PT ;  /* 0x7f80000000007812 */ /* 0x000fc800078ec0ff */
[----:B------:R-:W-:-:S13]  /*2ca0*/  ISETP.GT.U32.AND P0, PT, R0, 0x1ffffff, PT ;  /* 0x01ffffff0000780c */ /* 0x000fda0003f04070 */
[----:B------:R-:W-:Y:S05]  /*2cb0*/  @P0 BRA `(.L_x_170) ;  /* 0x0000000000100947 */ /* 0x000fea0003800000 */
[----:B-123--:R-:W-:-:S07]  /*2cc0*/  MOV R8, 0x2ce0 ;  /* 0x00002ce000087802 */ /* 0x00efce0000000f00 */
[----:B0----5:R-:W-:Y:S05]  /*2cd0*/  CALL.REL.NOINC `($__internal_3_$__cuda_sm20_rcp_rn_f32_slowpath) ;  /* 0x0000000000f07944 */ /* 0x021fea0003c00000 */
[----:B------:R-:W-:Y:S01]  /*2ce0*/  MOV R0, R3 ;  /* 0x0000000300007202 */ /* 0x000fe20000000f00 */
[----:B------:R-:W-:Y:S06]  /*2cf0*/  BRA `(.L_x_171) ;  /* 0x0000000000107947 */ /* 0x000fec0003800000 */
.L_x_170:
[----:B------:R-:W4:Y:S02]  /*2d00*/  MUFU.RCP R3, R2 ;  /* 0x0000000200037308 */ /* 0x000f240000001000 */
[----:B----4-:R-:W-:-:S04]  /*2d10*/  FFMA R0, R3, R2, -1 ;  /* 0xbf80000003007423 */ /* 0x010fc80000000002 */
[----:B------:R-:W-:-:S04]  /*2d20*/  FADD.FTZ R0, -R0, -RZ ;  /* 0x800000ff00007221 */ /* 0x000fc80000010100 */
[----:B------:R-:W-:-:S07]  /*2d30*/  FFMA R0, R3, R0, R3 ;  /* 0x0000000003007223 */ /* 0x000fce0000000003 */
.L_x_171:
[----:B------:R-:W-:Y:S05]  /*2d40*/  BSYNC.RECONVERGENT B0 ;  /* 0x0000000000007941 */ /* 0x000fea0003800200 */
.L_x_169:
[----:B------:R-:W4:Y:S01]  /*2d50*/  LDC.64 R2, c[0x0][0x398] ;  /* 0x0000e600ff027b82 */ /* 0x000f220000000a00 */
[----:B------:R-:W-:Y:S02]  /*2d60*/  IADD3 R17, PT, PT, R17, R18, RZ ;  /* 0x0000001211117210 */ /* 0x000fe40007ffe0ff */
[----:B------:R-:W-:-:S05]  /*2d70*/  FSEL R0, R0, RZ, P4 ;  /* 0x000000ff00007208 */ /* 0x000fca0002000000 */
[C---:B------:R-:W-:Y:S01]  /*2d80*/  FMUL R9, R0.reuse, R4 ;  /* 0x0000000400097220 */ /* 0x040fe20000400000 */
[C---:B------:R-:W-:Y:S01]  /*2d90*/  FMUL R5, R0.reuse, R5 ;  /* 0x0000000500057220 */ /* 0x040fe20000400000 */
[----:B-123--:R-:W-:Y:S01]  /*2da0*/  FMUL R11, R0, R6 ;  /* 0x00000006000b7220 */ /* 0x00efe20000400000 */
[----:B----4-:R-:W-:-:S05]  /*2db0*/  IMAD.WIDE R2, R17, 0x4, R2 ;  /* 0x0000000411027825 */ /* 0x010fca00078e0202 */
[----:B------:R1:W-:Y:S04]  /*2dc0*/  STG.E desc[UR12][R2.64], R9 ;  /* 0x0000000902007986 */ /* 0x0003e8000c10190c */
[----:B------:R1:W-:Y:S04]  /*2dd0*/  STG.E desc[UR12][R2.64+0x80], R5 ;  /* 0x0000800502007986 */ /* 0x0003e8000c10190c */
[----:B------:R1:W-:Y:S01]  /*2de0*/  STG.E desc[UR12][R2.64+0x100], R11 ;  /* 0x0001000b02007986 */ /* 0x0003e2000c10190c */
[----:B------:R-:W-:Y:S05]  /*2df0*/  @P3 EXIT ;  /* 0x000000000000394d */ /* 0x000fea0003800000 */
[----:B------:R-:W-:-:S05]  /*2e00*/  FMUL R7, R0, R7 ;  /* 0x0000000700077220 */ /* 0x000fca0000400000 */
[----:B------:R-:W-:Y:S01]  /*2e10*/  STG.E desc[UR12][R2.64+0x180], R7 ;  /* 0x0001800702007986 */ /* 0x000fe2000c10190c */
[----:B------:R-:W-:Y:S05]  /*2e20*/  EXIT ;  /* 0x000000000000794d */ /* 0x000fea0003800000 */
.L_x_144:
[----:B------:R-:W-:Y:S01]  /*2e30*/  HFMA2 R30, -RZ, RZ, 0, 9.5367431640625e-07 ;  /* 0x00000010ff1e7431 */ /* 0x000fe200000001ff */
[----:B------:R-:W-:Y:S01]  /*2e40*/  BSSY B2, `(.L_x_172) ;  /* 0x0000007000027945 */ /* 0x000fe20003800000 */
[----:B------:R-:W-:Y:S01]  /*2e50*/  IMAD.MOV.U32 R11, RZ, RZ, R26 ;  /* 0x000000ffff0b7224 */ /* 0x000fe200078e001a */
[----:B------:R-:W-:Y:S01]  /*2e60*/  MOV R31, 0x1f ;  /* 0x0000001f001f7802 */ /* 0x000fe20000000f00 */
[----:B------:R-:W-:-:S07]  /*2e70*/  IMAD.MOV.U32 R28, RZ, RZ, -0x1 ;  /* 0xffffffffff1c7424 */ /* 0x000fce00078e00ff */
[----:B------:R-:W-:Y:S05]  /*2e80*/  WARPSYNC.COLLECTIVE R28, `(.L_x_173) ;  /* 0x000000001c087348 */ /* 0x000fea0003c00000 */
[----:B------:R0:W1:Y:S02]  /*2e90*/  SHFL.BFLY P1, R29, R11, R30, R31 ;  /* 0x0c00001e0b1d7389 */ /* 0x000064000002001f */
[----:B01----:R-:W-:Y:S05]  /*2ea0*/  ENDCOLLECTIVE ;  /* 0x000000000000791b */ /* 0x003fea0003800000 */
.L_x_173:
[----:B------:R-:W-:Y:S05]  /*2eb0*/  BSYNC B2 ;  /* 0x0000000000027941 */ /* 0x000fea0003800000 */
.L_x_172:
[----:B------:R-:W-:Y:S01]  /*2ec0*/  MOV R11, R29 ;  /* 0x0000001d000b7202 */ /* 0x000fe20000000f00 */
[----:B------:R-:W-:Y:S02]  /*2ed0*/  HFMA2 R30, -RZ, RZ, 0, 4.76837158203125e-07 ;  /* 0x00000008ff1e7431 */ /* 0x000fe400000001ff */
[----:B------:R-:W-:Y:S01]  /*2ee0*/  IMAD.MOV.U32 R31, RZ, RZ, 0x1f ;  /* 0x0000001fff1f7424 */ /* 0x000fe200078e00ff */
[----:B------:R-:W-:Y:S01]  /*2ef0*/  MOV R28, 0xffffffff ;  /* 0xffffffff001c7802 */ /* 0x000fe20000000f00 */
[----:B------:R-:W-:-:S07]  /*2f00*/  FADD R11, R26, R11 ;  /* 0x0000000b1a0b7221 */ /* 0x000fce0000000000 */
[----:B------:R-:W-:Y:S05]  /*2f10*/  WARPSYNC.COLLECTIVE R28, `(.L_x_174) ;  /* 0x000000001c087348 */ /* 0x000fea0003c00000 */
[----:B------:R0:W1:Y:S02]  /*2f20*/  SHFL.BFLY P1, R29, R11, R30, R31 ;  /* 0x0c00001e0b1d7389 */ /* 0x000064000002001f */
[----:B01----:R-:W-:Y:S05]  /*2f30*/  ENDCOLLECTIVE ;  /* 0x000000000000791b */ /* 0x003fea0003800000 */
.L_x_174:
[----:B------:R-:W-:Y:S01]  /*2f40*/  HFMA2 R30, -RZ, RZ, 0, 2.384185791015625e-07 ;  /* 0x00000004ff1e7431 */ /* 0x000fe200000001ff */
[----:B------:R-:W-:-:S05]  /*2f50*/  MOV R8, R29 ;  /* 0x0000001d00087202 */ /* 0x000fca0000000f00 */
[----:B------:R-:W-:-:S04]  /*2f60*/  FADD R8, R11, R8 ;  /* 0x000000080b087221 */ /* 0x000fc80000000000 */
[----:B------:R-:W-:-:S07]  /*2f70*/  IMAD.MOV.U32 R11, RZ, RZ, R8 ;  /* 0x000000ffff0b7224 */ /* 0x000fce00078e0008 */
[----:B------:R-:W-:Y:S05]  /*2f80*/  WARPSYNC.COLLECTIVE R28, `(.L_x_175) ;  /* 0x000000001c087348 */ /* 0x000fea0003c00000 */
[----:B------:R0:W1:Y:S02]  /*2f90*/  SHFL.BFLY P1, R29, R11, R30, R31 ;  /* 0x0c00001e0b1d7389 */ /* 0x000064000002001f */
[----:B01----:R-:W-:Y:S05]  /*2fa0*/  ENDCOLLECTIVE ;  /* 0x000000000000791b */ /* 0x003fea0003800000 */
.L_x_175:
[----:B------:R-:W-:Y:S01]  /*2fb0*/  HFMA2 R30, -RZ, RZ, 0, 1.1920928955078125e-07 ;  /* 0x00000002ff1e7431 */ /* 0x000fe200000001ff */
[----:B------:R-:W-:-:S05]  /*2fc0*/  MOV R27, R29 ;  /* 0x0000001d001b7202 */ /* 0x000fca0000000f00 */
[----:B------:R-:W-:-:S04]  /*2fd0*/  FADD R27, R8, R27 ;  /* 0x0000001b081b7221 */ /* 0x000fc80000000000 */
[----:B------:R-:W-:-:S07]  /*2fe0*/  IMAD.MOV.U32 R11, RZ, RZ, R27 ;  /* 0x000000ffff0b7224 */ /* 0x000fce00078e001b */
[----:B------:R-:W-:Y:S05]  /*2ff0*/  WARPSYNC.COLLECTIVE R28, `(.L_x_176) ;  /* 0x000000001c087348 */ /* 0x000fea0003c00000 */
[----:B------:R0:W1:Y:S02]  /*3000*/  SHFL.BFLY P1, R29, R11, R30, R31 ;  /* 0x0c00001e0b1d7389 */ /* 0x000064000002001f */
[----:B01----:R-:W-:Y:S05]  /*3010*/  ENDCOLLECTIVE ;  /* 0x000000000000791b */ /* 0x003fea0003800000 */
.L_x_176:
[----:B------:R-:W-:Y:S01]  /*3020*/  HFMA2 R30, -RZ, RZ, 0, 5.9604644775390625e-08 ;  /* 0x00000001ff1e7431 */ /* 0x000fe200000001ff */
[----:B------:R-:W-:-:S05]  /*3030*/  MOV R24, R29 ;  /* 0x0000001d00187202 */ /* 0x000fca0000000f00 */
[----:B------:R-:W-:-:S04]  /*3040*/  FADD R24, R27, R24 ;  /* 0x000000181b187221 */ /* 0x000fc80000000000 */
[----:B------:R-:W-:-:S07]  /*3050*/  IMAD.MOV.U32 R11, RZ, RZ, R24 ;  /* 0x000000ffff0b7224 */ /* 0x000fce00078e0018 */
[----:B------:R-:W-:Y:S05]  /*3060*/  WARPSYNC.COLLECTIVE R28, `(.L_x_177) ;  /* 0x000000001c087348 */ /* 0x000fea0003c00000 */
[----:B------:R0:W1:Y:S02]  /*3070*/  SHFL.BFLY P1, R29, R11, R30, R31 ;  /* 0x0c00001e0b1d7389 */ /* 0x000064000002001f */
[----:B01----:R-:W-:Y:S05]  /*3080*/  ENDCOLLECTIVE ;  /* 0x000000000000791b */ /* 0x003fea0003800000 */
.L_x_177:
[----:B------:R-:W-:Y:S05]  /*3090*/  BRA `(.L_x_178) ;  /* 0xffffffe000907947 */ /* 0x000fea000383ffff */
        .weak           $__internal_3_$__cuda_sm20_rcp_rn_f32_slowpath
        .type           $__internal_3_$__cuda_sm20_rcp_rn_f32_slowpath,@function
        .size           $__internal_3_$__cuda_sm20_rcp_rn_f32_slowpath,(.L_x_2064 - $__internal_3_$__cuda_sm20_rcp_rn_f32_slowpath)
$__internal_3_$__cuda_sm20_rcp_rn_f32_slowpath:
[----:B------:R-:W-:Y:S01]  /*30a0*/  SHF.L.U32 R0, R2, 0x1, RZ ;  /* 0x0000000102007819 */ /* 0x000fe200000006ff */
[----:B------:R-:W-:Y:S03]  /*30b0*/  BSSY.RECONVERGENT B1, `(.L_x_179) ;  /* 0x0000030000017945 */ /* 0x000fe60003800200 */
[----:B------:R-:W-:-:S04]  /*30c0*/  SHF.R.U32.HI R11, RZ, 0x18, R0 ;  /* 0x00000018ff0b7819 */ /* 0x000fc80000011600 */
[----:B------:R-:W-:-:S13]  /*30d0*/  ISETP.NE.U32.AND P0, PT, R11, RZ, PT ;  /* 0x000000ff0b00720c */ /* 0x000fda0003f05070 */
[----:B------:R-:W-:Y:S05]  /*30e0*/  @P0 BRA `(.L_x_180) ;  /* 0x0000000000280947 */ /* 0x000fea0003800000 */
[----:B------:R-:W-:-:S05]  /*30f0*/  IMAD.SHL.U32 R0, R2, 0x2, RZ ;  /* 0x0000000202007824 */ /* 0x000fca00078e00ff */
        /* <DEDUP_REMOVED lines=9> */
.L_x_180:
[----:B------:R-:W-:-:S04]  /*3190*/  IADD3 R13, PT, PT, R11, -0xfd, RZ ;  /* 0xffffff030b0d7810 */ /* 0x000fc80007ffe0ff */
[----:B------:R-:W-:-:S13]  /*31a0*/  ISETP.GT.U32.AND P0, PT, R13, 0x1, PT ;  /* 0x000000010d00780c */ /* 0x000fda0003f04070 */
[----:B------:R-:W-:Y:S05]  /*31b0*/  @P0 BRA `(.L_x_182) ;  /* 0x0000000000780947 */ /* 0x000fea0003800000 */
[----:B------:R-:W-:Y:S02]  /*31c0*/  LOP3.LUT R0, R2, 0x7fffff, RZ, 0xc0, !PT ;  /* 0x007fffff02007812 */ /* 0x000fe400078ec0ff */
[----:B------:R-:W-:Y:S02]  /*31d0*/  MOV R12, 0x3 ;  /* 0x00000003000c7802 */ /* 0x000fe40000000f00 */
        /* <DEDUP_REMOVED lines=11> */
[----:B------:R-:W-:-:S03]  /*3290*/  LOP3.LUT R12, R12, R3, RZ, 0xc0, !PT ;  /* 0x000000030c0c7212 */ /* 0x000fc600078ec0ff */
[----:B------:R-:W-:Y:S01]  /*32a0*/  IMAD.MOV R0, RZ, RZ, -R9 ;  /* 0x000000ffff007224 */ /* 0x000fe200078e0a09 */
[----:B------:R-:W-:-:S04]  /*32b0*/  SHF.R.U32.HI R12, RZ, R13, R12 ;  /* 0x0000000dff0c7219 */ /* 0x000fc8000001160c */
[----:B------:R-:W-:Y:S02]  /*32c0*/  LOP3.LUT P1, RZ, R0, R13, R3, 0xf8, !PT ;  /* 0x0000000d00ff7212 */ /* 0x000fe4000782f803 */
[C---:B------:R-:W-:Y:S02]  /*32d0*/  LOP3.LUT P0, RZ, R12.reuse, 0x1, RZ, 0xc0, !PT ;  /* 0x000000010cff7812 */ /* 0x040fe4000780c0ff */
[----:B------:R-:W-:-:S04]  /*32e0*/  LOP3.LUT P2, RZ, R12, 0x2, RZ, 0xc0, !PT ;  /* 0x000000020cff7812 */ /* 0x000fc8000784c0ff */
[----:B------:R-:W-:Y:S02]  /*32f0*/  PLOP3.LUT P0, PT, P0, P1, P2, 0xe0, 0x0 ;  /* 0x000000000000781c */ /* 0x000fe40000703c20 */
[----:B------:R-:W-:Y:S02]  /*3300*/  LOP3.LUT P1, RZ, R2, 0x7fffff, RZ, 0xc0, !PT ;  /* 0x007fffff02ff7812 */ /* 0x000fe4000782c0ff */
[----:B------:R-:W-:-:S04]  /*3310*/  SEL R0, RZ, 0x1, !P0 ;  /* 0x00000001ff007807 */ /* 0x000fc80004000000 */
[----:B------:R-:W-:-:S04]  /*3320*/  IADD3 R0, PT, PT, -R0, RZ, RZ ;  /* 0x000000ff00007210 */ /* 0x000fc80007ffe1ff */
[----:B------:R-:W-:Y:S02]  /*3330*/  ISETP.GE.AND P0, PT, R0, RZ, PT ;  /* 0x000000ff0000720c */ /* 0x000fe40003f06270 */
[----:B------:R-:W-:-:S04]  /*3340*/  IADD3 R0, PT, PT, R11, -0xfc, RZ ;  /* 0xffffff040b007810 */ /* 0x000fc80007ffe0ff */
[----:B------:R-:W-:-:S07]  /*3350*/  SHF.R.U32.HI R3, RZ, R0, R3 ;  /* 0x00000000ff037219 */ /* 0x000fce0000011603 */
[----:B------:R-:W-:-:S05]  /*3360*/  @!P0 VIADD R3, R3, 0x1 ;  /* 0x0000000103038836 */ /* 0x000fca0000000000 */
[----:B------:R-:W-:-:S04]  /*3370*/  @!P1 SHF.L.U32 R3, R3, 0x1, RZ ;  /* 0x0000000103039819 */ /* 0x000fc800000006ff */
[----:B------:R-:W-:Y:S01]  /*3380*/  LOP3.LUT R3, R3, 0x80000000, R2, 0xf8, !PT ;  /* 0x8000000003037812 */ /* 0x000fe200078ef802 */
[----:B------:R-:W-:Y:S06]  /*3390*/  BRA `(.L_x_181) ;  /* 0x0000000000047947 */ /* 0x000fec0003800000 */
.L_x_182:
[----:B------:R0:W1:Y:S02]  /*33a0*/  MUFU.RCP R3, R2 ;  /* 0x0000000200037308 */ /* 0x0000640000001000 */
.L_x_181:
[----:B------:R-:W-:Y:S05]  /*33b0*/  BSYNC.RECONVERGENT B1 ;  /* 0x0000000000017941 */ /* 0x000fea0003800200 */
.L_x_179:
[----:B------:R-:W-:-:S04]  /*33c0*/  HFMA2 R9, -RZ, RZ, 0, 0 ;  /* 0x00000000ff097431 */ /* 0x000fc800000001ff */
[----:B01----:R-:W-:Y:S05]  /*33d0*/  RET.REL.NODEC R8 `(_Z30flash_attn_sinks_varlen_kernelIfLi112ELi8ELi32EEvPKT_S2_S2_PS0_PKfPKjS7_fiiii) ;  /* 0xffffffcc08087950 */ /* 0x003fea0003c3ffff */
.L_x_183:
        /* <DEDUP_REMOVED lines=10> */
.L_x_2064:


//--------------------- .text._Z30flash_attn_sinks_varlen_kernelIfLi96ELi8ELi32EEvPKT_S2_S2_PS0_PKfPKjS7_fiiii --------------------------
	.section	.text._Z30flash_attn_sinks_varlen_kernelIfLi96ELi8ELi32EEvPKT_S2_S2_PS0_PKfPKjS7_fiiii,"ax",@progbits
	.align	128
        .global         _Z30flash_attn_sinks_varlen_kernelIfLi96ELi8ELi32EEvPKT_S2_S2_PS0_PKfPKjS7_fiiii
        .type           _Z30flash_attn_sinks_varlen_kernelIfLi96ELi8ELi32EEvPKT_S2_S2_PS0_PKfPKjS7_fiiii,@function
        .size           _Z30flash_attn_sinks_varlen_kernelIfLi96ELi8ELi32EEvPKT_S2_S2_PS0_PKfPKjS7_fiiii,(.L_x_2065 - _Z30flash_attn_sinks_varlen_kernelIfLi96ELi8ELi32EEvPKT_S2_S2_PS0_PKfPKjS7_fiiii)
        .other          _Z30flash_attn_sinks_varlen_kernelIfLi96ELi8ELi32EEvPKT_S2_S2_PS0_PKfPKjS7_fiiii,@"STO_CUDA_ENTRY STV_DEFAULT"
_Z30flash_attn_sinks_varlen_kernelIfLi96ELi8ELi32EEvPKT_S2_S2_PS0_PKfPKjS7_fiiii:
.text._Z30flash_attn_sinks_varlen_kernelIfLi96ELi8ELi32EEvPKT_S2_S2_PS0_PKfPKjS7_fiiii:
        /* <DEDUP_REMOVED lines=25> */
[----:B------:R-:W-:-:S04]  /*0190*/  IMAD R16, R6, 0x60, R17 ;  /* 0x0000006006107824 */ /* 0x000fc800078e0211 */
[----:B------:R-:W-:Y:S01]  /*01a0*/  IMAD.WIDE R12, R16, 0x4, R12 ;  /* 0x00000004100c7825 */ /* 0x000fe200078e020c */
[----:B------:R-:W-:-:S04]  /*01b0*/  IABS R15, R3 ;  /* 0x00000003000f7213 */ /* 0x000fc80000000000 */
[----:B------:R-:W1:Y:S08]  /*01c0*/  I2F.RP R14, R15 ;  /* 0x0000000f000e7306 */ /* 0x000e700000209400 */
[----:B-1----:R-:W0:Y:S02]  /*01d0*/  MUFU.RCP R14, R14 ;  /* 0x0000000e000e7308 */ /* 0x002e240000001000 */
[----:B0-----:R-:W-:-:S06]  /*01e0*/  VIADD R10, R14, 0xffffffe ;  /* 0x0ffffffe0e0a7836 */ /* 0x001fcc0000000000 */
[----:B------:R0:W1:Y:S02]  /*01f0*/  F2I.FTZ.U32.TRUNC.NTZ R11, R10 ;  /* 0x0000000a000b7305 */ /* 0x000064000021f000 */
[----:B0-----:R-:W-:Y:S01]  /*0200*/  IMAD.MOV.U32 R10, RZ, RZ, RZ ;  /* 0x000000ffff0a7224 */ /* 0x001fe200078e00ff */
[----:B-1----:R-:W-:-:S05]  /*0210*/  IADD3 R22, PT, PT, RZ, -R11, RZ ;  /* 0x8000000bff167210 */ /* 0x002fca0007ffe0ff */
[----:B------:R-:W-:-:S04]  /*0220*/  IMAD R23, R22, R15, RZ ;  /* 0x0000000f16177224 */ /* 0x000fc800078e02ff */
[----:B------:R-:W-:Y:S01]  /*0230*/  IMAD.HI.U32 R11, R11, R23, R10 ;  /* 0x000000170b0b7227 */ /* 0x000fe200078e000a */
[----:B--2---:R-:W-:-:S04]  /*0240*/  IADD3 R18, PT, PT, R18, -R5, RZ ;  /* 0x8000000512127210 */ /* 0x004fc80007ffe0ff */
[----:B------:R-:W-:-:S13]  /*0250*/  ISETP.GE.AND P0, PT, R19, R18, PT ;  /* 0x000000121300720c */ /* 0x000fda0003f06270 */
[----:B------:R-:W2:Y:S04]  /*0260*/  @!P0 LDG.E.CONSTANT R5, desc[UR12][R12.64] ;  /* 0x0000000c0c058981 */ /* 0x000ea8000c1e9900 */
[----:B------:R-:W3:Y:S04]  /*0270*/  @!P0 LDG.E.CONSTANT R6, desc[UR12][R12.64+0x80] ;  /* 0x0000800c0c068981 */ /* 0x000ee8000c1e9900 */
[----:B------:R0:W4:Y:S01]  /*0280*/  @!P0 LDG.E.CONSTANT R9, desc[UR12][R12.64+0x100] ;  /* 0x0001000c0c098981 */ /* 0x000122000c1e9900 */
[----:B------:R-:W-:Y:S02]  /*0290*/  R2UR UR14, R4 ;  /* 0x00000000040e72ca */ /* 0x000fe400000e0000 */
[----:B------:R-:W-:-:S02]  /*02a0*/  R2UR UR16, R1 ;  /* 0x00000000011072ca */ /* 0x000fc400000e0000 */
[----:B0-----:R-:W-:Y:S02]  /*02b0*/  IABS R12, R2 ;  /* 0x00000002000c7213 */ /* 0x001fe40000000000 */
[----:B------:R-:W-:-:S03]  /*02c0*/  LOP3.LUT R2, R2, R3, RZ, 0x3c, !PT ;  /* 0x0000000302027212 */ /* 0x000fc600078e3cff */
[----:B------:R-:W-:Y:S01]  /*02d0*/  IMAD.HI.U32 R11, R11, R12, RZ ;  /* 0x0000000c0b0b7227 */ /* 0x000fe200078e00ff */
[----:B------:R-:W-:-:S04]  /*02e0*/  ISETP.GE.AND P2, PT, R2, RZ, PT ;  /* 0x000000ff0200720c */ /* 0x000fc80003f46270 */
[----:B------:R-:W-:-:S05]  /*02f0*/  IADD3 R13, PT, PT, -R11, RZ, RZ ;  /* 0x000000ff0b0d7210 */ /* 0x000fca0007ffe1ff */
[----:B------:R-:W-:-:S05]  /*0300*/  IMAD R12, R15, R13, R12 ;  /* 0x0000000d0f0c7224 */ /* 0x000fca00078e020c */
[----:B------:R-:W-:-:S13]  /*0310*/  ISETP.GT.U32.AND P3, PT, R15, R12, PT ;  /* 0x0000000c0f00720c */ /* 0x000fda0003f64070 */
[----:B------:R-:W-:Y:S01]  /*0320*/  @!P3 IMAD.IADD R12, R12, 0x1, -R15 ;  /* 0x000000010c0cb824 */ /* 0x000fe200078e0a0f */
[----:B------:R-:W-:Y:S02]  /*0330*/  @!P3 IADD3 R11, PT, PT, R11, 0x1, RZ ;  /* 0x000000010b0bb810 */ /* 0x000fe40007ffe0ff */
[----:B------:R-:W-:Y:S02]  /*0340*/  ISETP.NE.AND P3, PT, R3, RZ, PT ;  /* 0x000000ff0300720c */ /* 0x000fe40003f65270 */
[----:B------:R-:W-:-:S13]  /*0350*/  ISETP.GE.U32.AND P1, PT, R12, R15, PT ;  /* 0x0000000f0c00720c */ /* 0x000fda0003f26070 */
[----:B------:R-:W-:-:S05]  /*0360*/  @P1 VIADD R11, R11, 0x1 ;  /* 0x000000010b0b1836 */ /* 0x000fca0000000000 */
[----:B------:R-:W-:-:S05]  /*0370*/  MOV R2, R11 ;  /* 0x0000000b00027202 */ /* 0x000fca0000000f00 */
[----:B------:R-:W-:Y:S01]  /*0380*/  @!P2 IMAD.MOV R2, RZ, RZ, -R2 ;  /* 0x000000ffff02a224 */ /* 0x000fe200078e0a02 */
[----:B------:R-:W-:-:S04]  /*0390*/  @!P3 LOP3.LUT R2, RZ, R3, RZ, 0x33, !PT ;  /* 0x00000003ff02b212 */ /* 0x000fc800078e33ff */
[-C--:B------:R-:W-:Y:S02]  /*03a0*/  IABS R13, R2.reuse ;  /* 0x00000002000d7213 */ /* 0x080fe40000000000 */
[----:B------:R-:W-:Y:S02]  /*03b0*/  IABS R22, R2 ;  /* 0x0000000200167213 */ /* 0x000fe40000000000 */
[----:B------:R-:W0:Y:S08]  /*03c0*/  I2F.RP R12, R13 ;  /* 0x0000000d000c7306 */ /* 0x000e300000209400 */
[----:B0-----:R-:W0:Y:S02]  /*03d0*/  MUFU.RCP R12, R12 ;  /* 0x0000000c000c7308 */ /* 0x001e240000001000 */
[----:B0-----:R-:W-:Y:S01]  /*03e0*/  IADD3 R10, PT, PT, R12, 0xffffffe, RZ ;  /* 0x0ffffffe0c0a7810 */ /* 0x001fe20007ffe0ff */
[----:B------:R-:W-:-:S05]  /*03f0*/  IMAD.MOV R12, RZ, RZ, -R22 ;  /* 0x000000ffff0c7224 */ /* 0x000fca00078e0a16 */
[----:B------:R0:W1:Y:S02]  /*0400*/  F2I.FTZ.U32.TRUNC.NTZ R11, R10 ;  /* 0x0000000a000b7305 */ /* 0x000064000021f000 */
[----:B0-----:R-:W-:Y:S02]  /*0410*/  HFMA2 R10, -RZ, RZ, 0, 0 ;  /* 0x00000000ff0a7431 */ /* 0x001fe400000001ff */
[----:B-1----:R-:W-:-:S04]  /*0420*/  IMAD.MOV R14, RZ, RZ, -R11 ;  /* 0x000000ffff0e7224 */ /* 0x002fc800078e0a0b */
[----:B------:R-:W-:Y:S01]  /*0430*/  IMAD R15, R14, R13, RZ ;  /* 0x0000000d0e0f7224 */ /* 0x000fe200078e02ff */
[----:B------:R-:W-:-:S03]  /*0440*/  IABS R14, R21 ;  /* 0x00000015000e7213 */ /* 0x000fc60000000000 */
[----:B------:R-:W-:-:S06]  /*0450*/  IMAD.HI.U32 R11, R11, R15, R10 ;  /* 0x0000000f0b0b7227 */ /* 0x000fcc00078e000a */
[----:B------:R-:W-:-:S04]  /*0460*/  IMAD.HI.U32 R15, R11, R14, RZ ;  /* 0x0000000e0b0f7227 */ /* 0x000fc800078e00ff */
[----:B------:R-:W-:Y:S01]  /*0470*/  IMAD R10, R15, R12, R14 ;  /* 0x0000000c0f0a7224 */ /* 0x000fe200078e020e */
[----:B------:R-:W-:Y:S01]  /*0480*/  MOV R14, RZ ;  /* 0x000000ff000e7202 */ /* 0x000fe20000000f00 */
[----:B------:R-:W-:Y:S01]  /*0490*/  VIADD R11, R8, -UR14 ;  /* 0x8000000e080b7c36 */ /* 0x000fe20008000000 */
[----:B------:R-:W-:Y:S02]  /*04a0*/  LOP3.LUT R8, R21, R2, RZ, 0x3c, !PT ;  /* 0x0000000215087212 */ /* 0x000fe400078e3cff */
[----:B------:R-:W-:Y:S02]  /*04b0*/  ISETP.GT.U32.AND P3, PT, R13, R10, PT ;  /* 0x0000000a0d00720c */ /* 0x000fe40003f64070 */
[----:B------:R-:W-:Y:S02]  /*04c0*/  IADD3 R4, PT, PT, -R18, R11, RZ ;  /* 0x0000000b12047210 */ /* 0x000fe40007ffe1ff */
[----:B------:R-:W-:Y:S02]  /*04d0*/  ISETP.GE.AND P2, PT, R8, RZ, PT ;  /* 0x000000ff0800720c */ /* 0x000fe40003f46270 */
[----:B------:R-:W2:Y:S07]  /*04e0*/  @!P0 LDC R8, c[0x0][0x3b8] ;  /* 0x0000ee00ff088b82 */ /* 0x000eae0000000800 */
[----:B------:R-:W-:Y:S01]  /*04f0*/  @!P3 IADD3 R10, PT, PT, R10, -R13, RZ ;  /* 0x8000000d0a0ab210 */ /* 0x000fe20007ffe0ff */
[----:B------:R-:W-:Y:S01]  /*0500*/  @!P3 VIADD R15, R15, 0x1 ;  /* 0x000000010f0fb836 */ /* 0x000fe20000000000 */
[----:B------:R-:W-:-:S02]  /*0510*/  ISETP.NE.AND P3, PT, R2, RZ, PT ;  /* 0x000000ff0200720c */ /* 0x000fc40003f65270 */
[----:B------:R-:W-:Y:S02]  /*0520*/  ISETP.GE.U32.AND P1, PT, R10, R13, PT ;  /* 0x0000000d0a00720c */ /* 0x000fe40003f26070 */
[----:B------:R-:W-:Y:S02]  /*0530*/  CS2R R12, SRZ ;  /* 0x00000000000c7805 */ /* 0x000fe4000001ff00 */
[----:B------:R-:W-:Y:S02]  /*0540*/  IADD3 R10, PT, PT, R4, -UR7, R7 ;  /* 0x80000007040a7c10 */ /* 0x000fe4000fffe007 */
[----:B------:R-:W-:Y:S02]  /*0550*/  VIADDMNMX R7, R7, 0x8, R18, PT ;  /* 0x0000000807077846 */ /* 0x000fe40003800112 */
[----:B------:R-:W-:Y:S02]  /*0560*/  R2UR UR6, R10 ;  /* 0x000000000a0672ca */ /* 0x000fe400000e0000 */
[----:B------:R-:W-:Y:S01]  /*0570*/  VIADDMNMX R7, R4, R7, R11, PT ;  /* 0x0000000704077246 */ /* 0x000fe2000380010b */
[----:B------:R-:W4:Y:S03]  /*0580*/  @!P0 LDC R10, c[0x0][0x3b8] ;  /* 0x0000ee00ff0a8b82 */ /* 0x000f260000000800 */
[----:B------:R-:W-:-:S02]  /*0590*/  R2UR UR15, R7 ;  /* 0x00000000070f72ca */ /* 0x000fc400000e0000 */
[----:B------:R-:W-:-:S05]  /*05a0*/  @P1 IADD3 R15, PT, PT, R15, 0x1, RZ ;  /* 0x000000010f0f1810 */ /* 0x000fca0007ffe0ff */
[----:B------:R-:W-:Y:S01]  /*05b0*/  UISETP.LT.AND UP0, UPT, UR6, -0x1, UPT ;  /* 0xffffffff0600788c */ /* 0x000fe2000bf01270 */
[----:B------:R-:W-:Y:S01]  /*05c0*/  @!P2 IMAD.MOV R15, RZ, RZ, -R15 ;  /* 0x000000ffff0fa224 */ /* 0x000fe200078e0a0f */
[----:B------:R-:W-:Y:S02]  /*05d0*/  @!P3 LOP3.LUT R15, RZ, R2, RZ, 0x33, !PT ;  /* 0x00000002ff0fb212 */ /* 0x000fe400078e33ff */
[----:B------:R-:W-:Y:S02]  /*05e0*/  USEL UR4, UR6, 0xffffffff, !UP0 ;  /* 0xffffffff06047887 */ /* 0x000fe4000c000000 */
[----:B------:R-:W-:Y:S01]  /*05f0*/  IADD3 R0, PT, PT, R0, UR6, RZ ;  /* 0x0000000600007c10 */ /* 0x000fe2000fffe0ff */
[----:B------:R-:W-:Y:S02]  /*0600*/  UISETP.GT.AND UP0, UPT, UR7, URZ, UPT ;  /* 0x000000ff0700728c */ /* 0x000fe4000bf04270 */
[----:B------:R-:W-:-:S04]  /*0610*/  UIADD3 UR4, UPT, UPT, UR4, 0x1, URZ ;  /* 0x0000000104047890 */ /* 0x000fc8000fffe0ff */
[----:B------:R-:W-:-:S04]  /*0620*/  USEL UR5, UR4, URZ, UP0 ;  /* 0x000000ff04057287 */ /* 0x000fc80008000000 */
[----:B------:R-:W-:Y:S01]  /*0630*/  UISETP.GE.AND UP1, UPT, UR5, UR15, UPT ;  /* 0x0000000f0500728c */ /* 0x000fe2000bf26270 */
[-C--:B--2---:R-:W-:Y:S01]  /*0640*/  @!P0 FMUL R14, R5, R8.reuse ;  /* 0x00000008050e8220 */ /* 0x084fe20000400000 */
[----:B------:R-:W-:Y:S01]  /*0650*/  CS2R R4, SRZ ;  /* 0x0000000000047805 */ /* 0x000fe2000001ff00 */
[----:B---3--:R-:W-:Y:S01]  /*0660*/  @!P0 FMUL R13, R6, R8 ;  /* 0x00000008060d8220 */ /* 0x008fe20000400000 */
[----:B------:R-:W-:Y:S01]  /*0670*/  CS2R R6, SRZ ;  /* 0x0000000000067805 */ /* 0x000fe2000001ff00 */
[----:B----4-:R-:W-:Y:S01]  /*0680*/  @!P0 FMUL R12, R9, R10 ;  /* 0x0000000a090c8220 */ /* 0x010fe20000400000 */
[----:B------:R-:W-:-:S03]  /*0690*/  IMAD.MOV.U32 R10, RZ, RZ, -0x800001 ;  /* 0xff7fffffff0a7424 */ /* 0x000fc600078e00ff */
[----:B------:R-:W-:Y:S05]  /*06a0*/  BRA.U UP1, `(.L_x_184) ;  /* 0x0000002501487547 */ /* 0x000fea000b800000 */
[C---:B------:R-:W-:Y:S01]  /*06b0*/  VIMNMX R8, PT, PT, R0.reuse, -0x1, !PT ;  /* 0xffffffff00087848 */ /* 0x040fe20007fe0100 */
[----:B------:R-:W-:Y:S01]  /*06c0*/  VIADD R2, R0, UR7 ;  /* 0x0000000700027c36 */ /* 0x000fe20008000000 */
[----:B------:R-:W-:Y:S01]  /*06d0*/  MOV R10, 0xff7fffff ;  /* 0xff7fffff000a7802 */ /* 0x000fe20000000f00 */
[----:B------:R-:W-:Y:S01]  /*06e0*/  IMAD R3, R3, 0x60, RZ ;  /* 0x0000006003037824 */ /* 0x000fe200078e02ff */
[----:B------:R-:W-:Y:S01]  /*06f0*/  IADD3 R0, PT, PT, R8, 0x1, RZ ;  /* 0x0000000108007810 */ /* 0x000fe20007ffe0ff */
[----:B------:R-:W-:Y:S01]  /*0700*/  IMAD.MOV.U32 R7, RZ, RZ, RZ ;  /* 0x000000ffff077224 */ /* 0x000fe200078e00ff */
[----:B------:R-:W-:Y:S01]  /*0710*/  UMOV UR4, URZ ;  /* 0x000000ff00047c82 */ /* 0x000fe20008000000 */
[----:B------:R-:W-:-:S05]  /*0720*/  UMOV UR6, UR5 ;  /* 0x0000000500067c82 */ /* 0x000fca0008000000 */
.L_x_217:
[----:B0-----:R-:W0:Y:S01]  /*0730*/  S2UR UR9, SR_CgaCtaId ;  /* 0x00000000000979c3 */ /* 0x001e220000008800 */
[----:B------:R-:W-:Y:S01]  /*0740*/  UMOV UR8, 0x400 ;  /* 0x0000040000087882 */ /* 0x000fe20000000000 */
[----:B------:R-:W-:Y:S01]  /*0750*/  UIADD3 UR7, UPT, UPT, UR6, 0x20, URZ ;  /* 0x0000002006077890 */ /* 0x000fe2000fffe0ff */
[----:B-----5:R-:W-:Y:S01]  /*0760*/  IMAD R26, R15, 0x60, RZ ;  /* 0x000000600f1a7824 */ /* 0x020fe200078e02ff */
[C---:B------:R-:W-:Y:S01]  /*0770*/  LOP3.LUT R30, R20.reuse, 0x300, RZ, 0xfc, !PT ;  /* 0x00000300141e7812 */ /* 0x040fe200078efcff */
[----:B------:R-:W-:Y:S01]  /*0780*/  BSSY.RECONVERGENT B0, `(.L_x_185) ;  /* 0x000005e000007945 */ /* 0x000fe20003800200 */
[----:B------:R-:W-:Y:S01]  /*0790*/  UISETP.LT.AND UP1, UPT, UR15, UR7, UPT ;  /* 0x000000070f00728c */ /* 0x000fe2000bf21270 */
[C---:B------:R-:W-:Y:S01]  /*07a0*/  LOP3.LUT R25, R20.reuse, 0x200, RZ, 0xfc, !PT ;  /* 0x0000020014197812 */ /* 0x040fe200078efcff */
[----:B------:R-:W-:Y:S01]  /*07b0*/  IMAD.MOV.U32 R11, RZ, RZ, R20 ;  /* 0x000000ffff0b7224 */ /* 0x000fe200078e0014 */
[----:B-1----:R-:W-:Y:S01]  /*07c0*/  LOP3.LUT R23, R20, 0x100, RZ, 0xfc, !PT ;  /* 0x0000010014177812 */ /* 0x002fe200078efcff */
[C---:B------:R-:W-:Y:S01]  /*07d0*/  VIADD R22, R26.reuse, 0x200 ;  /* 0x000002001a167836 */ /* 0x040fe20000000000 */
[C---:B------:R-:W-:Y:S01]  /*07e0*/  IADD3 R24, PT, PT, R26.reuse, 0x300, RZ ;  /* 0x000003001a187810 */ /* 0x040fe20007ffe0ff */
[----:B------:R-:W-:Y:S01]  /*07f0*/  UIADD3 UR11, UPT, UPT, UR14, UR6, URZ ;  /* 0x000000060e0b7290 */ /* 0x000fe2000fffe0ff */
[----:B--2---:R-:W-:Y:S01]  /*0800*/  IADD3 R28, PT, PT, R26, 0x100, RZ ;  /* 0x000001001a1c7810 */ /* 0x004fe20007ffe0ff */
[----:B------:R-:W-:Y:S01]  /*0810*/  UISETP.GE.AND UP2, UPT, UR7, UR15, UPT ;  /* 0x0000000f0700728c */ /* 0x000fe2000bf46270 */
[----:B------:R-:W-:Y:S01]  /*0820*/  PRMT R29, R30, 0x7610, R29 ;  /* 0x000076101e1d7816 */ /* 0x000fe2000000001d */
[----:B0-----:R-:W-:-:S02]  /*0830*/  ULEA UR10, UR9, UR8, 0x18 ;  /* 0x00000008090a7291 */ /* 0x001fc4000f8ec0ff */
[----:B------:R-:W-:-:S04]  /*0840*/  USEL UR8, UR15, UR7, UP1 ;  /* 0x000000070f087287 */ /* 0x000fc80008800000 */
[----:B------:R-:W-:Y:S01]  /*0850*/  LEA R27, R20, UR10, 0x2 ;  /* 0x0000000a141b7c11 */ /* 0x000fe2000f8e10ff */
[----:B------:R-:W-:-:S03]  /*0860*/  UIADD3 UR9, UPT, UPT, UR8, -UR6, URZ ;  /* 0x8000000608097290 */ /* 0x000fc6000fffe0ff */
[----:B------:R-:W-:Y:S01]  /*0870*/  UMOV UR8, UR6 ;  /* 0x0000000600087c82 */ /* 0x000fe20008000000 */
[----:B------:R-:W-:Y:S01]  /*0880*/  VIADD R27, R27, 0x800 ;  /* 0x000008001b1b7836 */ /* 0x000fe20000000000 */
[----:B------:R-:W-:-:S07]  /*0890*/  UMOV UR6, UR7 ;  /* 0x0000000700067c82 */ /* 0x000fce0008000000 */
.L_x_186:
[C---:B------:R-:W-:Y:S01]  /*08a0*/  IADD3 R8, PT, PT, R29.reuse, -0x300, RZ ;  /* 0xfffffd001d087810 */ /* 0x040fe20007ffe0ff */
[----:B------:R-:W-:-:S03]  /*08b0*/  VIADD R32, R29, 0xfffffe00 ;  /* 0xfffffe001d207836 */ /* 0x000fc60000000000 */
[----:B------:R-:W-:Y:S02]  /*08c0*/  LOP3.LUT R8, R8, 0xffff, RZ, 0xc0, !PT ;  /* 0x0000ffff08087812 */ /* 0x000fe400078ec0ff */
[----:B------:R-:W-:-:S03]  /*08d0*/  LOP3.LUT R33, R32, 0xffff, RZ, 0xc0, !PT ;  /* 0x0000ffff20217812 */ /* 0x000fc600078ec0ff */
[----:B------:R-:W-:Y:S02]  /*08e0*/  IMAD R8, R8, 0xaaab, RZ ;  /* 0x0000aaab08087824 */ /* 0x000fe400078e02ff */
[----:B------:R-:W-:-:S03]  /*08f0*/  IMAD R33, R33, 0xaaab, RZ ;  /* 0x0000aaab21217824 */ /* 0x000fc600078e02ff */
[----:B------:R-:W-:-:S04]  /*0900*/  SHF.R.U32.HI R8, RZ, 0x16, R8 ;  /* 0x00000016ff087819 */ /* 0x000fc80000011608 */
[----:B------:R-:W-:-:S13]  /*0910*/  ISETP.LT.AND P0, PT, R8, UR9, PT ;  /* 0x0000000908007c0c */ /* 0x000fda000bf01270 */
[----:B------:R-:W-:-:S05]  /*0920*/  @P0 IMAD.HI.U32 R8, R11, -0x55555555, RZ ;  /* 0xaaaaaaab0b080827 */ /* 0x000fca00078e00ff */
[----:B------:R-:W-:Y:S02]  /*0930*/  @P0 SHF.R.U32.HI R31, RZ, 0x6, R8 ;  /* 0x00000006ff1f0819 */ /* 0x000fe40000011608 */
[----:B------:R-:W0:Y:S02]  /*0940*/  @P0 LDC.64 R8, c[0x0][0x388] ;  /* 0x0000e200ff080b82 */ /* 0x000e240000000a00 */
[----:B------:R-:W-:-:S05]  /*0950*/  @P0 IADD3 R32, PT, PT, R31, UR11, RZ ;  /* 0x0000000b1f200c10 */ /* 0x000fca000fffe0ff */
[----:B------:R-:W-:-:S04]  /*0960*/  @P0 IMAD R32, R3, R32, R26 ;  /* 0x0000002003200224 */ /* 0x000fc800078e021a */
[----:B------:R-:W-:Y:S01]  /*0970*/  @P0 IMAD R31, R31, -0x60, R32 ;  /* 0xffffffa01f1f0824 */ /* 0x000fe200078e0220 */
[----:B------:R-:W-:Y:S01]  /*0980*/  SHF.R.U32.HI R32, RZ, 0x16, R33 ;  /* 0x00000016ff207819 */ /* 0x000fe20000011621 */
[----:B------:R-:W-:Y:S02]  /*0990*/  VIADD R33, R29, 0xffffff00 ;  /* 0xffffff001d217836 */ /* 0x000fe40000000000 */
[----:B------:R-:W-:Y:S01]  /*09a0*/  @P0 IMAD.IADD R31, R31, 0x1, R20 ;  /* 0x000000011f1f0824 */ /* 0x000fe200078e0214 */
[----:B------:R-:W-:Y:S01]  /*09b0*/  ISETP.LT.AND P1, PT, R32, UR9, PT ;  /* 0x0000000920007c0c */ /* 0x000fe2000bf21270 */
[----:B------:R-:W-:Y:S01]  /*09c0*/  HFMA2 R32, -RZ, RZ, 0, 0 ;  /* 0x00000000ff207431 */ /* 0x000fe200000001ff */
[----:B------:R-:W-:-:S05]  /*09d0*/  LOP3.LUT R33, R33, 0xffff, RZ, 0xc0, !PT ;  /* 0x0000ffff21217812 */ /* 0x000fca00078ec0ff */
[----:B------:R-:W-:Y:S02]  /*09e0*/  IMAD R35, R33, 0xaaab, RZ ;  /* 0x0000aaab21237824 */ /* 0x000fe400078e02ff */
[----:B0-----:R-:W-:-:S03]  /*09f0*/  @P0 IMAD.WIDE R8, R31, 0x4, R8 ;  /* 0x000000041f080825 */ /* 0x001fc600078e0208 */
[----:B------:R-:W-:Y:S01]  /*0a00*/  SHF.R.U32.HI R35, RZ, 0x16, R35 ;  /* 0x00000016ff237819 */ /* 0x000fe20000011623 */
[----:B------:R-:W0:Y:S01]  /*0a10*/  @P1 LDC.64 R36, c[0x0][0x388] ;  /* 0x0000e200ff241b82 */ /* 0x000e220000000a00 */
[----:B------:R1:W2:Y:S01]  /*0a20*/  @P0 LDG.E.CONSTANT R32, desc[UR12][R8.64] ;  /* 0x0000000c08200981 */ /* 0x0002a2000c1e9900 */
[----:B------:R-:W-:Y:S01]  /*0a30*/  @P1 IMAD.HI.U32 R31, R23, -0x55555555, RZ ;  /* 0xaaaaaaab171f1827 */ /* 0x000fe200078e00ff */
[----:B------:R-:W-:-:S04]  /*0a40*/  ISETP.LT.AND P0, PT, R35, UR9, PT ;  /* 0x0000000923007c0c */ /* 0x000fc8000bf01270 */
[----:B------:R-:W-:-:S04]  /*0a50*/  @P1 SHF.R.U32.HI R31, RZ, 0x6, R31 ;  /* 0x00000006ff1f1819 */ /* 0x000fc8000001161f */
[----:B------:R-:W-:-:S05]  /*0a60*/  @P1 IADD3 R33, PT, PT, R31, UR11, RZ ;  /* 0x0000000b1f211c10 */ /* 0x000fca000fffe0ff */
[----:B-1----:R-:W-:-:S04]  /*0a70*/  @P0 IMAD.HI.U32 R8, R25, -0x55555555, RZ ;  /* 0xaaaaaaab19080827 */ /* 0x002fc800078e00ff */
[----:B------:R-:W-:Y:S01]  /*0a80*/  @P1 IMAD R34, R3, R33, R28 ;  /* 0x0000002103221224 */ /* 0x000fe200078e021c */
[----:B------:R-:W-:-:S03]  /*0a90*/  @P0 SHF.R.U32.HI R8, RZ, 0x6, R8 ;  /* 0x00000006ff080819 */ /* 0x000fc60000011608 */
[----:B------:R-:W-:Y:S01]  /*0aa0*/  @P1 IMAD R31, R31, -0x60, R34 ;  /* 0xffffffa01f1f1824 */ /* 0x000fe200078e0222 */
[----:B------:R-:W-:Y:S01]  /*0ab0*/  LOP3.LUT R33, R29, 0xffff, RZ, 0xc0, !PT ;  /* 0x0000ffff1d217812 */ /* 0x000fe200078ec0ff */
[----:B------:R-:W-:Y:S01]  /*0ac0*/  @P0 VIADD R9, R8, UR11 ;  /* 0x0000000b08090c36 */ /* 0x000fe20008000000 */
[----:B------:R-:W-:Y:S01]  /*0ad0*/  MOV R34, RZ ;  /* 0x000000ff00227202 */ /* 0x000fe20000000f00 */
[----:B------:R-:W-:Y:S02]  /*0ae0*/  @P1 IMAD.IADD R31, R31, 0x1, R20 ;  /* 0x000000011f1f1824 */ /* 0x000fe400078e0214 */
[----:B------:R-:W-:Y:S02]  /*0af0*/  @P0 IMAD R9, R3, R9, R22 ;  /* 0x0000000903090224 */ /* 0x000fe400078e0216 */
[----:B0-----:R-:W-:-:S04]  /*0b00*/  @P1 IMAD.WIDE R36, R31, 0x4, R36 ;  /* 0x000000041f241825 */ /* 0x001fc800078e0224 */
[----:B------:R-:W-:Y:S01]  /*0b10*/  @P0 IMAD R31, R8, -0x60, R9 ;  /* 0xffffffa0081f0824 */ /* 0x000fe200078e0209 */
[----:B------:R0:W3:Y:S01]  /*0b20*/  @P1 LDG.E.CONSTANT R34, desc[UR12][R36.64] ;  /* 0x0000000c24221981 */ /* 0x0000e2000c1e9900 */
[----:B------:R-:W0:Y:S01]  /*0b30*/  @P0 LDC.64 R8, c[0x0][0x388] ;  /* 0x0000e200ff080b82 */ /* 0x000e220000000a00 */
[----:B------:R-:W-:Y:S02]  /*0b40*/  IMAD R33, R33, 0xaaab, RZ ;  /* 0x0000aaab21217824 */ /* 0x000fe400078e02ff */
[----:B------:R-:W-:-:S03]  /*0b50*/  @P0 IADD3 R31, PT, PT, R31, R20, RZ ;  /* 0x000000141f1f0210 */ /* 0x000fc60007ffe0ff */
[----:B------:R-:W-:-:S04]  /*0b60*/  SHF.R.U32.HI R33, RZ, 0x16, R33 ;  /* 0x00000016ff217819 */ /* 0x000fc80000011621 */
[----:B------:R-:W-:Y:S01]  /*0b70*/  ISETP.LT.AND P1, PT, R33, UR9, PT ;  /* 0x0000000921007c0c */ /* 0x000fe2000bf21270 */
[----:B0-----:R-:W-:-:S12]  /*0b80*/  @P0 IMAD.WIDE R36, R31, 0x4, R8 ;  /* 0x000000041f240825 */ /* 0x001fd800078e0208 */
[----:B------:R-:W-:-:S04]  /*0b90*/  @P1 IMAD.HI.U32 R8, R30, -0x55555555, RZ ;  /* 0xaaaaaaab1e081827 */ /* 0x000fc800078e00ff */
[----:B------:R-:W-:Y:S01]  /*0ba0*/  IMAD.MOV.U32 R31, RZ, RZ, RZ ;  /* 0x000000ffff1f7224 */ /* 0x000fe200078e00ff */
[----:B------:R-:W-:-:S04]  /*0bb0*/  @P1 SHF.R.U32.HI R8, RZ, 0x6, R8 ;  /* 0x00000006ff081819 */ /* 0x000fc80000011608 */
[----:B------:R-:W-:Y:S01]  /*0bc0*/  @P1 IADD3 R9, PT, PT, R8, UR11, RZ ;  /* 0x0000000b08091c10 */ /* 0x000fe2000fffe0ff */
[----:B------:R-:W4:Y:S04]  /*0bd0*/  @P0 LDG.E.CONSTANT R31, desc[UR12][R36.64] ;  /* 0x0000000c241f0981 */ /* 0x000f28000c1e9900 */
[----:B------:R-:W-:-:S04]  /*0be0*/  @P1 IMAD R9, R3, R9, R24 ;  /* 0x0000000903091224 */ /* 0x000fc800078e0218 */
[----:B------:R-:W-:Y:S02]  /*0bf0*/  @P1 IMAD R33, R8, -0x60, R9 ;  /* 0xffffffa008211824 */ /* 0x000fe400078e0209 */
[----:B------:R-:W0:Y:S02]  /*0c00*/  @P1 LDC.64 R8, c[0x0][0x388] ;  /* 0x0000e200ff081b82 */ /* 0x000e240000000a00 */
[----:B------:R-:W-:-:S04]  /*0c10*/  @P1 IMAD.IADD R33, R33, 0x1, R20 ;  /* 0x0000000121211824 */ /* 0x000fc800078e0214 */
[----:B0-----:R-:W-:-:S04]  /*0c20*/  @P1 IMAD.WIDE R8, R33, 0x4, R8 ;  /* 0x0000000421081825 */ /* 0x001fc800078e0208 */
[----:B------:R-:W-:-:S06]  /*0c30*/  HFMA2 R33, -RZ, RZ, 0, 0 ;  /* 0x00000000ff217431 */ /* 0x000fcc00000001ff */
[----:B------:R-:W5:Y:S01]  /*0c40*/  @P1 LDG.E.CONSTANT R33, desc[UR12][R8.64] ;  /* 0x0000000c08211981 */ /* 0x000f62000c1e9900 */
[C---:B------:R-:W-:Y:S01]  /*0c50*/  VIADD R35, R30.reuse, 0xfffffd00 ;  /* 0xfffffd001e237836 */ /* 0x040fe20000000000 */
[----:B------:R-:W-:Y:S01]  /*0c60*/  IADD3 R29, PT, PT, R29, 0x400, RZ ;  /* 0x000004001d1d7810 */ /* 0x000fe20007ffe0ff */
[----:B------:R-:W-:Y:S01]  /*0c70*/  VIADD R30, R30, 0x400 ;  /* 0x000004001e1e7836 */ /* 0x000fe20000000000 */
[----:B------:R-:W-:Y:S01]  /*0c80*/  IADD3 R11, PT, PT, R11, 0x400, RZ ;  /* 0x000004000b0b7810 */ /* 0x000fe20007ffe0ff */
[----:B------:R-:W-:Y:S01]  /*0c90*/  VIADD R25, R25, 0x400 ;  /* 0x0000040019197836 */ /* 0x000fe20000000000 */
[----:B------:R-:W-:Y:S01]  /*0ca0*/  ISETP.GE.U32.AND P0, PT, R35, 0x800, PT ;  /* 0x000008002300780c */ /* 0x000fe20003f06070 */
[----:B------:R-:W-:Y:S01]  /*0cb0*/  VIADD R24, R24, 0x400 ;  /* 0x0000040018187836 */ /* 0x000fe20000000000 */
[----:B------:R-:W-:Y:S01]  /*0cc0*/  IADD3 R23, PT, PT, R23, 0x400, RZ ;  /* 0x0000040017177810 */ /* 0x000fe20007ffe0ff */
[----:B------:R-:W-:Y:S01]  /*0cd0*/  VIADD R22, R22, 0x400 ;  /* 0x0000040016167836 */ /* 0x000fe20000000000 */
[----:B------:R-:W-:-:S02]  /*0ce0*/  IADD3 R26, PT, PT, R26, 0x400, RZ ;  /* 0x000004001a1a7810 */ /* 0x000fc40007ffe0ff */
[----:B------:R-:W-:Y:S01]  /*0cf0*/  IADD3 R28, PT, PT, R28, 0x400, RZ ;  /* 0x000004001c1c7810 */ /* 0x000fe20007ffe0ff */
[----:B--2---:R-:W-:Y:S04]  /*0d00*/  STS [R27+-0x800], R32 ;  /* 0xfff800201b007388 */ /* 0x004fe80000000800 */
[----:B---3--:R-:W-:Y:S04]  /*0d10*/  STS [R27+-0x400], R34 ;  /* 0xfffc00221b007388 */ /* 0x008fe80000000800 */
[----:B----4-:R-:W-:Y:S04]  /*0d20*/  STS [R27], R31 ;  /* 0x0000001f1b007388 */ /* 0x010fe80000000800 */
[----:B-----5:R0:W-:Y:S02]  /*0d30*/  STS [R27+0x400], R33 ;  /* 0x000400211b007388 */ /* 0x0201e40000000800 */
[----:B0-----:R-:W-:Y:S01]  /*0d40*/  VIADD R27, R27, 0x1000 ;  /* 0x000010001b1b7836 */ /* 0x001fe20000000000 */
[----:B------:R-:W-:Y:S06]  /*0d50*/  @!P0 BRA `(.L_x_186) ;  /* 0xfffffff800d08947 */ /* 0x000fec000383ffff */
[----:B------:R-:W-:Y:S05]  /*0d60*/  BSYNC.RECONVERGENT B0 ;  /* 0x0000000000007941 */ /* 0x000fea0003800200 */
.L_x_185:
[----:B------:R-:W-:Y:S01]  /*0d70*/  BSSY.RECONVERGENT B0, `(.L_x_187) ;  /* 0x0000058000007945 */ /* 0x000fe20003800200 */
[----:B------:R-:W-:-:S07]  /*0d80*/  MOV R11, R20 ;  /* 0x00000014000b7202 */ /* 0x000fce0000000f00 */
.L_x_188:
[C---:B0-----:R-:W-:Y:S01]  /*0d90*/  VIADD R28, R11.reuse, 0x100 ;  /* 0x000001000b1c7836 */ /* 0x041fe20000000000 */
[C---:B------:R-:W-:Y:S01]  /*0da0*/  IADD3 R29, PT, PT, R11.reuse, 0x200, RZ ;  /* 0x000002000b1d7810 */ /* 0x040fe20007ffe0ff */
[----:B------:R-:W-:-:S03]  /*0db0*/  VIADD R30, R11, 0x300 ;  /* 0x000003000b1e7836 */ /* 0x000fc60000000000 */
[----:B------:R-:W-:Y:S02]  /*0dc0*/  LOP3.LUT R8, R28, 0xffff, RZ, 0xc0, !PT ;  /* 0x0000ffff1c087812 */ /* 0x000fe400078ec0ff */
[----:B------:R-:W-:Y:S02]  /*0dd0*/  LOP3.LUT R9, R29, 0xffff, RZ, 0xc0, !PT ;  /* 0x0000ffff1d097812 */ /* 0x000fe400078ec0ff */
[----:B------:R-:W-:Y:S01]  /*0de0*/  LOP3.LUT R22, R30, 0xffff, RZ, 0xc0, !PT ;  /* 0x0000ffff1e167812 */ /* 0x000fe200078ec0ff */
[----:B------:R-:W-:Y:S02]  /*0df0*/  IMAD R8, R8, 0xaaab, RZ ;  /* 0x0000aaab08087824 */ /* 0x000fe400078e02ff */
[----:B------:R-:W-:Y:S02]  /*0e00*/  IMAD R9, R9, 0xaaab, RZ ;  /* 0x0000aaab09097824 */ /* 0x000fe400078e02ff */
[----:B------:R-:W-:Y:S01]  /*0e10*/  IMAD R24, R22, 0xaaab, RZ ;  /* 0x0000aaab16187824 */ /* 0x000fe200078e02ff */
[----:B------:R-:W-:-:S02]  /*0e20*/  SHF.R.U32.HI R23, RZ, 0x16, R8 ;  /* 0x00000016ff177819 */ /* 0x000fc40000011608 */
[----:B------:R-:W-:Y:S02]  /*0e30*/  SHF.R.U32.HI R9, RZ, 0x16, R9 ;  /* 0x00000016ff097819 */ /* 0x000fe40000011609 */
[----:B------:R-:W-:Y:S02]  /*0e40*/  ISETP.LT.AND P1, PT, R23, UR9, PT ;  /* 0x0000000917007c0c */ /* 0x000fe4000bf21270 */
[----:B------:R-:W-:Y:S02]  /*0e50*/  LOP3.LUT R8, R11, 0xffff, RZ, 0xc0, !PT ;  /* 0x0000ffff0b087812 */ /* 0x000fe400078ec0ff */
[----:B------:R-:W-:Y:S02]  /*0e60*/  ISETP.LT.AND P2, PT, R9, UR9, PT ;  /* 0x0000000909007c0c */ /* 0x000fe4000bf41270 */
[----:B------:R-:W-:Y:S01]  /*0e70*/  SHF.R.U32.HI R24, RZ, 0x16, R24 ;  /* 0x00000016ff187819 */ /* 0x000fe20000011618 */
[----:B------:R-:W-:-:S03]  /*0e80*/  IMAD R8, R8, 0xaaab, RZ ;  /* 0x0000aaab08087824 */ /* 0x000fc600078e02ff */
[----:B------:R-:W-:Y:S02]  /*0e90*/  ISETP.LT.AND P3, PT, R24, UR9, PT ;  /* 0x0000000918007c0c */ /* 0x000fe4000bf61270 */
[----:B------:R-:W-:Y:S01]  /*0ea0*/  SHF.R.U32.HI R25, RZ, 0x16, R8 ;  /* 0x00000016ff197819 */ /* 0x000fe20000011608 */
[C---:B------:R-:W-:Y:S01]  /*0eb0*/  @P1 VIADD R33, R23.reuse, UR11 ;  /* 0x0000000b17211c36 */ /* 0x040fe20008000000 */
[----:B------:R-:W-:Y:S02]  /*0ec0*/  @P1 PRMT R8, R23, 0x9910, RZ ;  /* 0x0000991017081816 */ /* 0x000fe400000000ff */
[----:B------:R-:W-:Y:S02]  /*0ed0*/  ISETP.LT.AND P0, PT, R25, UR9, PT ;  /* 0x0000000919007c0c */ /* 0x000fe4000bf01270 */
[C---:B------:R-:W-:Y:S01]  /*0ee0*/  @P2 PRMT R22, R9.reuse, 0x9910, RZ ;  /* 0x0000991009162816 */ /* 0x040fe200000000ff */
[----:B------:R-:W-:Y:S01]  /*0ef0*/  @P1 IMAD R8, R8, 0x60, RZ ;  /* 0x0000006008081824 */ /* 0x000fe200078e02ff */
[----:B------:R-:W-:-:S03]  /*0f00*/  @P2 IADD3 R9, PT, PT, R9, UR11, RZ ;  /* 0x0000000b09092c10 */ /* 0x000fc6000fffe0ff */
[----:B------:R-:W-:Y:S01]  /*0f10*/  @P2 IMAD R22, R22, 0x60, RZ ;  /* 0x0000006016162824 */ /* 0x000fe200078e02ff */
[----:B------:R-:W-:Y:S02]  /*0f20*/  @P1 IADD3 R8, PT, PT, RZ, -R8, RZ ;  /* 0x80000008ff081210 */ /* 0x000fe40007ffe0ff */
[----:B------:R-:W-:Y:S01]  /*0f30*/  @P3 PRMT R31, R24, 0x9910, RZ ;  /* 0x00009910181f3816 */ /* 0x000fe200000000ff */
[----:B------:R-:W-:Y:S01]  /*0f40*/  @P2 IMAD.MOV R26, RZ, RZ, -R22 ;  /* 0x000000ffff1a2224 */ /* 0x000fe200078e0a16 */
[----:B------:R-:W-:Y:S01]  /*0f50*/  @P1 PRMT R27, R8, 0x7710, RZ ;  /* 0x00007710081b1816 */ /* 0x000fe200000000ff */
[----:B------:R-:W0:Y:S01]  /*0f60*/  @P0 LDC R32, c[0x0][0x3c4] ;  /* 0x0000f100ff200b82 */ /* 0x000e220000000800 */
[----:B------:R-:W-:Y:S01]  /*0f70*/  @P0 PRMT R22, R25, 0x9910, RZ ;  /* 0x0000991019160816 */ /* 0x000fe200000000ff */
[----:B------:R-:W-:Y:S01]  /*0f80*/  @P3 IMAD R31, R31, 0x60, RZ ;  /* 0x000000601f1f3824 */ /* 0x000fe200078e02ff */
[----:B------:R-:W-:Y:S02]  /*0f90*/  @P2 PRMT R8, R26, 0x7710, RZ ;  /* 0x000077101a082816 */ /* 0x000fe400000000ff */
[----:B------:R-:W-:Y:S01]  /*0fa0*/  @P1 IADD3 R28, PT, PT, R28, R27, RZ ;  /* 0x0000001b1c1c1210 */ /* 0x000fe20007ffe0ff */
[----:B------:R-:W-:Y:S01]  /*0fb0*/  @P0 IMAD.MOV.U32 R27, RZ, RZ, R22 ;  /* 0x000000ffff1b0224 */ /* 0x000fe200078e0016 */
[----:B------:R-:W-:Y:S01]  /*0fc0*/  @P2 IADD3 R29, PT, PT, R29, R8, RZ ;  /* 0x000000081d1d2210 */ /* 0x000fe20007ffe0ff */
[----:B------:R-:W1:Y:S01]  /*0fd0*/  @P1 LDC R26, c[0x0][0x3c4] ;  /* 0x0000f100ff1a1b82 */ /* 0x000e620000000800 */
[----:B------:R-:W-:Y:S01]  /*0fe0*/  @P3 IMAD.MOV R31, RZ, RZ, -R31 ;  /* 0x000000ffff1f3224 */ /* 0x000fe200078e0a1f */
[----:B------:R-:W-:Y:S01]  /*0ff0*/  @P1 LOP3.LUT R28, R28, 0xffff, RZ, 0xc0, !PT ;  /* 0x0000ffff1c1c1812 */ /* 0x000fe200078ec0ff */
[----:B------:R-:W-:Y:S01]  /*1000*/  @P0 IMAD R27, R27, 0x60, RZ ;  /* 0x000000601b1b0824 */ /* 0x000fe200078e02ff */
[----:B------:R-:W-:-:S03]  /*1010*/  @P2 LOP3.LUT R29, R29, 0xffff, RZ, 0xc0, !PT ;  /* 0x0000ffff1d1d2812 */ /* 0x000fc600078ec0ff */
[----:B------:R-:W-:Y:S01]  /*1020*/  @P0 IMAD.MOV R27, RZ, RZ, -R27 ;  /* 0x000000ffff1b0224 */ /* 0x000fe200078e0a1b */
[----:B------:R-:W2:Y:S04]  /*1030*/  @P2 LDC R22, c[0x0][0x3c4] ;  /* 0x0000f100ff162b82 */ /* 0x000ea80000000800 */
[----:B------:R-:W-:Y:S02]  /*1040*/  @P0 PRMT R34, R27, 0x7710, RZ ;  /* 0x000077101b220816 */ /* 0x000fe400000000ff */
[----:B------:R-:W-:Y:S02]  /*1050*/  @P0 IADD3 R27, PT, PT, R25, UR11, RZ ;  /* 0x0000000b191b0c10 */ /* 0x000fe4000fffe0ff */
[----:B------:R-:W3:Y:S01]  /*1060*/  @P3 LDC R8, c[0x0][0x3c4] ;  /* 0x0000f100ff083b82 */ /* 0x000ee20000000800 */
[----:B------:R-:W-:Y:S01]  /*1070*/  @P0 IADD3 R25, PT, PT, R34, R11, RZ ;  /* 0x0000000b22190210 */ /* 0x000fe20007ffe0ff */
[----:B------:R-:W-:-:S02]  /*1080*/  @P3 VIADD R34, R24, UR11 ;  /* 0x0000000b18223c36 */ /* 0x000fc40008000000 */
[--C-:B0-----:R-:W-:Y:S01]  /*1090*/  @P0 IMAD R32, R27, R32, R15.reuse ;  /* 0x000000201b200224 */ /* 0x101fe200078e020f */
[----:B------:R-:W-:Y:S02]  /*10a0*/  @P0 LOP3.LUT R25, R25, 0xffff, RZ, 0xc0, !PT ;  /* 0x0000ffff19190812 */ /* 0x000fe400078ec0ff */
[----:B------:R-:W-:Y:S01]  /*10b0*/  @P3 PRMT R27, R31, 0x7710, RZ ;  /* 0x000077101f1b3816 */ /* 0x000fe200000000ff */
[----:B-1----:R-:W-:Y:S02]  /*10c0*/  @P1 IMAD R33, R33, R26, R15 ;  /* 0x0000001a21211224 */ /* 0x002fe400078e020f */
[----:B------:R-:W-:Y:S01]  /*10d0*/  @P0 IMAD R31, R32, 0x60, R25 ;  /* 0x00000060201f0824 */ /* 0x000fe200078e0219 */
[----:B------:R-:W-:Y:S01]  /*10e0*/  @P3 IADD3 R30, PT, PT, R30, R27, RZ ;  /* 0x0000001b1e1e3210 */ /* 0x000fe20007ffe0ff */
[----:B------:R-:W0:Y:S01]  /*10f0*/  @P1 LDC.64 R24, c[0x0][0x390] ;  /* 0x0000e400ff181b82 */ /* 0x000e220000000a00 */
[----:B------:R-:W-:Y:S02]  /*1100*/  @P1 IMAD R33, R33, 0x60, R28 ;  /* 0x0000006021211824 */ /* 0x000fe400078e021c */
[----:B------:R-:W-:Y:S01]  /*1110*/  @P3 LOP3.LUT R35, R30, 0xffff, RZ, 0xc0, !PT ;  /* 0x0000ffff1e233812 */ /* 0x000fe200078ec0ff */
[----:B--2---:R-:W-:-:S04]  /*1120*/  @P2 IMAD R32, R9, R22, R15 ;  /* 0x0000001609202224 */ /* 0x004fc800078e020f */
[----:B------:R-:W1:Y:S01]  /*1130*/  @P0 LDC.64 R26, c[0x0][0x390] ;  /* 0x0000e400ff1a0b82 */ /* 0x000e620000000a00 */
[----:B------:R-:W-:Y:S02]  /*1140*/  @P2 IMAD R29, R32, 0x60, R29 ;  /* 0x00000060201d2824 */ /* 0x000fe400078e021d */
[----:B---3--:R-:W-:-:S05]  /*1150*/  @P3 IMAD R34, R34, R8, R15 ;  /* 0x0000000822223224 */ /* 0x008fca00078e020f */
[----:B------:R-:W2:Y:S01]  /*1160*/  @P2 LDC.64 R22, c[0x0][0x390] ;  /* 0x0000e400ff162b82 */ /* 0x000ea20000000a00 */
[----:B------:R-:W-:-:S07]  /*1170*/  @P3 IMAD R35, R34, 0x60, R35 ;  /* 0x0000006022233824 */ /* 0x000fce00078e0223 */
[----:B------:R-:W3:Y:S01]  /*1180*/  @P3 LDC.64 R8, c[0x0][0x390] ;  /* 0x0000e400ff083b82 */ /* 0x000ee20000000a00 */
[----:B0-----:R-:W-:-:S04]  /*1190*/  @P1 IMAD.WIDE R24, R33, 0x4, R24 ;  /* 0x0000000421181825 */ /* 0x001fc800078e0218 */
[----:B-1----:R-:W-:Y:S01]  /*11a0*/  @P0 IMAD.WIDE R26, R31, 0x4, R26 ;  /* 0x000000041f1a0825 */ /* 0x002fe200078e021a */
[----:B------:R-:W-:-:S03]  /*11b0*/  CS2R R30, SRZ ;  /* 0x00000000001e7805 */ /* 0x000fc6000001ff00 */
[----:B--2---:R-:W-:Y:S01]  /*11c0*/  @P2 IMAD.WIDE R22, R29, 0x4, R22 ;  /* 0x000000041d162825 */ /* 0x004fe200078e0216 */
[----:B------:R-:W-:-:S04]  /*11d0*/  CS2R R28, SRZ ;  /* 0x00000000001c7805 */ /* 0x000fc8000001ff00 */
[----:B------:R-:W2:Y:S01]  /*11e0*/  @P2 LDG.E.CONSTANT R30, desc[UR12][R22.64] ;  /* 0x0000000c161e2981 */ /* 0x000ea2000c1e9900 */
[----:B---3--:R-:W-:-:S03]  /*11f0*/  @P3 IMAD.WIDE R8, R35, 0x4, R8 ;  /* 0x0000000423083825 */ /* 0x008fc600078e0208 */
        /* <DEDUP_REMOVED lines=8> */
[C---:B------:R-:W-:Y:S01]  /*1280*/  LEA R32, R11.reuse, UR7, 0x2 ;  /* 0x000000070b207c11 */ /* 0x040fe2000f8e10ff */
[----:B------:R-:W-:-:S04]  /*1290*/  VIADD R11, R11, 0x400 ;  /* 0x000004000b0b7836 */ /* 0x000fc80000000000 */
[----:B--2---:R0:W-:Y:S04]  /*12a0*/  STS [R32+0x800], R30 ;  /* 0x0008001e20007388 */ /* 0x0041e80000000800 */
[----:B---3--:R0:W-:Y:S04]  /*12b0*/  STS [R32], R28 ;  /* 0x0000001c20007388 */ /* 0x0081e80000000800 */
[----:B----4-:R0:W-:Y:S04]  /*12c0*/  STS [R32+0x400], R29 ;  /* 0x0004001d20007388 */ /* 0x0101e80000000800 */
[----:B-----5:R0:W-:Y:S01]  /*12d0*/  STS [R32+0xc00], R31 ;  /* 0x000c001f20007388 */ /* 0x0201e20000000800 */
[----:B------:R-:W-:Y:S05]  /*12e0*/  @!P0 BRA `(.L_x_188) ;  /* 0xfffffff800a88947 */ /* 0x000fea000383ffff */
[----:B------:R-:W-:Y:S05]  /*12f0*/  BSYNC.RECONVERGENT B0 ;  /* 0x0000000000007941 */ /* 0x000fea0003800200 */
.L_x_187:
[----:B------:R-:W-:Y:S01]  /*1300*/  BAR.SYNC.DEFER_BLOCKING 0x0 ;  /* 0x0000000000007b1d */ /* 0x000fe20000010000 */
[----:B------:R-:W-:-:S13]  /*1310*/  ISETP.GE.AND P0, PT, R19, R18, PT ;  /* 0x000000121300720c */ /* 0x000fda0003f06270 */
[----:B------:R-:W-:Y:S05]  /*1320*/  @P0 BRA `(.L_x_189) ;  /* 0x0000001800180947 */ /* 0x000fea0003800000 */
[----:B------:R-:W-:Y:S02]  /*1330*/  MOV R8, UR9 ;  /* 0x0000000900087c02 */ /* 0x000fe40008000f00 */
[----:B------:R-:W-:Y:S02]  /*1340*/  MOV R11, 0xff7fffff ;  /* 0xff7fffff000b7802 */ /* 0x000fe40000000f00 */
[----:B------:R-:W-:-:S13]  /*1350*/  ISETP.GE.AND P0, PT, R8, 0x1, PT ;  /* 0x000000010800780c */ /* 0x000fda0003f06270 */
[----:B------:R-:W-:Y:S05]  /*1360*/  @!P0 BRA `(.L_x_190) ;  /* 0x0000000800148947 */ /* 0x000fea0003800000 */
[----:B------:R-:W-:Y:S01]  /*1370*/  HFMA2 R8, -RZ, RZ, 0, 0 ;  /* 0x00000000ff087431 */ /* 0x000fe200000001ff */
[----:B------:R-:W-:Y:S01]  /*1380*/  BSSY B0, `(.L_x_190) ;  /* 0x0000083000007945 */ /* 0x000fe20003800000 */
[----:B------:R-:W-:Y:S01]  /*1390*/  IMAD.MOV.U32 R11, RZ, RZ, -0x800001 ;  /* 0xff7fffffff0b7424 */ /* 0x000fe200078e00ff */
[----:B------:R-:W-:-:S07]  /*13a0*/  PRMT R22, RZ, 0x7610, R22 ;  /* 0x00007610ff167816 */ /* 0x000fce0000000016 */
.L_x_196:
[----:B-12---:R-:W-:-:S04]  /*13b0*/  IADD3 R9, PT, PT, R8, UR8, RZ ;  /* 0x0000000808097c10 */ /* 0x006fc8000fffe0ff */
[----:B------:R-:W-:-:S13]  /*13c0*/  ISETP.GT.AND P1, PT, R9, R2, PT ;  /* 0x000000020900720c */ /* 0x000fda0003f24270 */
[----:B0-----:R-:W-:Y:S05]  /*13d0*/  @P1 BRA `(.L_x_191) ;  /* 0x0000000000a01947 */ /* 0x001fea0003800000 */
        /* <DEDUP_REMOVED lines=12> */
[----:B------:R-:W3:Y:S01]  /*14a0*/  LDS R26, [R23+0x100] ;  /* 0x00010000171a7984 */ /* 0x000ee20000000800 */
[----:B-1----:R-:W-:-:S04]  /*14b0*/  FFMA R24, R9, R14, RZ ;  /* 0x0000000e09187223 */ /* 0x002fc800000000ff */
[----:B--2---:R-:W-:-:S04]  /*14c0*/  FFMA R25, R25, R13, R24 ;  /* 0x0000000d19197223 */ /* 0x004fc80000000018 */
[----:B---3--:R-:W-:Y:S01]  /*14d0*/  FFMA R25, R26, R12, R25 ;  /* 0x0000000c1a197223 */ /* 0x008fe20000000019 */
[----:B------:R-:W-:Y:S06]  /*14e0*/  BRA.DIV UR7, `(.L_x_194) ;  /* 0x0000001a07a87947 */ /* 0x000fec000b800000 */
[----:B------:R-:W1:Y:S02]  /*14f0*/  SHFL.BFLY PT, R24, R25, 0x10, 0x1f ;  /* 0x0e001f0019187f89 */ /* 0x000e6400000e0000 */
[----:B-1----:R-:W-:-:S05]  /*1500*/  FADD R24, R25, R24 ;  /* 0x0000001819187221 */ /* 0x002fca0000000000 */
[----:B------:R-:W1:Y:S02]  /*1510*/  SHFL.BFLY PT, R9, R24, 0x8, 0x1f ;  /* 0x0d001f0018097f89 */ /* 0x000e6400000e0000 */
[----:B-1----:R-:W-:-:S05]  /*1520*/  FADD R9, R24, R9 ;  /* 0x0000000918097221 */ /* 0x002fca0000000000 */
[----:B------:R-:W1:Y:S02]  /*1530*/  SHFL.BFLY PT, R26, R9, 0x4, 0x1f ;  /* 0x0c801f00091a7f89 */ /* 0x000e6400000e0000 */
[----:B-1----:R-:W-:-:S05]  /*1540*/  FADD R26, R9, R26 ;  /* 0x0000001a091a7221 */ /* 0x002fca0000000000 */
[----:B------:R-:W1:Y:S02]  /*1550*/  SHFL.BFLY PT, R23, R26, 0x2, 0x1f ;  /* 0x0c401f001a177f89 */ /* 0x000e6400000e0000 */
[----:B-1----:R-:W-:-:S05]  /*1560*/  FADD R23, R26, R23 ;  /* 0x000000171a177221 */ /* 0x002fca0000000000 */
[----:B0-----:R0:W1:Y:S02]  /*1570*/  SHFL.BFLY PT, R28, R23, 0x1, 0x1f ;  /* 0x0c201f00171c7f89 */ /* 0x00106400000e0000 */
.L_x_228:
[----:B-1----:R-:W-:Y:S01]  /*1580*/  FADD R28, R23, R28 ;  /* 0x0000001c171c7221 */ /* 0x002fe20000000000 */
[----:B------:R-:W-:-:S04]  /*1590*/  LEA R9, R8, UR16, 0x2 ;  /* 0x0000001008097c11 */ /* 0x000fc8000f8e10ff */
[----:B------:R-:W-:Y:S01]  /*15a0*/  FMNMX R11, R11, R28, !PT ;  /* 0x0000001c0b0b7209 */ /* 0x000fe20007800000 */
[----:B------:R2:W-:Y:S01]  /*15b0*/  STL [R9], R28 ;  /* 0x0000001c09007387 */ /* 0x0005e20000100800 */
[----:B------:R-:W-:Y:S05]  /*15c0*/  BRA `(.L_x_195) ;  /* 0x00000000000c7947 */ /* 0x000fea0003800000 */
.L_x_193:
[----:B------:R-:W-:Y:S01]  /*15d0*/  LEA R9, R8, UR16, 0x2 ;  /* 0x0000001008097c11 */ /* 0x000fe2000f8e10ff */
[----:B------:R-:W-:-:S05]  /*15e0*/  IMAD.MOV.U32 R24, RZ, RZ, -0x800001 ;  /* 0xff7fffffff187424 */ /* 0x000fca00078e00ff */
[----:B------:R1:W-:Y:S02]  /*15f0*/  STL [R9], R24 ;  /* 0x0000001809007387 */ /* 0x0003e40000100800 */
.L_x_195:
[----:B------:R-:W-:Y:S05]  /*1600*/  BSYNC B1 ;  /* 0x0000000000017941 */ /* 0x000fea0003800000 */
.L_x_192:
[----:B------:R-:W-:Y:S02]  /*1610*/  IADD3 R8, PT, PT, R8, 0x1, RZ ;  /* 0x0000000108087810 */ /* 0x000fe40007ffe0ff */
[----:B------:R-:W-:Y:S02]  /*1620*/  IADD3 R22, PT, PT, R22, 0x1, RZ ;  /* 0x0000000116167810 */ /* 0x000fe40007ffe0ff */
[----:B------:R-:W-:-:S13]  /*1630*/  ISETP.GE.AND P1, PT, R8, UR9, PT ;  /* 0x0000000908007c0c */ /* 0x000fda000bf26270 */
[----:B------:R-:W-:Y:S05]  /*1640*/  @!P1 BRA `(.L_x_196) ;  /* 0xfffffffc00589947 */ /* 0x000fea000383ffff */
[----:B------:R-:W-:Y:S05]  /*1650*/  BRA `(.L_x_197) ;  /* 0x0000000400547947 */ /* 0x000fea0003800000 */
.L_x_191:
[----:B------:R-:W-:-:S13]  /*1660*/  ISETP.GE.AND P1, PT, R8, UR9, PT ;  /* 0x0000000908007c0c */ /* 0x000fda000bf26270 */
[----:B------:R-:W-:Y:S05]  /*1670*/  @P1 BRA `(.L_x_197) ;  /* 0x00000004004c1947 */ /* 0x000fea0003800000 */
[----:B------:R-:W-:Y:S01]  /*1680*/  ULEA UR7, UR4, UR5, 0x5 ;  /* 0x0000000504077291 */ /* 0x000fe2000f8e28ff */
[----:B------:R-:W-:Y:S01]  /*1690*/  IMAD.MOV.U32 R9, RZ, RZ, 0x20 ;  /* 0x00000020ff097424 */ /* 0x000fe200078e00ff */
[----:B------:R-:W-:Y:S01]  /*16a0*/  MOV R23, UR4 ;  /* 0x0000000400177c02 */ /* 0x000fe20008000f00 */
[----:B------:R-:W-:Y:S03]  /*16b0*/  BSSY.RECONVERGENT B1, `(.L_x_198) ;  /* 0x0000021000017945 */ /* 0x000fe60003800200 */
[----:B0-----:R-:W-:-:S04]  /*16c0*/  MOV R28, UR7 ;  /* 0x00000007001c7c02 */ /* 0x001fc80008000f00 */
        /* <DEDUP_REMOVED lines=10> */
.L_x_200:
[C---:B0-----:R-:W-:Y:S01]  /*1770*/  LEA R23, R8.reuse, UR16, 0x2 ;  /* 0x0000001008177c11 */ /* 0x041fe2000f8e10ff */
        /* <DEDUP_REMOVED lines=20> */
.L_x_199:
[----:B------:R-:W-:Y:S05]  /*18c0*/  BSYNC.RECONVERGENT B1 ;  /* 0x0000000000017941 */ /* 0x000fea0003800200 */
.L_x_198:
        /* <DEDUP_REMOVED lines=8> */
[----:B0-----:R-:W-:Y:S02]  /*1950*/  LOP3.LUT R23, R9, 0x7, RZ, 0xc0, !PT ;  /* 0x0000000709177812 */ /* 0x001fe400078ec0ff */
[----:B------:R-:W-:Y:S02]  /*1960*/  IADD3 R24, PT, PT, R22, -0x1, RZ ;  /* 0xffffffff16187810 */ /* 0x000fe40007ffe0ff */
[----:B------:R-:W-:Y:S02]  /*1970*/  ISETP.NE.AND P2, PT, R23, RZ, PT ;  /* 0x000000ff1700720c */ /* 0x000fe40003f45270 */
[----:B------:R-:W-:Y:S02]  /*1980*/  ISETP.GE.U32.AND P1, PT, R24, 0x7, PT ;  /* 0x000000071800780c */ /* 0x000fe40003f26070 */
[----:B------:R-:W-:-:S11]  /*1990*/  MOV R9, R8 ;  /* 0x0000000800097202 */ /* 0x000fd60000000f00 */
        /* <DEDUP_REMOVED lines=12> */
.L_x_202:
[----:B------:R-:W-:Y:S05]  /*1a60*/  BSYNC.RECONVERGENT B1 ;  /* 0x0000000000017941 */ /* 0x000fea0003800200 */
.L_x_201:
[----:B------:R-:W-:Y:S05]  /*1a70*/  @!P2 BRA `(.L_x_197) ;  /* 0x00000000004ca947 */ /* 0x000fea0003800000 */
[----:B------:R-:W-:Y:S02]  /*1a80*/  ISETP.GE.U32.AND P1, PT, R23, 0x4, PT ;  /* 0x000000041700780c */ /* 0x000fe40003f26070 */
[----:B------:R-:W-:-:S04]  /*1a90*/  LOP3.LUT R22, R22, 0x3, RZ, 0xc0, !PT ;  /* 0x0000000316167812 */ /* 0x000fc800078ec0ff */
[----:B------:R-:W-:-:S07]  /*1aa0*/  ISETP.NE.AND P2, PT, R22, RZ, PT ;  /* 0x000000ff1600720c */ /* 0x000fce0003f45270 */
[C---:B0-----:R-:W-:Y:S01]  /*1ab0*/  @P1 LEA R8, R9.reuse, UR16, 0x2 ;  /* 0x0000001009081c11 */ /* 0x041fe2000f8e10ff */
[----:B------:R-:W-:Y:S01]  /*1ac0*/  @P1 VIADD R9, R9, 0x4 ;  /* 0x0000000409091836 */ /* 0x000fe20000000000 */
[----:B------:R-:W-:-:S05]  /*1ad0*/  @P1 MOV R23, 0xff7fffff ;  /* 0xff7fffff00171802 */ /* 0x000fca0000000f00 */
[----:B------:R1:W-:Y:S04]  /*1ae0*/  @P1 STL [R8], R23 ;  /* 0x0000001708001387 */ /* 0x0003e80000100800 */
[----:B------:R1:W-:Y:S04]  /*1af0*/  @P1 STL [R8+0x4], R23 ;  /* 0x0000041708001387 */ /* 0x0003e80000100800 */
[----:B------:R1:W-:Y:S04]  /*1b00*/  @P1 STL [R8+0x8], R23 ;  /* 0x0000081708001387 */ /* 0x0003e80000100800 */
[----:B------:R1:W-:Y:S01]  /*1b10*/  @P1 STL [R8+0xc], R23 ;  /* 0x00000c1708001387 */ /* 0x0003e20000100800 */
[----:B------:R-:W-:Y:S05]  /*1b20*/  @!P2 BRA `(.L_x_197) ;  /* 0x000000000020a947 */ /* 0x000fea0003800000 */
[----:B-1----:R-:W-:Y:S02]  /*1b30*/  LEA R8, R9, UR16, 0x2 ;  /* 0x0000001009087c11 */ /* 0x002fe4000f8e10ff */
[----:B------:R-:W-:Y:S02]  /*1b40*/  MOV R9, 0xff7fffff ;  /* 0xff7fffff00097802 */ /* 0x000fe40000000f00 */
[----:B------:R-:W-:-:S03]  /*1b50*/  ISETP.NE.AND P1, PT, R22, 0x1, PT ;  /* 0x000000011600780c */ /* 0x000fc60003f25270 */
[----:B------:R2:W-:Y:S10]  /*1b60*/  STL [R8], R9 ;  /* 0x0000000908007387 */ /* 0x0005f40000100800 */
[----:B--2---:R-:W-:Y:S05]  /*1b70*/  @!P1 BRA `(.L_x_197) ;  /* 0x00000000000c9947 */ /* 0x004fea0003800000 */
[----:B------:R-:W-:Y:S01]  /*1b80*/  ISETP.NE.AND P1, PT, R22, 0x2, PT ;  /* 0x000000021600780c */ /* 0x000fe20003f25270 */
[----:B------:R2:W-:-:S12]  /*1b90*/  STL [R8+0x4], R9 ;  /* 0x0000040908007387 */ /* 0x0005d80000100800 */
[----:B------:R2:W-:Y:S02]  /*1ba0*/  @P1 STL [R8+0x8], R9 ;  /* 0x0000080908001387 */ /* 0x0005e40000100800 */
.L_x_197:
[----:B------:R-:W-:Y:S05]  /*1bb0*/  BSYNC B0 ;  /* 0x0000000000007941 */ /* 0x000fea0003800000 */
.L_x_190:
[----:B------:R-:W-:-:S13]  /*1bc0*/  FSETP.GT.AND P1, PT, R11, -3.40282346638528859812e+38, PT ;  /* 0xff7fffff0b00780b */ /* 0x000fda0003f24000 */
[----:B------:R-:W-:Y:S05]  /*1bd0*/  @!P1 BRA `(.L_x_189) ;  /* 0x0000000c00ec9947 */ /* 0x000fea0003800000 */
[----:B-12---:R-:W-:Y:S01]  /*1be0*/  HFMA2 R9, -RZ, RZ, 0.96630859375, -0.0022525787353515625 ;  /* 0x3bbb989dff097431 */ /* 0x006fe200000001ff */
[----:B0-----:R-:W-:-:S05]  /*1bf0*/  FMNMX R23, R10, R11, !PT ;  /* 0x0000000b0a177209 */ /* 0x001fca0007800000 */
[----:B------:R-:W-:Y:S01]  /*1c00*/  FADD R8, R10, -R23 ;  /* 0x800000170a087221 */ /* 0x000fe20000000000 */
[----:B------:R-:W-:-:S03]  /*1c10*/  IMAD.MOV.U32 R10, RZ, RZ, 0x437c0000 ;  /* 0x437c0000ff0a7424 */ /* 0x000fc600078e00ff */
[----:B------:R-:W-:-:S04]  /*1c20*/  FFMA.SAT R9, R8, R9, 0.5 ;  /* 0x3f00000008097423 */ /* 0x000fc80000002009 */
[----:B------:R-:W-:Y:S01]  /*1c30*/  FFMA.RM R9, R9, R10, 12582913 ;  /* 0x4b40000109097423 */ /* 0x000fe2000000400a */
[----:B------:R-:W-:-:S03]  /*1c40*/  MOV R10, R23 ;  /* 0x00000017000a7202 */ /* 0x000fc60000000f00 */
[C---:B------:R-:W-:Y:S01]  /*1c50*/  FADD R11, R9.reuse, -12583039 ;  /* 0xcb40007f090b7421 */ /* 0x040fe20000000000 */
[----:B------:R-:W-:-:S03]  /*1c60*/  SHF.L.U32 R9, R9, 0x17, RZ ;  /* 0x0000001709097819 */ /* 0x000fc600000006ff */
[----:B------:R-:W-:-:S04]  /*1c70*/  FFMA R11, R8, 1.4426950216293334961, -R11 ;  /* 0x3fb8aa3b080b7823 */ /* 0x000fc8000000080b */
[----:B------:R-:W-:-:S04]  /*1c80*/  FFMA R11, R8, 1.925963033500011079e-08, R11 ;  /* 0x32a57060080b7823 */ /* 0x000fc8000000000b */
[----:B------:R-:W0:Y:S02]  /*1c90*/  MUFU.EX2 R8, R11 ;  /* 0x0000000b00087308 */ /* 0x000e240000000800 */
[----:B0-----:R-:W-:-:S04]  /*1ca0*/  FMUL R8, R9, R8 ;  /* 0x0000000809087220 */ /* 0x001fc80000400000 */
        /* <DEDUP_REMOVED lines=20> */
[----:B------:R-:W-:Y:S01]  /*1df0*/  HFMA2 R26, -RZ, RZ, 0, 0 ;  /* 0x00000000ff1a7431 */ /* 0x000fe200000001ff */
[----:B------:R-:W-:Y:S04]  /*1e00*/  BSSY.RECONVERGENT B0, `(.L_x_203) ;  /* 0x0000077000007945 */ /* 0x000fe80003800200 */
[----:B------:R-:W-:-:S07]  /*1e10*/  MOV R22, UR7 ;  /* 0x0000000700167c02 */ /* 0x000fce0008000f00 */
.L_x_212:
        /* <DEDUP_REMOVED lines=12> */
[----:B------:R-:W-:Y:S02]  /*1ee0*/  IMAD.MOV.U32 R28, RZ, RZ, 0x3bbb989d ;  /* 0x3bbb989dff1c7424 */ /* 0x000fe400078e00ff */
[----:B------:R-:W-:Y:S01]  /*1ef0*/  FADD R27, -R23, R8 ;  /* 0x00000008171b7221 */ /* 0x000fe20000000100 */
[----:B------:R-:W-:-:S03]  /*1f00*/  MOV R31, 0x437c0000 ;  /* 0x437c0000001f7802 */ /* 0x000fc60000000f00 */
        /* <DEDUP_REMOVED lines=9> */
[----:B------:R-:W1:Y:S04]  /*1fa0*/  LDS R8, [R29] ;  /* 0x000000001d087984 */ /* 0x000e680000000800 */
[----:B------:R-:W2:Y:S04]  /*1fb0*/  LDS R25, [R29+0x80] ;  /* 0x000080001d197984 */ /* 0x000ea80000000800 */
[----:B------:R-:W3:Y:S01]  /*1fc0*/  LDS R32, [R29+0x100] ;  /* 0x000100001d207984 */ /* 0x000ee20000000800 */
[----:B0-----:R-:W-:-:S04]  /*1fd0*/  FMUL R28, R28, R27 ;  /* 0x0000001b1c1c7220 */ /* 0x001fc80000400000 */
[----:B------:R-:W-:Y:S01]  /*1fe0*/  FADD R4, R4, R28 ;  /* 0x0000001c04047221 */ /* 0x000fe20000000000 */
[C---:B-1----:R-:W-:Y:S01]  /*1ff0*/  FFMA R5, R28.reuse, R8, R5 ;  /* 0x000000081c057223 */ /* 0x042fe20000000005 */
[C---:B--2---:R-:W-:Y:S01]  /*2000*/  FFMA R6, R28.reuse, R25, R6 ;  /* 0x000000191c067223 */ /* 0x044fe20000000006 */
[----:B---3--:R-:W-:-:S07]  /*2010*/  FFMA R7, R28, R32, R7 ;  /* 0x000000201c077223 */ /* 0x008fce0000000007 */
.L_x_205:
[----:B------:R-:W-:Y:S05]  /*2020*/  BSYNC.RECONVERGENT B1 ;  /* 0x0000000000017941 */ /* 0x000fea0003800200 */
.L_x_204:
[----:B------:R-:W-:Y:S04]  /*2030*/  BSSY.RECONVERGENT B1, `(.L_x_206) ;  /* 0x000001a000017945 */ /* 0x000fe80003800200 */
[----:B------:R-:W-:Y:S05]  /*2040*/  @!P1 BRA `(.L_x_207) ;  /* 0x0000000000609947 */ /* 0x000fea0003800000 */
[----:B------:R-:W0:Y:S01]  /*2050*/  S2UR UR10, SR_CgaCtaId ;  /* 0x00000000000a79c3 */ /* 0x000e220000008800 */
[----:B------:R-:W-:Y:S01]  /*2060*/  UMOV UR7, 0x400 ;  /* 0x0000040000077882 */ /* 0x000fe20000000000 */
[----:B------:R-:W-:Y:S01]  /*2070*/  IMAD R25, R26, 0x60, R17 ;  /* 0x000000601a197824 */ /* 0x000fe200078e0211 */
[----:B------:R-:W-:Y:S01]  /*2080*/  UIADD3 UR7, UPT, UPT, UR7, 0x3000, URZ ;  /* 0x0000300007077890 */ /* 0x000fe2000fffe0ff */
[----:B------:R-:W-:Y:S02]  /*2090*/  HFMA2 R29, -RZ, RZ, 3.7421875, 0 ;  /* 0x437c0000ff1d7431 */ /* 0x000fe400000001ff */
[----:B------:R-:W-:Y:S02]  /*20a0*/  IMAD.MOV.U32 R8, RZ, RZ, 0x3bbb989d ;  /* 0x3bbb989dff087424 */ /* 0x000fe400078e00ff */
[----:B------:R-:W-:-:S04]  /*20b0*/  FADD R9, -R23, R9 ;  /* 0x0000000917097221 */ /* 0x000fc80000000100 */
        /* <DEDUP_REMOVED lines=11> */
[----:B------:R-:W3:Y:S01]  /*2170*/  LDS R30, [R31+0x280] ;  /* 0x000280001f1e7984 */ /* 0x000ee20000000800 */
[----:B0-----:R-:W-:-:S04]  /*2180*/  FMUL R8, R8, R9 ;  /* 0x0000000908087220 */ /* 0x001fc80000400000 */
[----:B------:R-:W-:Y:S01]  /*2190*/  FADD R4, R4, R8 ;  /* 0x0000000804047221 */ /* 0x000fe20000000000 */
[C---:B-1----:R-:W-:Y:S01]  /*21a0*/  FFMA R5, R8.reuse, R25, R5 ;  /* 0x0000001908057223 */ /* 0x042fe20000000005 */
[C---:B--2---:R-:W-:Y:S01]  /*21b0*/  FFMA R6, R8.reuse, R27, R6 ;  /* 0x0000001b08067223 */ /* 0x044fe20000000006 */
[----:B---3--:R-:W-:-:S07]  /*21c0*/  FFMA R7, R8, R30, R7 ;  /* 0x0000001e08077223 */ /* 0x008fce0000000007 */
.L_x_207:
[----:B------:R-:W-:Y:S05]  /*21d0*/  BSYNC.RECONVERGENT B1 ;  /* 0x0000000000017941 */ /* 0x000fea0003800200 */
.L_x_206:
[----:B------:R-:W-:Y:S04]  /*21e0*/  BSSY.RECONVERGENT B1, `(.L_x_208) ;  /* 0x000001a000017945 */ /* 0x000fe80003800200 */
[----:B------:R-:W-:Y:S05]  /*21f0*/  @!P2 BRA `(.L_x_209) ;  /* 0x000000000060a947 */ /* 0x000fea0003800000 */
[----:B------:R-:W0:Y:S01]  /*2200*/  S2UR UR10, SR_CgaCtaId ;  /* 0x00000000000a79c3 */ /* 0x000e220000008800 */
[----:B------:R-:W-:Y:S01]  /*2210*/  UMOV UR7, 0x400 ;  /* 0x0000040000077882 */ /* 0x000fe20000000000 */
[----:B------:R-:W-:Y:S01]  /*2220*/  IMAD R8, R26, 0x60, R17 ;  /* 0x000000601a087824 */ /* 0x000fe200078e0211 */
[----:B------:R-:W-:Y:S01]  /*2230*/  UIADD3 UR7, UPT, UPT, UR7, 0x3000, URZ ;  /* 0x0000300007077890 */ /* 0x000fe2000fffe0ff */
[----:B------:R-:W-:Y:S02]  /*2240*/  IMAD.MOV.U32 R9, RZ, RZ, 0x3bbb989d ;  /* 0x3bbb989dff097424 */ /* 0x000fe400078e00ff */
[----:B------:R-:W-:Y:S01]  /*2250*/  FADD R10, -R23, R10 ;  /* 0x0000000a170a7221 */ /* 0x000fe20000000100 */
[----:B------:R-:W-:Y:S01]  /*2260*/  MOV R29, 0x437c0000 ;  /* 0x437c0000001d7802 */ /* 0x000fe20000000f00 */
[----:B0-----:R-:W-:-:S06]  /*2270*/  ULEA UR7, UR10, UR7, 0x18 ;  /* 0x000000070a077291 */ /* 0x001fcc000f8ec0ff */
[----:B------:R-:W-:Y:S01]  /*2280*/  LEA R30, R8, UR7, 0x2 ;  /* 0x00000007081e7c11 */ /* 0x000fe2000f8e10ff */
[----:B------:R-:W-:-:S04]  /*2290*/  FFMA.SAT R8, R10, R9, 0.5 ;  /* 0x3f0000000a087423 */ /* 0x000fc80000002009 */
[----:B------:R-:W0:Y:S01]  /*22a0*/  LDS R25, [R30+0x300] ;  /* 0x000300001e197984 */ /* 0x000e220000000800 */
[----:B------:R-:W-:-:S03]  /*22b0*/  FFMA.RM R8, R8, R29, 12582913 ;  /* 0x4b40000108087423 */ /* 0x000fc6000000401d */
[----:B------:R-:W1:Y:S01]  /*22c0*/  LDS R27, [R30+0x380] ;  /* 0x000380001e1b7984 */ /* 0x000e620000000800 */
[C---:B------:R-:W-:Y:S01]  /*22d0*/  FADD R9, R8.reuse, -12583039 ;  /* 0xcb40007f08097421 */ /* 0x040fe20000000000 */
[----:B------:R-:W-:Y:S02]  /*22e0*/  SHF.L.U32 R8, R8, 0x17, RZ ;  /* 0x0000001708087819 */ /* 0x000fe400000006ff */
[----:B------:R-:W2:Y:S01]  /*22f0*/  LDS R28, [R30+0x400] ;  /* 0x000400001e1c7984 */ /* 0x000ea20000000800 */
[----:B------:R-:W-:-:S04]  /*2300*/  FFMA R9, R10, 1.4426950216293334961, -R9 ;  /* 0x3fb8aa3b0a097823 */ /* 0x000fc80000000809 */
[----:B------:R-:W-:-:S06]  /*2310*/  FFMA R9, R10, 1.925963033500011079e-08, R9 ;  /* 0x32a570600a097823 */ /* 0x000fcc0000000009 */
[----:B------:R-:W3:Y:S02]  /*2320*/  MUFU.EX2 R9, R9 ;  /* 0x0000000900097308 */ /* 0x000ee40000000800 */
[----:B---3--:R-:W-:-:S04]  /*2330*/  FMUL R8, R8, R9 ;  /* 0x0000000908087220 */ /* 0x008fc80000400000 */
[----:B0-----:R-:W-:Y:S01]  /*2340*/  FFMA R5, R8, R25, R5 ;  /* 0x0000001908057223 */ /* 0x001fe20000000005 */
[----:B------:R-:W-:Y:S01]  /*2350*/  FADD R4, R4, R8 ;  /* 0x0000000804047221 */ /* 0x000fe20000000000 */
[C---:B-1----:R-:W-:Y:S01]  /*2360*/  FFMA R6, R8.reuse, R27, R6 ;  /* 0x0000001b08067223 */ /* 0x042fe20000000006 */
[----:B--2---:R-:W-:-:S07]  /*2370*/  FFMA R7, R8, R28, R7 ;  /* 0x0000001c08077223 */ /* 0x004fce0000000007 */
.L_x_209:
[----:B------:R-:W-:Y:S05]  /*2380*/  BSYNC.RECONVERGENT B1 ;  /* 0x0000000000017941 */ /* 0x000fea0003800200 */
.L_x_208:
[----:B------:R-:W-:Y:S04]  /*2390*/  BSSY.RECONVERGENT B1, `(.L_x_210) ;  /* 0x000001a000017945 */ /* 0x000fe80003800200 */
[----:B------:R-:W-:Y:S05]  /*23a0*/  @!P3 BRA `(.L_x_211) ;  /* 0x000000000060b947 */ /* 0x000fea0003800000 */
[----:B------:R-:W0:Y:S01]  /*23b0*/  S2UR UR10, SR_CgaCtaId ;  /* 0x00000000000a79c3 */ /* 0x000e220000008800 */
[----:B------:R-:W-:Y:S01]  /*23c0*/  UMOV UR7, 0x400 ;  /* 0x0000040000077882 */ /* 0x000fe20000000000 */
[----:B------:R-:W-:Y:S01]  /*23d0*/  IMAD R9, R26, 0x60, R17 ;  /* 0x000000601a097824 */ /* 0x000fe200078e0211 */
[----:B------:R-:W-:Y:S01]  /*23e0*/  UIADD3 UR7, UPT, UPT, UR7, 0x3000, URZ ;  /* 0x0000300007077890 */ /* 0x000fe2000fffe0ff */
[----:B------:R-:W-:Y:S02]  /*23f0*/  IMAD.MOV.U32 R8, RZ, RZ, 0x3bbb989d ;  /* 0x3bbb989dff087424 */ /* 0x000fe400078e00ff */
        /* <DEDUP_REMOVED lines=10> */
[----:B------:R-:W-:-:S03]  /*24a0*/  SHF.L.U32 R8, R8, 0x17, RZ ;  /* 0x0000001708087819 */ /* 0x000fc600000006ff */
[----:B------:R-:W-:-:S04]  /*24b0*/  FFMA R10, R11, 1.4426950216293334961, -R10 ;  /* 0x3fb8aa3b0b0a7823 */ /* 0x000fc8000000080a */
[----:B------:R-:W-:-:S04]  /*24c0*/  FFMA R10, R11, 1.925963033500011079e-08, R10 ;  /* 0x32a570600b0a7823 */ /* 0x000fc8000000000a */
[----:B------:R-:W3:Y:S02]  /*24d0*/  MUFU.EX2 R9, R10 ;  /* 0x0000000a00097308 */ /* 0x000ee40000000800 */
[----:B---3--:R-:W-:-:S04]  /*24e0*/  FMUL R8, R8, R9 ;  /* 0x0000000908087220 */ /* 0x008fc80000400000 */
[C---:B0-----:R-:W-:Y:S01]  /*24f0*/  FFMA R5, R8.reuse, R25, R5 ;  /* 0x0000001908057223 */ /* 0x041fe20000000005 */
[----:B-1----:R-:W-:Y:S01]  /*2500*/  FFMA R6, R8, R27, R6 ;  /* 0x0000001b08067223 */ /* 0x002fe20000000006 */
[----:B------:R-:W-:Y:S01]  /*2510*/  FADD R4, R4, R8 ;  /* 0x0000000804047221 */ /* 0x000fe20000000000 */
[----:B--2---:R-:W-:-:S07]  /*2520*/  FFMA R7, R8, R28, R7 ;  /* 0x0000001c08077223 */ /* 0x004fce0000000007 */
.L_x_211:
[----:B------:R-:W-:Y:S05]  /*2530*/  BSYNC.RECONVERGENT B1 ;  /* 0x0000000000017941 */ /* 0x000fea0003800200 */
.L_x_210:
[----:B------:R-:W-:-:S05]  /*2540*/  VIADD R26, R26, 0x4 ;  /* 0x000000041a1a7836 */ /* 0x000fca0000000000 */
[----:B------:R-:W-:-:S13]  /*2550*/  ISETP.NE.AND P0, PT, R26, R22, PT ;  /* 0x000000161a00720c */ /* 0x000fda0003f05270 */
[----:B------:R-:W-:Y:S05]  /*2560*/  @P0 BRA `(.L_x_212) ;  /* 0xfffffff8002c0947 */ /* 0x000fea000383ffff */
[----:B------:R-:W-:Y:S05]  /*2570*/  BSYNC.RECONVERGENT B0 ;  /* 0x0000000000007941 */ /* 0x000fea0003800200 */
.L_x_203:
        /* <DEDUP_REMOVED lines=17> */
[----:B------:R-:W-:Y:S01]  /*2690*/  IMAD.MOV.U32 R31, RZ, RZ, 0x437c0000 ;  /* 0x437c0000ff1f7424 */ /* 0x000fe200078e00ff */
[----:B0-----:R-:W-:-:S06]  /*26a0*/  ULEA UR7, UR10, UR7, 0x18 ;  /* 0x000000070a077291 */ /* 0x001fcc000f8ec0ff */
[----:B------:R-:W-:Y:S01]  /*26b0*/  LEA R25, R10, UR7, 0x2 ;  /* 0x000000070a197c11 */ /* 0x000fe2000f8e10ff */
[----:B------:R-:W-:-:S04]  /*26c0*/  FFMA.SAT R10, R8, R11, 0.5 ;  /* 0x3f000000080a7423 */ /* 0x000fc8000000200b */
[----:B------:R-:W0:Y:S01]  /*26d0*/  LDS R27, [R25] ;  /* 0x00000000191b7984 */ /* 0x000e220000000800 */
        /* <DEDUP_REMOVED lines=13> */
.L_x_214:
[----:B------:R-:W-:Y:S05]  /*27b0*/  BSYNC.RECONVERGENT B0 ;  /* 0x0000000000007941 */ /* 0x000fea0003800200 */
.L_x_213:
        /* <DEDUP_REMOVED lines=14> */
[----:B------:R-:W-:Y:S01]  /*28a0*/  FFMA.RM R8, R8, R27, 12582913 ;  /* 0x4b40000108087423 */ /* 0x000fe2000000401b */
[----:B0-----:R-:W-:-:S06]  /*28b0*/  ULEA UR7, UR10, UR7, 0x18 ;  /* 0x000000070a077291 */ /* 0x001fcc000f8ec0ff */
[----:B------:R-:W-:Y:S01]  /*28c0*/  LEA R28, R10, UR7, 0x2 ;  /* 0x000000070a1c7c11 */ /* 0x000fe2000f8e10ff */
[C---:B------:R-:W-:Y:S01]  /*28d0*/  FADD R10, R8.reuse, -12583039 ;  /* 0xcb40007f080a7421 */ /* 0x040fe20000000000 */
[----:B------:R-:W-:-:S03]  /*28e0*/  SHF.L.U32 R8, R8, 0x17, RZ ;  /* 0x0000001708087819 */ /* 0x000fc600000006ff */
[----:B------:R-:W0:Y:S01]  /*28f0*/  LDS R11, [R28+0x180] ;  /* 0x000180001c0b7984 */ /* 0x000e220000000800 */
[----:B------:R-:W-:-:S03]  /*2900*/  FFMA R10, R9, 1.4426950216293334961, -R10 ;  /* 0x3fb8aa3b090a7823 */ /* 0x000fc6000000080a */
[----:B------:R-:W1:Y:S01]  /*2910*/  LDS R25, [R28+0x200] ;  /* 0x000200001c197984 */ /* 0x000e620000000800 */
[----:B------:R-:W-:-:S03]  /*2920*/  FFMA R10, R9, 1.925963033500011079e-08, R10 ;  /* 0x32a57060090a7823 */ /* 0x000fc6000000000a */
[----:B------:R-:W2:Y:S01]  /*2930*/  LDS R24, [R28+0x280] ;  /* 0x000280001c187984 */ /* 0x000ea20000000800 */
[----:B------:R-:W3:Y:S02]  /*2940*/  MUFU.EX2 R9, R10 ;  /* 0x0000000a00097308 */ /* 0x000ee40000000800 */
[----:B---3--:R-:W-:-:S04]  /*2950*/  FMUL R8, R8, R9 ;  /* 0x0000000908087220 */ /* 0x008fc80000400000 */
[----:B------:R-:W-:Y:S01]  /*2960*/  FADD R4, R4, R8 ;  /* 0x0000000804047221 */ /* 0x000fe20000000000 */
[C---:B0-----:R-:W-:Y:S01]  /*2970*/  FFMA R5, R8.reuse, R11, R5 ;  /* 0x0000000b08057223 */ /* 0x041fe20000000005 */
[C---:B-1----:R-:W-:Y:S01]  /*2980*/  FFMA R6, R8.reuse, R25, R6 ;  /* 0x0000001908067223 */ /* 0x042fe20000000006 */
[----:B--2---:R-:W-:-:S07]  /*2990*/  FFMA R7, R8, R24, R7 ;  /* 0x0000001808077223 */ /* 0x004fce0000000007 */
.L_x_216:
[----:B------:R-:W-:Y:S05]  /*29a0*/  BSYNC.RECONVERGENT B0 ;  /* 0x0000000000007941 */ /* 0x000fea0003800200 */
.L_x_215:
[----:B------:R-:W-:Y:S01]  /*29b0*/  IMAD.MOV.U32 R10, RZ, RZ, R23 ;  /* 0x000000ffff0a7224 */ /* 0x000fe200078e0017 */
[----:B------:R-:W-:Y:S06]  /*29c0*/  @!P1 BRA `(.L_x_189) ;  /* 0x0000000000709947 */ /* 0x000fec0003800000 */
[----:B-----5:R-:W-:Y:S02]  /*29d0*/  FSETP.GTU.AND P0, PT, R26, -3.40282346638528859812e+38, PT ;  /* 0xff7fffff1a00780b */ /* 0x020fe40003f0c000 */
[----:B------:R-:W-:-:S11]  /*29e0*/  MOV R10, R23 ;  /* 0x00000017000a7202 */ /* 0x000fd60000000f00 */
[----:B------:R-:W-:Y:S05]  /*29f0*/  @!P0 BRA `(.L_x_189) ;  /* 0x0000000000648947 */ /* 0x000fea0003800000 */
[----:B------:R-:W0:Y:S01]  /*2a00*/  S2UR UR10, SR_CgaCtaId ;  /* 0x00000000000a79c3 */ /* 0x000e220000008800 */
[----:B------:R-:W-:Y:S01]  /*2a10*/  UMOV UR7, 0x400 ;  /* 0x0000040000077882 */ /* 0x000fe20000000000 */
[----:B------:R-:W-:Y:S01]  /*2a20*/  HFMA2 R9, -RZ, RZ, 0.96630859375, -0.0022525787353515625 ;  /* 0x3bbb989dff097431 */ /* 0x000fe200000001ff */
[----:B------:R-:W-:Y:S01]  /*2a30*/  UIADD3 UR7, UPT, UPT, UR7, 0x3000, URZ ;  /* 0x0000300007077890 */ /* 0x000fe2000fffe0ff */
[----:B------:R-:W-:Y:S02]  /*2a40*/  IMAD R22, R22, 0x60, R17 ;  /* 0x0000006016167824 */ /* 0x000fe400078e0211 */
[----:B------:R-:W-:Y:S01]  /*2a50*/  FADD R26, -R23, R26 ;  /* 0x0000001a171a7221 */ /* 0x000fe20000000100 */
[----:B------:R-:W-:-:S03]  /*2a60*/  IMAD.MOV.U32 R25, RZ, RZ, 0x437c0000 ;  /* 0x437c0000ff197424 */ /* 0x000fc600078e00ff */
[----:B------:R-:W-:-:S04]  /*2a70*/  FFMA.SAT R8, R26, R9, 0.5 ;  /* 0x3f0000001a087423 */ /* 0x000fc80000002009 */
[----:B------:R-:W-:-:S04]  /*2a80*/  FFMA.RM R8, R8, R25, 12582913 ;  /* 0x4b40000108087423 */ /* 0x000fc80000004019 */
[C---:B------:R-:W-:Y:S01]  /*2a90*/  FADD R9, R8.reuse, -12583039 ;  /* 0xcb40007f08097421 */ /* 0x040fe20000000000 */
[----:B------:R-:W-:Y:S01]  /*2aa0*/  SHF.L.U32 R8, R8, 0x17, RZ ;  /* 0x0000001708087819 */ /* 0x000fe200000006ff */
[----:B0-----:R-:W-:Y:S02]  /*2ab0*/  ULEA UR7, UR10, UR7, 0x18 ;  /* 0x000000070a077291 */ /* 0x001fe4000f8ec0ff */
[----:B------:R-:W-:-:S04]  /*2ac0*/  FFMA R9, R26, 1.4426950216293334961, -R9 ;  /* 0x3fb8aa3b1a097823 */ /* 0x000fc80000000809 */
[----:B------:R-:W-:Y:S01]  /*2ad0*/  FFMA R9, R26, 1.925963033500011079e-08, R9 ;  /* 0x32a570601a097823 */ /* 0x000fe20000000009 */
[----:B------:R-:W-:-:S05]  /*2ae0*/  LEA R24, R22, UR7, 0x2 ;  /* 0x0000000716187c11 */ /* 0x000fca000f8e10ff */
[----:B------:R-:W0:Y:S01]  /*2af0*/  LDS R10, [R24+0x300] ;  /* 0x00030000180a7984 */ /* 0x000e220000000800 */
[----:B------:R-:W1:Y:S03]  /*2b00*/  MUFU.EX2 R9, R9 ;  /* 0x0000000900097308 */ /* 0x000e660000000800 */
[----:B------:R-:W2:Y:S04]  /*2b10*/  LDS R11, [R24+0x380] ;  /* 0x00038000180b7984 */ /* 0x000ea80000000800 */
[----:B------:R-:W3:Y:S01]  /*2b20*/  LDS R22, [R24+0x400] ;  /* 0x0004000018167984 */ /* 0x000ee20000000800 */
[----:B-1----:R-:W-:-:S04]  /*2b30*/  FMUL R8, R8, R9 ;  /* 0x0000000908087220 */ /* 0x002fc80000400000 */
[----:B------:R-:W-:Y:S01]  /*2b40*/  FADD R4, R4, R8 ;  /* 0x0000000804047221 */ /* 0x000fe20000000000 */
[C---:B0-----:R-:W-:Y:S01]  /*2b50*/  FFMA R5, R8.reuse, R10, R5 ;  /* 0x0000000a08057223 */ /* 0x041fe20000000005 */
[----:B------:R-:W-:Y:S01]  /*2b60*/  MOV R10, R23 ;  /* 0x00000017000a7202 */ /* 0x000fe20000000f00 */
[C---:B--2---:R-:W-:Y:S01]  /*2b70*/  FFMA R6, R8.reuse, R11, R6 ;  /* 0x0000000b08067223 */ /* 0x044fe20000000006 */
[----:B---3--:R-:W-:-:S07]  /*2b80*/  FFMA R7, R8, R22, R7 ;  /* 0x0000001608077223 */ /* 0x008fce0000000007 */
.L_x_189:
[----:B------:R-:W-:Y:S05]  /*2b90*/  WARPSYNC.ALL ;  /* 0x0000000000007948 */ /* 0x000fea0003800000 */
[----:B------:R-:W-:Y:S01]  /*2ba0*/  BAR.SYNC.DEFER_BLOCKING 0x0 ;  /* 0x0000000000007b1d */ /* 0x000fe20000010000 */
[----:B------:R-:W-:-:S05]  /*2bb0*/  UIADD3 UR4, UPT, UPT, UR4, 0x1, URZ ;  /* 0x0000000104047890 */ /* 0x000fca000fffe0ff */
[----:B------:R-:W-:Y:S07]  /*2bc0*/  BRA.U !UP2, `(.L_x_217) ;  /* 0xffffffd90ad87547 */ /* 0x000fee000b83ffff */
.L_x_184:
[----:B------:R-:W-:-:S13]  /*2bd0*/  ISETP.GE.AND P0, PT, R19, R18, PT ;  /* 0x000000121300720c */ /* 0x000fda0003f06270 */
[----:B------:R-:W-:Y:S05]  /*2be0*/  @P0 EXIT ;  /* 0x000000000000094d */ /* 0x000fea0003800000 */
[----:B------:R-:W3:Y:S01]  /*2bf0*/  LDCU.64 UR4, c[0x0][0x3a0] ;  /* 0x00007400ff0477ac */ /* 0x000ee20008000a00 */
[----:B------:R-:W-:Y:S01]  /*2c00*/  IMAD.MOV.U32 R13, RZ, RZ, R4 ;  /* 0x000000ffff0d7224 */ /* 0x000fe200078e0004 */
[----:B---3--:R-:W-:-:S04]  /*2c10*/  UISETP.NE.U32.AND UP0, UPT, UR4, URZ, UPT ;  /* 0x000000ff0400728c */ /* 0x008fc8000bf05070 */
[----:B------:R-:W-:-:S09]  /*2c20*/  UISETP.NE.AND.EX UP0, UPT, UR5, URZ, UPT, UP0 ;  /* 0x000000ff0500728c */ /* 0x000fd2000bf05300 */
[----:B------:R-:W-:Y:S05]  /*2c30*/  BRA.U !UP0, `(.L_x_218) ;  /* 0x0000000108707547 */ /* 0x000fea000b800000 */
[----:B------:R-:W3:Y:S02]  /*2c40*/  LDC.64 R2, c[0x0][0x3a0] ;  /* 0x0000e800ff027b82 */ /* 0x000ee40000000a00 */
[----:B---3--:R-:W-:-:S06]  /*2c50*/  IMAD.WIDE.U32 R2, R21, 0x4, R2 ;  /* 0x0000000415027825 */ /* 0x008fcc00078e0002 */
[----:B------:R-:W3:Y:S01]  /*2c60*/  LDG.E.CONSTANT R3, desc[UR12][R2.64] ;  /* 0x0000000c02037981 */ /* 0x000ee2000c1e9900 */
[----:B------:R-:W-:Y:S01]  /*2c70*/  HFMA2 R11, -RZ, RZ, 0.96630859375, -0.0022525787353515625 ;  /* 0x3bbb989dff0b7431 */ /* 0x000fe200000001ff */
[----:B------:R-:W-:Y:S02]  /*2c80*/  MOV R15, 0x437c0000 ;  /* 0x437c0000000f7802 */ /* 0x000fe40000000f00 */
[----:B---3--:R-:W-:-:S05]  /*2c90*/  FMNMX R0, R3, R10, !PT ;  /* 0x0000000a03007209 */ /* 0x008fca0007800000 */
[----:B012---:R-:W-:Y:S01]  /*2ca0*/  FADD R8, R3, -R0 ;  /* 0x8000000003087221 */ /* 0x007fe20000000000 */
        /* <DEDUP_REMOVED lines=20> */
[----:B------:R-:W-:-:S07]  /*2df0*/  FMUL R7, R4, R7 ;  /* 0x0000000704077220 */ /* 0x000fce0000400000 */
.L_x_218:
        /* <DEDUP_REMOVED lines=8> */
[----:B012--5:R-:W-:Y:S05]  /*2e80*/  CALL.REL.NOINC `($__internal_4_$__cuda_sm20_rcp_rn_f32_slowpath) ;  /* 0x0000000000dc7944 */ /* 0x027fea0003c00000 */
[----:B------:R-:W-:Y:S05]  /*2e90*/  BRA `(.L_x_221) ;  /* 0x0000000000107947 */ /* 0x000fea0003800000 */
.L_x_220:
[----:B------:R-:W3:Y:S02]  /*2ea0*/  MUFU.RCP R0, R13 ;  /* 0x0000000d00007308 */ /* 0x000ee40000001000 */
[----:B---3--:R-:W-:-:S04]  /*2eb0*/  FFMA R2, R0, R13, -1 ;  /* 0xbf80000000027423 */ /* 0x008fc8000000000d */
[----:B------:R-:W-:-:S04]  /*2ec0*/  FADD.FTZ R3, -R2, -RZ ;  /* 0x800000ff02037221 */ /* 0x000fc80000010100 */
[----:B------:R-:W-:-:S07]  /*2ed0*/  FFMA R0, R0, R3, R0 ;  /* 0x0000000300007223 */ /* 0x000fce0000000000 */
.L_x_221:
[----:B------:R-:W-:Y:S05]  /*2ee0*/  BSYNC.RECONVERGENT B0 ;  /* 0x0000000000007941 */ /* 0x000fea0003800200 */
.L_x_219:
[----:B------:R-:W3:Y:S01]  /*2ef0*/  LDC.64 R2, c[0x0][0x398] ;  /* 0x0000e600ff027b82 */ /* 0x000ee20000000a00 */
[----:B------:R-:W-:-:S05]  /*2f00*/  FSEL R0, R0, RZ, P3 ;  /* 0x000000ff00007208 */ /* 0x000fca0001800000 */
[C---:B------:R-:W-:Y:S01]  /*2f10*/  FMUL R5, R0.reuse, R5 ;  /* 0x0000000500057220 */ /* 0x040fe20000400000 */
[----:B------:R-:W-:Y:S01]  /*2f20*/  FMUL R7, R0, R7 ;  /* 0x0000000700077220 */ /* 0x000fe20000400000 */
[----:B---3--:R-:W-:-:S04]  /*2f30*/  IMAD.WIDE R16, R16, 0x4, R2 ;  /* 0x0000000410107825 */ /* 0x008fc800078e0202 */
[----:B------:R-:W-:Y:S01]  /*2f40*/  FMUL R3, R0, R6 ;  /* 0x0000000600037220 */ /* 0x000fe20000400000 */
[----:B------:R-:W-:Y:S04]  /*2f50*/  STG.E desc[UR12][R16.64], R5 ;  /* 0x0000000510007986 */ /* 0x000fe8000c10190c */
[----:B------:R-:W-:Y:S04]  /*2f60*/  STG.E desc[UR12][R16.64+0x80], R3 ;  /* 0x0000800310007986 */ /* 0x000fe8000c10190c */
[----:B------:R-:W-:Y:S01]  /*2f70*/  STG.E desc[UR12][R16.64+0x100], R7 ;  /* 0x0001000710007986 */ /* 0x000fe2000c10190c */
[----:B------:R-:W-:Y:S05]  /*2f80*/  EXIT ;  /* 0x000000000000794d */ /* 0x000fea0003800000 */
.L_x_194:
[----:B0-----:R-:W-:Y:S01]  /*2f90*/  HFMA2 R29, -RZ, RZ, 0, 9.5367431640625e-07 ;  /* 0x00000010ff1d7431 */ /* 0x001fe200000001ff */
[----:B------:R-:W-:Y:S01]  /*2fa0*/  BSSY B2, `(.L_x_222) ;  /* 0x0000007000027945 */ /* 0x000fe20003800000 */
[----:B------:R-:W-:Y:S01]  /*2fb0*/  MOV R24, R25 ;  /* 0x0000001900187202 */ /* 0x000fe20000000f00 */
[----:B------:R-:W-:Y:S01]  /*2fc0*/  IMAD.MOV.U32 R30, RZ, RZ, 0x1f ;  /* 0x0000001fff1e7424 */ /* 0x000fe200078e00ff */
[----:B------:R-:W-:-:S07]  /*2fd0*/  MOV R27, 0xffffffff ;  /* 0xffffffff001b7802 */ /* 0x000fce0000000f00 */
[----:B------:R-:W-:Y:S05]  /*2fe0*/  WARPSYNC.COLLECTIVE R27, `(.L_x_223) ;  /* 0x000000001b087348 */ /* 0x000fea0003c00000 */
[----:B------:R0:W1:Y:S02]  /*2ff0*/  SHFL.BFLY P1, R28, R24, R29, R30 ;  /* 0x0c00001d181c7389 */ /* 0x000064000002001e */
[----:B01----:R-:W-:Y:S05]  /*3000*/  ENDCOLLECTIVE ;  /* 0x000000000000791b */ /* 0x003fea0003800000 */
.L_x_223:
[----:B------:R-:W-:Y:S05]  /*3010*/  BSYNC B2 ;  /* 0x0000000000027941 */ /* 0x000fea0003800000 */
.L_x_222:
        /* <DEDUP_REMOVED lines=8> */
.L_x_224:
[----:B------:R-:W-:Y:S02]  /*30a0*/  HFMA2 R29, -RZ, RZ, 0, 2.384185791015625e-07 ;  /* 0x00000004ff1d7431 */ /* 0x000fe400000001ff */
[----:B------:R-:W-:-:S04]  /*30b0*/  IMAD.MOV.U32 R9, RZ, RZ, R28 ;  /* 0x000000ffff097224 */ /* 0x000fc800078e001c */
[----:B------:R-:W-:-:S05]  /*30c0*/  FADD R9, R24, R9 ;  /* 0x0000000918097221 */ /* 0x000fca0000000000 */
[----:B------:R-:W-:-:S07]  /*30d0*/  MOV R24, R9 ;  /* 0x0000000900187202 */ /* 0x000fce0000000f00 */
[----:B------:R-:W-:Y:S05]  /*30e0*/  WARPSYNC.COLLECTIVE R27, `(.L_x_225) ;  /* 0x000000001b087348 */ /* 0x000fea0003c00000 */
[----:B------:R0:W1:Y:S02]  /*30f0*/  SHFL.BFLY P1, R28, R24, R29, R30 ;  /* 0x0c00001d181c7389 */ /* 0x000064000002001e */
[----:B01----:R-:W-:Y:S05]  /*3100*/  ENDCOLLECTIVE ;  /* 0x000000000000791b */ /* 0x003fea0003800000 */
.L_x_225:
[----:B------:R-:W-:Y:S02]  /*3110*/  HFMA2 R29, -RZ, RZ, 0, 1.1920928955078125e-07 ;  /* 0x00000002ff1d7431 */ /* 0x000fe400000001ff */
[----:B------:R-:W-:-:S04]  /*3120*/  IMAD.MOV.U32 R26, RZ, RZ, R28 ;  /* 0x000000ffff1a7224 */ /* 0x000fc800078e001c */
[----:B------:R-:W-:-:S05]  /*3130*/  FADD R26, R9, R26 ;  /* 0x0000001a091a7221 */ /* 0x000fca0000000000 */
[----:B------:R-:W-:-:S07]  /*3140*/  MOV R24, R26 ;  /* 0x0000001a00187202 */ /* 0x000fce0000000f00 */
[----:B------:R-:W-:Y:S05]  /*3150*/  WARPSYNC.COLLECTIVE R27, `(.L_x_226) ;  /* 0x000000001b087348 */ /* 0x000fea0003c00000 */
[----:B------:R0:W1:Y:S02]  /*3160*/  SHFL.BFLY P1, R28, R24, R29, R30 ;  /* 0x0c00001d181c7389 */ /* 0x000064000002001e */
[----:B01----:R-:W-:Y:S05]  /*3170*/  ENDCOLLECTIVE ;  /* 0x000000000000791b */ /* 0x003fea0003800000 */
.L_x_226:
[----:B------:R-:W-:Y:S02]  /*3180*/  HFMA2 R29, -RZ, RZ, 0, 5.9604644775390625e-08 ;  /* 0x00000001ff1d7431 */ /* 0x000fe400000001ff */
[----:B------:R-:W-:-:S04]  /*3190*/  IMAD.MOV.U32 R23, RZ, RZ, R28 ;  /* 0x000000ffff177224 */ /* 0x000fc800078e001c */
[----:B------:R-:W-:-:S05]  /*31a0*/  FADD R23, R26, R23 ;  /* 0x000000171a177221 */ /* 0x000fca0000000000 */
[----:B------:R-:W-:-:S07]  /*31b0*/  MOV R24, R23 ;  /* 0x0000001700187202 */ /* 0x000fce0000000f00 */
[----:B------:R-:W-:Y:S05]  /*31c0*/  WARPSYNC.COLLECTIVE R27, `(.L_x_227) ;  /* 0x000000001b087348 */ /* 0x000fea0003c00000 */
[----:B------:R0:W1:Y:S02]  /*31d0*/  SHFL.BFLY P1, R28, R24, R29, R30 ;  /* 0x0c00001d181c7389 */ /* 0x000064000002001e */
[----:B01----:R-:W-:Y:S05]  /*31e0*/  ENDCOLLECTIVE ;  /* 0x000000000000791b */ /* 0x003fea0003800000 */
.L_x_227:
[----:B------:R-:W-:Y:S05]  /*31f0*/  BRA `(.L_x_228) ;  /* 0xffffffe000e07947 */ /* 0x000fea000383ffff */
        .weak           $__internal_4_$__cuda_sm20_rcp_rn_f32_slowpath
        .type           $__internal_4_$__cuda_sm20_rcp_rn_f32_slowpath,@function
        .size           $__internal_4_$__cuda_sm20_rcp_rn_f32_slowpath,(.L_x_2065 - $__internal_4_$__cuda_sm20_rcp_rn_f32_slowpath)
$__internal_4_$__cuda_sm20_rcp_rn_f32_slowpath:
        /* <DEDUP_REMOVED lines=15> */
.L_x_230:
        /* <DEDUP_REMOVED lines=33> */
.L_x_232:
[----:B------:R0:W1:Y:S02]  /*3500*/  MUFU.RCP R3, R2 ;  /* 0x0000000200037308 */ /* 0x0000640000001000 */
.L_x_231:
[----:B------:R-:W-:Y:S05]  /*3510*/  BSYNC.RECONVERGENT B1 ;  /* 0x0000000000017941 */ /* 0x000fea0003800200 */
.L_x_229:
[----:B-1----:R-:W-:Y:S02]  /*3520*/  IMAD.MOV.U32 R0, RZ, RZ, R3 ;  /* 0x000000ffff007224 */ /* 0x002fe400078e0003 */
[----:B------:R-:W-:Y:S01]  /*3530*/  HFMA2 R3, -RZ, RZ, 0, 0 ;  /* 0x00000000ff037431 */ /* 0x000fe200000001ff */
[----:B0-----:R-:W-:-:S04]  /*3540*/  MOV R2, R11 ;  /* 0x0000000b00027202 */ /* 0x001fc80000000f00 */
[----:B------:R-:W-:Y:S05]  /*3550*/  RET.REL.NODEC R2 `(_Z30flash_attn_sinks_varlen_kernelIfLi96ELi8ELi32EEvPKT_S2_S2_PS0_PKfPKjS7_fiiii) ;  /* 0xffffffc802a87950 */ /* 0x000fea0003c3ffff */
.L_x_233:
        /* <DEDUP_REMOVED lines=10> */
.L_x_2065:


//--------------------- .text._Z30flash_attn_sinks_varlen_kernelIfLi80ELi8ELi32EEvPKT_S2_S2_PS0_PKfPKjS7_fiiii --------------------------
	.section	.text._Z30flash_attn_sinks_varlen_kernelIfLi80ELi8ELi32EEvPKT_S2_S2_PS0_PKfPKjS7_fiiii,"ax",@progbits
	.align	128
        .global         _Z30flash_attn_sinks_varlen_kernelIfLi80ELi8ELi32EEvPKT_S2_S2_PS0_PKfPKjS7_fiiii
        .type           _Z30flash_attn_sinks_varlen_kernelIfLi80ELi8ELi32EEvPKT_S2_S2_PS0_PKfPKjS7_fiiii,@function
        .size           _Z30flash_attn_sinks_varlen_kernelIfLi80ELi8ELi32EEvPKT_S2_S2_PS0_PKfPKjS7_fiiii,(.L_x_2066 - _Z30flash_attn_sinks_varlen_kernelIfLi80ELi8ELi32EEvPKT_S2_S2_PS0_PKfPKjS7_fiiii)
        .other          _Z30flash_attn_sinks_varlen_kernelIfLi80ELi8ELi32EEvPKT_S2_S2_PS0_PKfPKjS7_fiiii,@"STO_CUDA_ENTRY STV_DEFAULT"
_Z30flash_attn_sinks_varlen_kernelIfLi80ELi8ELi32EEvPKT_S2_S2_PS0_PKfPKjS7_fiiii:
.text._Z30flash_attn_sinks_varlen_kernelIfLi80ELi8ELi32EEvPKT_S2_S2_PS0_PKfPKjS7_fiiii:
[----:B------:R-:W0:Y:S01]  /*0000*/  LDC R1, c[0x0][0x37c] ;  /* 0x0000df00ff017b82 */ /* 0x000e220000000800 */
[----:B------:R-:W1:Y:S07]  /*0010*/  S2R R13, SR_CTAID.Y ;  /* 0x00000000000d7919 */ /* 0x000e6e0000002600 */
[----:B------:R-:W1:Y:S01]  /*0020*/  LDC.64 R2, c[0x0][0x3a8] ;  /* 0x0000ea00ff027b82 */ /* 0x000e620000000a00 */
[----:B------:R-:W2:Y:S01]  /*0030*/  LDCU.64 UR12, c[0x0][0x358] ;  /* 0x00006b00ff0c77ac */ /* 0x000ea20008000a00 */
[----:B0-----:R-:W-:Y:S01]  /*0040*/  IADD3 R1, PT, PT, R1, -0x80, RZ ;  /* 0xffffff8001017810 */ /* 0x001fe20007ffe0ff */
[----:B------:R-:W0:Y:S01]  /*0050*/  S2R R0, SR_CTAID.Z ;  /* 0x0000000000007919 */ /* 0x000e220000002700 */
[----:B------:R-:W3:Y:S04]  /*0060*/  LDCU UR5, c[0x0][0x3bc] ;  /* 0x00007780ff0577ac */ /* 0x000ee80008000800 */
[----:B------:R-:W4:Y:S01]  /*0070*/  LDC.64 R10, c[0x0][0x3b0] ;  /* 0x0000ec00ff0a7b82 */ /* 0x000f220000000a00 */
[----:B------:R-:W5:Y:S01]  /*0080*/  S2R R20, SR_TID.X ;  /* 0x0000000000147919 */ /* 0x000f620000002100 */
[----:B------:R-:W3:Y:S01]  /*0090*/  LDCU UR6, c[0x0][0x3c8] ;  /* 0x00007900ff0677ac */ /* 0x000ee20008000800 */
[----:B-1----:R-:W-:-:S05]  /*00a0*/  IMAD.WIDE.U32 R2, R13, 0x4, R2 ;  /* 0x000000040d027825 */ /* 0x002fca00078e0002 */
[----:B--2---:R-:W2:Y:S04]  /*00b0*/  LDG.E.CONSTANT R18, desc[UR12][R2.64+0x4] ;  /* 0x0000040c02127981 */ /* 0x004ea8000c1e9900 */
[----:B------:R1:W2:Y:S01]  /*00c0*/  LDG.E.CONSTANT R7, desc[UR12][R2.64] ;  /* 0x0000000c02077981 */ /* 0x0002a2000c1e9900 */
[----:B----4-:R-:W-:Y:S01]  /*00d0*/  IMAD.WIDE.U32 R10, R13, 0x4, R10 ;  /* 0x000000040d0a7825 */ /* 0x010fe200078e000a */
[----:B-----5:R-:W-:Y:S01]  /*00e0*/  LOP3.LUT R5, R20, 0x1f, RZ, 0xc0, !PT ;  /* 0x0000001f14057812 */ /* 0x020fe200078ec0ff */
[----:B------:R-:W4:Y:S02]  /*00f0*/  S2R R19, SR_CTAID.X ;  /* 0x0000000000137919 */ /* 0x000f240000002500 */
[----:B0-----:R-:W-:Y:S01]  /*0100*/  IMAD.SHL.U32 R0, R0, 0x8, RZ ;  /* 0x0000000800007824 */ /* 0x001fe200078e00ff */
[----:B------:R-:W-:Y:S01]  /*0110*/  ISETP.GT.U32.AND P0, PT, R5, 0xf, PT ;  /* 0x0000000f0500780c */ /* 0x000fe20003f04070 */
[----:B------:R-:W5:Y:S03]  /*0120*/  LDG.E.CONSTANT R15, desc[UR12][R10.64] ;  /* 0x0000000c0a0f7981 */ /* 0x000f66000c1e9900 */
[----:B------:R-:W-:Y:S01]  /*0130*/  R2UR UR4, R0 ;  /* 0x00000000000472ca */ /* 0x000fe200000e0000 */
[----:B-1----:R-:W4:Y:S01]  /*0140*/  LDC.64 R2, c[0x0][0x3c0] ;  /* 0x0000f000ff027b82 */ /* 0x002f220000000a00 */
[----:B------:R-:W-:Y:S01]  /*0150*/  SHF.R.U32.HI R0, RZ, 0x5, R20 ;  /* 0x00000005ff007819 */ /* 0x000fe20000011614 */
[----:B------:R0:W5:Y:S10]  /*0160*/  LDG.E.CONSTANT R4, desc[UR12][R10.64+0x4] ;  /* 0x0000040c0a047981 */ /* 0x000174000c1e9900 */
[----:B------:R-:W-:Y:S01]  /*0170*/  LOP3.LUT R17, R0, UR4, RZ, 0xfc, !PT ;  /* 0x0000000400117c12 */ /* 0x000fe2000f8efcff */
[----:B----4-:R-:W-:-:S04]  /*0180*/  IMAD R12, R13, R2, R19 ;  /* 0x000000020d0c7224 */ /* 0x010fc800078e0213 */
[----:B---3--:R-:W-:-:S04]  /*0190*/  IMAD R12, R12, UR5, R17 ;  /* 0x000000050c0c7c24 */ /* 0x008fc8000f8e0211 */
[----:B------:R-:W-:Y:S01]  /*01a0*/  IMAD R16, R12, 0x50, RZ ;  /* 0x000000500c107824 */ /* 0x000fe200078e02ff */
[----:B------:R-:W-:Y:S02]  /*01b0*/  IABS R21, R3 ;  /* 0x0000000300157213 */ /* 0x000fe40000000000 */
[----:B--2---:R-:W-:-:S04]  /*01c0*/  IADD3 R18, PT, PT, R18, -R7, RZ ;  /* 0x8000000712127210 */ /* 0x004fc80007ffe0ff */
[CC--:B------:R-:W-:Y:S02]  /*01d0*/  ISETP.GE.OR P0, PT, R17.reuse, R18.reuse, P0 ;  /* 0x000000121100720c */ /* 0x0c0fe40000706670 */
[----:B------:R-:W-:-:S11]  /*01e0*/  ISETP.GE.AND P1, PT, R17, R18, PT ;  /* 0x000000121100720c */ /* 0x000fd60003f26270 */
[----:B------:R-:W1:Y:S08]  /*01f0*/  @!P0 LDC.64 R6, c[0x0][0x380] ;  /* 0x0000e000ff068b82 */ /* 0x000e700000000a00 */
[----:B------:R-:W2:Y:S01]  /*0200*/  @!P1 LDC.64 R8, c[0x0][0x380] ;  /* 0x0000e000ff089b82 */ /* 0x000ea20000000a00 */
[C---:B------:R-:W-:Y:S01]  /*0210*/  @!P0 IADD3 R13, P2, PT, R5.reuse, R16, RZ ;  /* 0x00000010050d8210 */ /* 0x040fe20007f5e0ff */
[----:B------:R-:W-:-:S03]  /*0220*/  @!P1 IMAD.IADD R5, R5, 0x1, R16 ;  /* 0x0000000105059824 */ /* 0x000fc600078e0210 */
[----:B------:R-:W-:Y:S02]  /*0230*/  @!P0 LEA.HI.X.SX32 R14, R16, RZ, 0x1, P2 ;  /* 0x000000ff100e8211 */ /* 0x000fe400010f0eff */
[----:B-1----:R-:W-:-:S04]  /*0240*/  @!P0 LEA R12, P2, R13, R6, 0x2 ;  /* 0x000000060d0c8211 */ /* 0x002fc800078410ff */
[----:B------:R-:W-:Y:S01]  /*0250*/  @!P0 LEA.HI.X R13, R13, R7, R14, 0x2, P2 ;  /* 0x000000070d0d8211 */ /* 0x000fe200010f140e */
[----:B--2---:R-:W-:-:S04]  /*0260*/  @!P1 IMAD.WIDE R8, R5, 0x4, R8 ;  /* 0x0000000405089825 */ /* 0x004fc800078e0208 */
[----:B------:R-:W2:Y:S04]  /*0270*/  @!P0 LDG.E.CONSTANT R7, desc[UR12][R12.64+0x100] ;  /* 0x0001000c0c078981 */ /* 0x000ea8000c1e9900 */
[----:B------:R-:W3:Y:S04]  /*0280*/  @!P1 LDG.E.CONSTANT R5, desc[UR12][R8.64] ;  /* 0x0000000c08059981 */ /* 0x000ee8000c1e9900 */
[----:B------:R1:W4:Y:S01]  /*0290*/  @!P1 LDG.E.CONSTANT R6, desc[UR12][R8.64+0x80] ;  /* 0x0000800c08069981 */ /* 0x000322000c1e9900 */
[----:B------:R-:W0:Y:S08]  /*02a0*/  I2F.RP R14, R21 ;  /* 0x00000015000e7306 */ /* 0x000e300000209400 */
[----:B0-----:R-:W0:Y:S02]  /*02b0*/  MUFU.RCP R14, R14 ;  /* 0x0000000e000e7308 */ /* 0x001e240000001000 */
[----:B0-----:R-:W-:-:S06]  /*02c0*/  IADD3 R10, PT, PT, R14, 0xffffffe, RZ ;  /* 0x0ffffffe0e0a7810 */ /* 0x001fcc0007ffe0ff */
[----:B------:R0:W5:Y:S02]  /*02d0*/  F2I.FTZ.U32.TRUNC.NTZ R11, R10 ;  /* 0x0000000a000b7305 */ /* 0x000164000021f000 */
[----:B0-----:R-:W-:Y:S02]  /*02e0*/  HFMA2 R10, -RZ, RZ, 0, 0 ;  /* 0x00000000ff0a7431 */ /* 0x001fe400000001ff */
[----:B-----5:R-:W-:-:S04]  /*02f0*/  IMAD.MOV R22, RZ, RZ, -R11 ;  /* 0x000000ffff167224 */ /* 0x020fc800078e0a0b */
[----:B------:R-:W-:Y:S01]  /*0300*/  IMAD R23, R22, R21, RZ ;  /* 0x0000001516177224 */ /* 0x000fe200078e02ff */
[----:B-1----:R-:W-:-:S03]  /*0310*/  IABS R8, R2 ;  /* 0x0000000200087213 */ /* 0x002fc60000000000 */
[----:B------:R-:W-:-:S06]  /*0320*/  IMAD.HI.U32 R11, R11, R23, R10 ;  /* 0x000000170b0b7227 */ /* 0x000fcc00078e000a */
        /* <DEDUP_REMOVED lines=25> */
[----:B------:R-:W-:-:S05]  /*04c0*/  IADD3 R10, PT, PT, RZ, -R14, RZ ;  /* 0x8000000eff0a7210 */ /* 0x000fca0007ffe0ff */
[----:B------:R-:W-:-:S04]  /*04d0*/  IMAD.HI.U32 R9, R9, R12, RZ ;  /* 0x0000000c09097227 */ /* 0x000fc800078e00ff */
[----:B------:R-:W-:Y:S01]  /*04e0*/  IMAD R8, R9, R10, R12 ;  /* 0x0000000a09087224 */ /* 0x000fe200078e020c */
[----:B------:R-:W-:Y:S01]  /*04f0*/  R2UR UR11, R15 ;  /* 0x000000000f0b72ca */ /* 0x000fe200000e0000 */
[----:B------:R-:W2:Y:S03]  /*0500*/  @!P0 LDC R10, c[0x0][0x3b8] ;  /* 0x0000ee00ff0a8b82 */ /* 0x000ea60000000800 */
[----:B------:R-:W-:-:S09]  /*0510*/  ISETP.GT.U32.AND P4, PT, R13, R8, PT ;  /* 0x000000080d00720c */ /* 0x000fd20003f84070 */
[----:B------:R-:W-:-:S04]  /*0520*/  IADD3 R11, PT, PT, R4, -UR11, RZ ;  /* 0x8000000b040b7c10 */ /* 0x000fc8000fffe0ff */
[----:B------:R-:W-:-:S05]  /*0530*/  @!P4 IMAD.IADD R8, R8, 0x1, -R13 ;  /* 0x000000010808c824 */ /* 0x000fca00078e0a0d */
[----:B------:R-:W-:Y:S01]  /*0540*/  ISETP.GE.U32.AND P2, PT, R8, R13, PT ;  /* 0x0000000d0800720c */ /* 0x000fe20003f46070 */
[----:B------:R-:W-:-:S05]  /*0550*/  IMAD.IADD R8, R11, 0x1, -R18 ;  /* 0x000000010b087824 */ /* 0x000fca00078e0a12 */
[----:B------:R-:W-:Y:S01]  /*0560*/  R2UR UR5, R8 ;  /* 0x00000000080572ca */ /* 0x000fe200000e0000 */
[----:B------:R-:W-:Y:S01]  /*0570*/  IMAD.U32 R13, RZ, RZ, UR4 ;  /* 0x00000004ff0d7e24 */ /* 0x000fe2000f8e00ff */
[----:B------:R-:W-:Y:S01]  /*0580*/  LOP3.LUT R4, R19, R2, RZ, 0x3c, !PT ;  /* 0x0000000213047212 */ /* 0x000fe200078e3cff */
[----:B------:R-:W3:Y:S03]  /*0590*/  @!P1 LDC R8, c[0x0][0x3b8] ;  /* 0x0000ee00ff089b82 */ /* 0x000ee60000000800 */
[----:B------:R-:W-:Y:S02]  /*05a0*/  ISETP.GE.AND P3, PT, R4, RZ, PT ;  /* 0x000000ff0400720c */ /* 0x000fe40003f66270 */
[----:B------:R-:W-:-:S05]  /*05b0*/  VIADDMNMX R4, R13, 0x8, R18, PT ;  /* 0x000000080d047846 */ /* 0x000fca0003800112 */
[----:B------:R-:W-:Y:S02]  /*05c0*/  UIADD3 UR4, UPT, UPT, UR5, -UR6, UR4 ;  /* 0x8000000605047290 */ /* 0x000fe4000fffe004 */
[----:B------:R-:W-:Y:S02]  /*05d0*/  VIADDMNMX R4, R4, UR5, R11, PT ;  /* 0x0000000504047c46 */ /* 0x000fe4000b80010b */
[----:B------:R-:W-:Y:S02]  /*05e0*/  UISETP.LT.AND UP0, UPT, UR4, -0x1, UPT ;  /* 0xffffffff0400788c */ /* 0x000fe4000bf01270 */
[----:B------:R-:W-:Y:S02]  /*05f0*/  R2UR UR14, R4 ;  /* 0x00000000040e72ca */ /* 0x000fe400000e0000 */
[----:B------:R-:W-:Y:S02]  /*0600*/  USEL UR5, UR4, 0xffffffff, !UP0 ;  /* 0xffffffff04057887 */ /* 0x000fe4000c000000 */
[----:B------:R-:W-:-:S02]  /*0610*/  UISETP.GT.AND UP0, UPT, UR6, URZ, UPT ;  /* 0x000000ff0600728c */ /* 0x000fc4000bf04270 */
[----:B------:R-:W-:Y:S01]  /*0620*/  UIADD3 UR5, UPT, UPT, UR5, 0x1, URZ ;  /* 0x0000000105057890 */ /* 0x000fe2000fffe0ff */
[----:B------:R-:W-:-:S03]  /*0630*/  @!P4 IADD3 R9, PT, PT, R9, 0x1, RZ ;  /* 0x000000010909c810 */ /* 0x000fc60007ffe0ff */
[----:B------:R-:W-:Y:S01]  /*0640*/  USEL UR5, UR5, URZ, UP0 ;  /* 0x000000ff05057287 */ /* 0x000fe20008000000 */
[----:B------:R-:W-:Y:S02]  /*0650*/  ISETP.NE.AND P4, PT, R2, RZ, PT ;  /* 0x000000ff0200720c */ /* 0x000fe40003f85270 */
[----:B------:R-:W-:Y:S01]  /*0660*/  @P2 IADD3 R9, PT, PT, R9, 0x1, RZ ;  /* 0x0000000109092810 */ /* 0x000fe20007ffe0ff */
[----:B------:R-:W-:Y:S01]  /*0670*/  UISETP.GE.AND UP0, UPT, UR5, UR14, UPT ;  /* 0x0000000e0500728c */ /* 0x000fe2000bf06270 */
[----:B------:R-:W-:-:S03]  /*0680*/  R2UR UR16, R1 ;  /* 0x00000000011072ca */ /* 0x000fc600000e0000 */
[----:B------:R-:W-:Y:S01]  /*0690*/  IMAD.MOV.U32 R15, RZ, RZ, R9 ;  /* 0x000000ffff0f7224 */ /* 0x000fe200078e0009 */
[----:B------:R-:W-:Y:S01]  /*06a0*/  CS2R R12, SRZ ;  /* 0x00000000000c7805 */ /* 0x000fe2000001ff00 */
[----:B------:R-:W-:Y:S02]  /*06b0*/  IMAD.MOV.U32 R14, RZ, RZ, RZ ;  /* 0x000000ffff0e7224 */ /* 0x000fe400078e00ff */
[----:B------:R-:W-:Y:S01]  /*06c0*/  VIADD R0, R0, UR4 ;  /* 0x0000000400007c36 */ /* 0x000fe20008000000 */
[----:B------:R-:W-:Y:S02]  /*06d0*/  @!P3 IADD3 R15, PT, PT, -R15, RZ, RZ ;  /* 0x000000ff0f0fb210 */ /* 0x000fe40007ffe1ff */
[----:B------:R-:W-:Y:S01]  /*06e0*/  @!P4 LOP3.LUT R15, RZ, R2, RZ, 0x33, !PT ;  /* 0x00000002ff0fc212 */ /* 0x000fe200078e33ff */
[----:B--2---:R-:W-:Y:S01]  /*06f0*/  @!P0 FMUL R12, R7, R10 ;  /* 0x0000000a070c8220 */ /* 0x004fe20000400000 */
[-C--:B---3--:R-:W-:Y:S01]  /*0700*/  @!P1 FMUL R14, R5, R8.reuse ;  /* 0x00000008050e9220 */ /* 0x088fe20000400000 */
[----:B------:R-:W-:Y:S01]  /*0710*/  CS2R R4, SRZ ;  /* 0x0000000000047805 */ /* 0x000fe2000001ff00 */
[----:B----4-:R-:W-:Y:S01]  /*0720*/  @!P1 FMUL R13, R6, R8 ;  /* 0x00000008060d9220 */ /* 0x010fe20000400000 */
[----:B------:R-:W-:-:S02]  /*0730*/  MOV R8, 0xff7fffff ;  /* 0xff7fffff00087802 */ /* 0x000fc40000000f00 */
[----:B------:R-:W-:Y:S01]  /*0740*/  CS2R R6, SRZ ;  /* 0x0000000000067805 */ /* 0x000fe2000001ff00 */
[----:B------:R-:W-:Y:S06]  /*0750*/  BRA.U UP0, `(.L_x_234) ;  /* 0x0000002500d07547 */ /* 0x000fec000b800000 */
[C---:B------:R-:W-:Y:S01]  /*0760*/  VIMNMX R9, PT, PT, R0.reuse, -0x1, !PT ;  /* 0xffffffff00097848 */ /* 0x040fe20007fe0100 */
[----:B------:R-:W-:Y:S01]  /*0770*/  IMAD R3, R3, 0x50, RZ ;  /* 0x0000005003037824 */ /* 0x000fe200078e02ff */
[----:B------:R-:W-:Y:S01]  /*0780*/  IADD3 R2, PT, PT, R0, UR6, RZ ;  /* 0x0000000600027c10 */ /* 0x000fe2000fffe0ff */
[----:B------:R-:W-:Y:S01]  /*0790*/  IMAD.MOV.U32 R8, RZ, RZ, -0x800001 ;  /* 0xff7fffffff087424 */ /* 0x000fe200078e00ff */
[----:B------:R-:W-:Y:S01]  /*07a0*/  MOV R7, RZ ;  /* 0x000000ff00077202 */ /* 0x000fe20000000f00 */
[----:B------:R-:W-:Y:S01]  /*07b0*/  VIADD R0, R9, 0x1 ;  /* 0x0000000109007836 */ /* 0x000fe20000000000 */
[----:B------:R-:W-:Y:S01]  /*07c0*/  UMOV UR4, URZ ;  /* 0x000000ff00047c82 */ /* 0x000fe20008000000 */
[----:B------:R-:W-:-:S05]  /*07d0*/  UMOV UR6, UR5 ;  /* 0x0000000500067c82 */ /* 0x000fca0008000000 */
.L_x_267:
[----:B0-----:R-:W0:Y:S01]  /*07e0*/  S2UR UR9, SR_CgaCtaId ;  /* 0x00000000000979c3 */ /* 0x001e220000008800 */
[----:B------:R-:W-:Y:S01]  /*07f0*/  UIADD3 UR7, UPT, UPT, UR6, 0x20, URZ ;  /* 0x0000002006077890 */ /* 0x000fe2000fffe0ff */
[----:B--2---:R-:W-:Y:S01]  /*0800*/  IMAD R24, R15, 0x50, RZ ;  /* 0x000000500f187824 */ /* 0x004fe200078e02ff */
[----:B------:R-:W-:Y:S01]  /*0810*/  UMOV UR8, 0x400 ;  /* 0x0000040000087882 */ /* 0x000fe20000000000 */
[C---:B------:R-:W-:Y:S01]  /*0820*/  LOP3.LUT R21, R20.reuse, 0x100, RZ, 0xfc, !PT ;  /* 0x0000010014157812 */ /* 0x040fe200078efcff */
[----:B------:R-:W-:Y:S01]  /*0830*/  UISETP.LT.AND UP1, UPT, UR14, UR7, UPT ;  /* 0x000000070e00728c */ /* 0x000fe2000bf21270 */
[C---:B------:R-:W-:Y:S01]  /*0840*/  LOP3.LUT R25, R20.reuse, 0x200, RZ, 0xfc, !PT ;  /* 0x0000020014197812 */ /* 0x040fe200078efcff */
[----:B------:R-:W-:Y:S01]  /*0850*/  BSSY.RECONVERGENT B0, `(.L_x_235) ;  /* 0x000007f000007945 */ /* 0x000fe20003800200 */
[----:B------:R-:W-:Y:S01]  /*0860*/  LOP3.LUT R29, R20, 0x300, RZ, 0xfc, !PT ;  /* 0x00000300141d7812 */ /* 0x000fe200078efcff */
[----:B------:R-:W-:Y:S01]  /*0870*/  VIADD R28, R24, 0x100 ;  /* 0x00000100181c7836 */ /* 0x000fe20000000000 */
[----:B------:R-:W-:Y:S01]  /*0880*/  PRMT R31, R20, 0x7610, R31 ;  /* 0x00007610141f7816 */ /* 0x000fe2000000001f */
[C---:B---3--:R-:W-:Y:S01]  /*0890*/  VIADD R22, R24.reuse, 0x300 ;  /* 0x0000030018167836 */ /* 0x048fe20000000000 */
[----:B------:R-:W-:Y:S01]  /*08a0*/  MOV R23, R20 ;  /* 0x0000001400177202 */ /* 0x000fe20000000f00 */
[----:B-1----:R-:W-:Y:S01]  /*08b0*/  UIADD3 UR15, UPT, UPT, UR11, UR6, URZ ;  /* 0x000000060b0f7290 */ /* 0x002fe2000fffe0ff */
[----:B------:R-:W-:Y:S01]  /*08c0*/  IADD3 R30, PT, PT, R24, 0x200, RZ ;  /* 0x00000200181e7810 */ /* 0x000fe20007ffe0ff */
[----:B------:R-:W-:Y:S01]  /*08d0*/  UISETP.GE.AND UP0, UPT, UR7, UR14, UPT ;  /* 0x0000000e0700728c */ /* 0x000fe2000bf06270 */
[----:B------:R-:W-:-:S02]  /*08e0*/  PRMT R32, R29, 0x7610, R32 ;  /* 0x000076101d207816 */ /* 0x000fc40000000020 */
[----:B------:R-:W-:Y:S02]  /*08f0*/  PRMT R27, R21, 0x7610, R27 ;  /* 0x00007610151b7816 */ /* 0x000fe4000000001b */
[----:B------:R-:W-:Y:S01]  /*0900*/  PRMT R9, R25, 0x7610, R9 ;  /* 0x0000761019097816 */ /* 0x000fe20000000009 */
[----:B0-----:R-:W-:Y:S02]  /*0910*/  ULEA UR10, UR9, UR8, 0x18 ;  /* 0x00000008090a7291 */ /* 0x001fe4000f8ec0ff */
[----:B------:R-:W-:-:S04]  /*0920*/  USEL UR8, UR14, UR7, UP1 ;  /* 0x000000070e087287 */ /* 0x000fc80008800000 */
[----:B------:R-:W-:Y:S01]  /*0930*/  LEA R26, R20, UR10, 0x2 ;  /* 0x0000000a141a7c11 */ /* 0x000fe2000f8e10ff */
[----:B------:R-:W-:-:S03]  /*0940*/  UIADD3 UR9, UPT, UPT, UR8, -UR6, URZ ;  /* 0x8000000608097290 */ /* 0x000fc6000fffe0ff */
[----:B------:R-:W-:Y:S01]  /*0950*/  IADD3 R26, PT, PT, R26, 0x800, RZ ;  /* 0x000008001a1a7810 */ /* 0x000fe20007ffe0ff */
[----:B------:R-:W-:Y:S01]  /*0960*/  UMOV UR8, UR6 ;  /* 0x0000000600087c82 */ /* 0x000fe20008000000 */
[----:B-----5:R-:W-:-:S07]  /*0970*/  UMOV UR6, UR7 ;  /* 0x0000000700067c82 */ /* 0x020fce0008000000 */
.L_x_236:
[----:B------:R-:W-:Y:S01]  /*0980*/  LOP3.LUT R10, R31, 0xffff, RZ, 0xc0, !PT ;  /* 0x0000ffff1f0a7812 */ /* 0x000fe200078ec0ff */
[----:B------:R-:W-:-:S04]  /*0990*/  VIADD R11, R32, 0xfffffd00 ;  /* 0xfffffd00200b7836 */ /* 0x000fc80000000000 */
[----:B------:R-:W-:-:S05]  /*09a0*/  IMAD R10, R10, 0xaaab, RZ ;  /* 0x0000aaab0a0a7824 */ /* 0x000fca00078e02ff */
[----:B------:R-:W-:-:S04]  /*09b0*/  SHF.R.U32.HI R10, RZ, 0x16, R10 ;  /* 0x00000016ff0a7819 */ /* 0x000fc8000001160a */
[----:B------:R-:W-:Y:S02]  /*09c0*/  PRMT R33, R10, 0x9910, RZ ;  /* 0x000099100a217816 */ /* 0x000fe400000000ff */
[C---:B------:R-:W-:Y:S02]  /*09d0*/  PRMT R10, R11.reuse, 0x9910, RZ ;  /* 0x000099100b0a7816 */ /* 0x040fe400000000ff */
[----:B------:R-:W-:-:S03]  /*09e0*/  LOP3.LUT R11, R11, 0xffff, RZ, 0xc0, !PT ;  /* 0x0000ffff0b0b7812 */ /* 0x000fc600078ec0ff */
[----:B------:R-:W-:Y:S02]  /*09f0*/  IMAD R10, R33, -0x60, R10 ;  /* 0xffffffa0210a7824 */ /* 0x000fe400078e020a */
[----:B------:R-:W-:-:S03]  /*0a00*/  IMAD R11, R11, 0xaaab, RZ ;  /* 0x0000aaab0b0b7824 */ /* 0x000fc600078e02ff */
[----:B------:R-:W-:-:S04]  /*0a10*/  LOP3.LUT R10, R10, 0xffff, RZ, 0xc0, !PT ;  /* 0x0000ffff0a0a7812 */ /* 0x000fc800078ec0ff */
[----:B------:R-:W-:Y:S02]  /*0a20*/  ISETP.GT.U32.AND P0, PT, R10, 0x4f, PT ;  /* 0x0000004f0a00780c */ /* 0x000fe40003f04070 */
[----:B------:R-:W-:-:S04]  /*0a30*/  SHF.R.U32.HI R10, RZ, 0x16, R11 ;  /* 0x00000016ff0a7819 */ /* 0x000fc8000001160b */
[----:B------:R-:W-:-:S13]  /*0a40*/  ISETP.GE.OR P0, PT, R10, UR9, P0 ;  /* 0x000000090a007c0c */ /* 0x000fda0008706670 */
[----:B------:R-:W-:-:S05]  /*0a50*/  @!P0 IMAD.HI.U32 R10, R23, -0x55555555, RZ ;  /* 0xaaaaaaab170a8827 */ /* 0x000fca00078e00ff */
[----:B------:R-:W-:Y:S02]  /*0a60*/  @!P0 SHF.R.U32.HI R33, RZ, 0x6, R10 ;  /* 0x00000006ff218819 */ /* 0x000fe4000001160a */
[----:B------:R-:W0:Y:S02]  /*0a70*/  @!P0 LDC.64 R10, c[0x0][0x388] ;  /* 0x0000e200ff0a8b82 */ /* 0x000e240000000a00 */
[----:B------:R-:W-:-:S05]  /*0a80*/  @!P0 IADD3 R34, PT, PT, R33, UR15, RZ ;  /* 0x0000000f21228c10 */ /* 0x000fca000fffe0ff */
[----:B------:R-:W-:-:S04]  /*0a90*/  @!P0 IMAD R34, R3, R34, R24 ;  /* 0x0000002203228224 */ /* 0x000fc800078e0218 */
[----:B------:R-:W-:Y:S01]  /*0aa0*/  @!P0 IMAD R33, R33, -0x60, R34 ;  /* 0xffffffa021218824 */ /* 0x000fe200078e0222 */
[----:B------:R-:W-:-:S03]  /*0ab0*/  LOP3.LUT R34, R27, 0xffff, RZ, 0xc0, !PT ;  /* 0x0000ffff1b227812 */ /* 0x000fc600078ec0ff */
[----:B------:R-:W-:Y:S02]  /*0ac0*/  @!P0 IMAD.IADD R33, R33, 0x1, R20 ;  /* 0x0000000121218824 */ /* 0x000fe400078e0214 */
[----:B------:R-:W-:-:S05]  /*0ad0*/  IMAD R34, R34, 0xaaab, RZ ;  /* 0x0000aaab22227824 */ /* 0x000fca00078e02ff */
[----:B------:R-:W-:Y:S01]  /*0ae0*/  SHF.R.U32.HI R35, RZ, 0x16, R34 ;  /* 0x00000016ff237819 */ /* 0x000fe20000011622 */
[----:B------:R-:W-:Y:S02]  /*0af0*/  VIADD R34, R32, 0xfffffe00 ;  /* 0xfffffe0020227836 */ /* 0x000fe40000000000 */
[----:B0-----:R-:W-:-:S04]  /*0b00*/  @!P0 IMAD.WIDE R10, R33, 0x4, R10 ;  /* 0x00000004210a8825 */ /* 0x001fc800078e020a */
[----:B------:R-:W-:Y:S01]  /*0b10*/  HFMA2 R33, -RZ, RZ, 0, 0 ;  /* 0x00000000ff217431 */ /* 0x000fe200000001ff */
[----:B------:R-:W-:Y:S02]  /*0b20*/  PRMT R36, R35, 0x9910, RZ ;  /* 0x0000991023247816 */ /* 0x000fe400000000ff */
[C---:B------:R-:W-:Y:S02]  /*0b30*/  PRMT R35, R34.reuse, 0x9910, RZ ;  /* 0x0000991022237816 */ /* 0x040fe400000000ff */
[----:B------:R-:W-:-:S03]  /*0b40*/  LOP3.LUT R34, R34, 0xffff, RZ, 0xc0, !PT ;  /* 0x0000ffff22227812 */ /* 0x000fc600078ec0ff */
[----:B------:R-:W-:Y:S01]  /*0b50*/  IMAD R35, R36, -0x60, R35 ;  /* 0xffffffa024237824 */ /* 0x000fe200078e0223 */
[----:B------:R0:W2:Y:S04]  /*0b60*/  @!P0 LDG.E.CONSTANT R33, desc[UR12][R10.64] ;  /* 0x0000000c0a218981 */ /* 0x0000a8000c1e9900 */
[----:B------:R-:W-:-:S04]  /*0b70*/  LOP3.LUT R35, R35, 0xffff, RZ, 0xc0, !PT ;  /* 0x0000ffff23237812 */ /* 0x000fc800078ec0ff */
[----:B------:R-:W-:Y:S01]  /*0b80*/  ISETP.GT.U32.AND P0, PT, R35, 0x4f, PT ;  /* 0x0000004f2300780c */ /* 0x000fe20003f04070 */
[----:B0-----:R-:W-:-:S05]  /*0b90*/  IMAD R10, R34, 0xaaab, RZ ;  /* 0x0000aaab220a7824 */ /* 0x001fca00078e02ff */
[----:B------:R-:W-:-:S04]  /*0ba0*/  SHF.R.U32.HI R10, RZ, 0x16, R10 ;  /* 0x00000016ff0a7819 */ /* 0x000fc8000001160a */
[----:B------:R-:W-:-:S13]  /*0bb0*/  ISETP.GE.OR P0, PT, R10, UR9, P0 ;  /* 0x000000090a007c0c */ /* 0x000fda0008706670 */
[----:B------:R-:W-:-:S05]  /*0bc0*/  @!P0 IMAD.HI.U32 R10, R21, -0x55555555, RZ ;  /* 0xaaaaaaab150a8827 */ /* 0x000fca00078e00ff */
[----:B------:R-:W-:-:S04]  /*0bd0*/  @!P0 SHF.R.U32.HI R10, RZ, 0x6, R10 ;  /* 0x00000006ff0a8819 */ /* 0x000fc8000001160a */
[----:B------:R-:W-:-:S05]  /*0be0*/  @!P0 IADD3 R11, PT, PT, R10, UR15, RZ ;  /* 0x0000000f0a0b8c10 */ /* 0x000fca000fffe0ff */
[----:B------:R-:W-:-:S04]  /*0bf0*/  @!P0 IMAD R11, R3, R11, R28 ;  /* 0x0000000b030b8224 */ /* 0x000fc800078e021c */
[----:B------:R-:W-:Y:S02]  /*0c00*/  @!P0 IMAD R35, R10, -0x60, R11 ;  /* 0xffffffa00a238824 */ /* 0x000fe400078e020b */
[----:B------:R-:W0:Y:S02]  /*0c10*/  @!P0 LDC.64 R10, c[0x0][0x388] ;  /* 0x0000e200ff0a8b82 */ /* 0x000e240000000a00 */
[----:B------:R-:W-:-:S04]  /*0c20*/  @!P0 IMAD.IADD R35, R35, 0x1, R20 ;  /* 0x0000000123238824 */ /* 0x000fc800078e0214 */
[----:B0-----:R-:W-:Y:S01]  /*0c30*/  @!P0 IMAD.WIDE R10, R35, 0x4, R10 ;  /* 0x00000004230a8825 */ /* 0x001fe200078e020a */
[----:B------:R-:W-:-:S06]  /*0c40*/  MOV R35, RZ ;  /* 0x000000ff00237202 */ /* 0x000fcc0000000f00 */
[----:B------:R0:W3:Y:S01]  /*0c50*/  @!P0 LDG.E.CONSTANT R35, desc[UR12][R10.64] ;  /* 0x0000000c0a238981 */ /* 0x0000e2000c1e9900 */
[----:B------:R-:W-:-:S05]  /*0c60*/  LOP3.LUT R34, R9, 0xffff, RZ, 0xc0, !PT ;  /* 0x0000ffff09227812 */ /* 0x000fca00078ec0ff */
[----:B------:R-:W-:-:S05]  /*0c70*/  IMAD R34, R34, 0xaaab, RZ ;  /* 0x0000aaab22227824 */ /* 0x000fca00078e02ff */
[----:B------:R-:W-:Y:S01]  /*0c80*/  SHF.R.U32.HI R36, RZ, 0x16, R34 ;  /* 0x00000016ff247819 */ /* 0x000fe20000011622 */
[----:B------:R-:W-:-:S03]  /*0c90*/  VIADD R34, R32, 0xffffff00 ;  /* 0xffffff0020227836 */ /* 0x000fc60000000000 */
[----:B------:R-:W-:Y:S02]  /*0ca0*/  PRMT R37, R36, 0x9910, RZ ;  /* 0x0000991024257816 */ /* 0x000fe400000000ff */
[C---:B------:R-:W-:Y:S02]  /*0cb0*/  PRMT R36, R34.reuse, 0x9910, RZ ;  /* 0x0000991022247816 */ /* 0x040fe400000000ff */
[----:B------:R-:W-:-:S03]  /*0cc0*/  LOP3.LUT R34, R34, 0xffff, RZ, 0xc0, !PT ;  /* 0x0000ffff22227812 */ /* 0x000fc600078ec0ff */
[----:B------:R-:W-:Y:S02]  /*0cd0*/  IMAD R36, R37, -0x60, R36 ;  /* 0xffffffa025247824 */ /* 0x000fe400078e0224 */
[----:B0-----:R-:W-:-:S03]  /*0ce0*/  IMAD R10, R34, 0xaaab, RZ ;  /* 0x0000aaab220a7824 */ /* 0x001fc600078e02ff */
[----:B------:R-:W-:Y:S02]  /*0cf0*/  LOP3.LUT R36, R36, 0xffff, RZ, 0xc0, !PT ;  /* 0x0000ffff24247812 */ /* 0x000fe400078ec0ff */
[----:B------:R-:W-:Y:S02]  /*0d00*/  SHF.R.U32.HI R10, RZ, 0x16, R10 ;  /* 0x00000016ff0a7819 */ /* 0x000fe4000001160a */
[----:B------:R-:W-:-:S04]  /*0d10*/  ISETP.GT.U32.AND P0, PT, R36, 0x4f, PT ;  /* 0x0000004f2400780c */ /* 0x000fc80003f04070 */
[----:B------:R-:W-:-:S13]  /*0d20*/  ISETP.GE.OR P0, PT, R10, UR9, P0 ;  /* 0x000000090a007c0c */ /* 0x000fda0008706670 */
[----:B------:R-:W-:-:S05]  /*0d30*/  @!P0 IMAD.HI.U32 R10, R25, -0x55555555, RZ ;  /* 0xaaaaaaab190a8827 */ /* 0x000fca00078e00ff */
[----:B------:R-:W-:-:S04]  /*0d40*/  @!P0 SHF.R.U32.HI R10, RZ, 0x6, R10 ;  /* 0x00000006ff0a8819 */ /* 0x000fc8000001160a */
[----:B------:R-:W-:-:S05]  /*0d50*/  @!P0 IADD3 R11, PT, PT, R10, UR15, RZ ;  /* 0x0000000f0a0b8c10 */ /* 0x000fca000fffe0ff */
[----:B------:R-:W-:Y:S01]  /*0d60*/  @!P0 IMAD R11, R3, R11, R30 ;  /* 0x0000000b030b8224 */ /* 0x000fe200078e021e */
[----:B------:R-:W-:-:S05]  /*0d70*/  LOP3.LUT R34, R32, 0xffff, RZ, 0xc0, !PT ;  /* 0x0000ffff20227812 */ /* 0x000fca00078ec0ff */
[----:B------:R-:W-:Y:S01]  /*0d80*/  IMAD R34, R34, 0xaaab, RZ ;  /* 0x0000aaab22227824 */ /* 0x000fe200078e02ff */
[----:B------:R-:W-:-:S04]  /*0d90*/  PRMT R36, R32, 0x9910, RZ ;  /* 0x0000991020247816 */ /* 0x000fc800000000ff */
[----:B------:R-:W-:-:S04]  /*0da0*/  SHF.R.U32.HI R34, RZ, 0x16, R34 ;  /* 0x00000016ff227819 */ /* 0x000fc80000011622 */
[----:B------:R-:W-:-:S05]  /*0db0*/  PRMT R37, R34, 0x9910, RZ ;  /* 0x0000991022257816 */ /* 0x000fca00000000ff */
[----:B------:R-:W-:-:S05]  /*0dc0*/  IMAD R36, R37, -0x60, R36 ;  /* 0xffffffa025247824 */ /* 0x000fca00078e0224 */
[----:B------:R-:W-:Y:S01]  /*0dd0*/  LOP3.LUT R36, R36, 0xffff, RZ, 0xc0, !PT ;  /* 0x0000ffff24247812 */ /* 0x000fe200078ec0ff */
[----:B--2---:R0:W-:Y:S02]  /*0de0*/  STS [R26+-0x800], R33 ;  /* 0xfff800211a007388 */ /* 0x0041e40000000800 */
[----:B0-----:R-:W-:Y:S02]  /*0df0*/  @!P0 IMAD R33, R10, -0x60, R11 ;  /* 0xffffffa00a218824 */ /* 0x001fe400078e020b */
[----:B------:R-:W0:Y:S02]  /*0e00*/  @!P0 LDC.64 R10, c[0x0][0x388] ;  /* 0x0000e200ff0a8b82 */ /* 0x000e240000000a00 */
[----:B------:R-:W-:-:S04]  /*0e10*/  @!P0 IMAD.IADD R33, R33, 0x1, R20 ;  /* 0x0000000121218824 */ /* 0x000fc800078e0214 */
[----:B0-----:R-:W-:-:S04]  /*0e20*/  @!P0 IMAD.WIDE R10, R33, 0x4, R10 ;  /* 0x00000004210a8825 */ /* 0x001fc800078e020a */
[----:B------:R-:W-:-:S06]  /*0e30*/  HFMA2 R33, -RZ, RZ, 0, 0 ;  /* 0x00000000ff217431 */ /* 0x000fcc00000001ff */
[----:B------:R0:W2:Y:S01]  /*0e40*/  @!P0 LDG.E.CONSTANT R33, desc[UR12][R10.64] ;  /* 0x0000000c0a218981 */ /* 0x0000a2000c1e9900 */
[----:B------:R-:W-:-:S04]  /*0e50*/  ISETP.GT.U32.AND P0, PT, R36, 0x4f, PT ;  /* 0x0000004f2400780c */ /* 0x000fc80003f04070 */
[----:B------:R-:W-:-:S13]  /*0e60*/  ISETP.GE.OR P0, PT, R34, UR9, P0 ;  /* 0x0000000922007c0c */ /* 0x000fda0008706670 */
[----:B0-----:R-:W-:-:S05]  /*0e70*/  @!P0 IMAD.HI.U32 R10, R29, -0x55555555, RZ ;  /* 0xaaaaaaab1d0a8827 */ /* 0x001fca00078e00ff */
[----:B------:R-:W-:-:S05]  /*0e80*/  @!P0 SHF.R.U32.HI R10, RZ, 0x6, R10 ;  /* 0x00000006ff0a8819 */ /* 0x000fca000001160a */
[----:B------:R-:W-:-:S04]  /*0e90*/  @!P0 VIADD R11, R10, UR15 ;  /* 0x0000000f0a0b8c36 */ /* 0x000fc80008000000 */
[----:B------:R-:W-:Y:S01]  /*0ea0*/  @!P0 IMAD R11, R3, R11, R22 ;  /* 0x0000000b030b8224 */ /* 0x000fe200078e0216 */
[----:B---3--:R0:W-:Y:S03]  /*0eb0*/  STS [R26+-0x400], R35 ;  /* 0xfffc00231a007388 */ /* 0x0081e60000000800 */
[----:B0-----:R-:W-:Y:S02]  /*0ec0*/  @!P0 IMAD R35, R10, -0x60, R11 ;  /* 0xffffffa00a238824 */ /* 0x001fe400078e020b */
[----:B------:R-:W0:Y:S03]  /*0ed0*/  @!P0 LDC.64 R10, c[0x0][0x388] ;  /* 0x0000e200ff0a8b82 */ /* 0x000e260000000a00 */
[----:B------:R-:W-:-:S05]  /*0ee0*/  @!P0 IADD3 R35, PT, PT, R35, R20, RZ ;  /* 0x0000001423238210 */ /* 0x000fca0007ffe0ff */
[----:B0-----:R-:W-:-:S04]  /*0ef0*/  @!P0 IMAD.WIDE R10, R35, 0x4, R10 ;  /* 0x00000004230a8825 */ /* 0x001fc800078e020a */
[----:B------:R-:W-:-:S06]  /*0f00*/  IMAD.MOV.U32 R35, RZ, RZ, RZ ;  /* 0x000000ffff237224 */ /* 0x000fcc00078e00ff */
[----:B------:R-:W3:Y:S01]  /*0f10*/  @!P0 LDG.E.CONSTANT R35, desc[UR12][R10.64] ;  /* 0x0000000c0a238981 */ /* 0x000ee2000c1e9900 */
[----:B------:R-:W-:Y:S01]  /*0f20*/  IADD3 R34, PT, PT, R29, -0x300, RZ ;  /* 0xfffffd001d227810 */ /* 0x000fe20007ffe0ff */
[----:B------:R-:W-:Y:S01]  /*0f30*/  VIADD R32, R32, 0x400 ;  /* 0x0000040020207836 */ /* 0x000fe20000000000 */
[----:B------:R-:W-:Y:S01]  /*0f40*/  IADD3 R9, PT, PT, R9, 0x400, RZ ;  /* 0x0000040009097810 */ /* 0x000fe20007ffe0ff */
[----:B------:R-:W-:Y:S01]  /*0f50*/  VIADD R27, R27, 0x400 ;  /* 0x000004001b1b7836 */ /* 0x000fe20000000000 */
        /* <DEDUP_REMOVED lines=8> */
[----:B------:R-:W-:-:S02]  /*0fe0*/  IADD3 R22, PT, PT, R22, 0x400, RZ ;  /* 0x0000040016167810 */ /* 0x000fc40007ffe0ff */
[----:B------:R-:W-:Y:S01]  /*0ff0*/  IADD3 R28, PT, PT, R28, 0x400, RZ ;  /* 0x000004001c1c7810 */ /* 0x000fe20007ffe0ff */
[----:B--2---:R-:W-:Y:S04]  /*1000*/  STS [R26], R33 ;  /* 0x000000211a007388 */ /* 0x004fe80000000800 */
[----:B---3--:R0:W-:Y:S02]  /*1010*/  STS [R26+0x400], R35 ;  /* 0x000400231a007388 */ /* 0x0081e40000000800 */
[----:B0-----:R-:W-:Y:S01]  /*1020*/  VIADD R26, R26, 0x1000 ;  /* 0x000010001a1a7836 */ /* 0x001fe20000000000 */
[----:B------:R-:W-:Y:S06]  /*1030*/  @!P0 BRA `(.L_x_236) ;  /* 0xfffffff800508947 */ /* 0x000fec000383ffff */
[----:B------:R-:W-:Y:S05]  /*1040*/  BSYNC.RECONVERGENT B0 ;  /* 0x0000000000007941 */ /* 0x000fea0003800200 */
.L_x_235:
[----:B------:R-:W-:Y:S01]  /*1050*/  BSSY.RECONVERGENT B0, `(.L_x_237) ;  /* 0x000005c000007945 */ /* 0x000fe20003800200 */
[----:B------:R-:W-:-:S07]  /*1060*/  MOV R9, R20 ;  /* 0x0000001400097202 */ /* 0x000fce0000000f00 */
.L_x_238:
[C---:B------:R-:W-:Y:S01]  /*1070*/  VIADD R25, R9.reuse, 0x100 ;  /* 0x0000010009197836 */ /* 0x040fe20000000000 */
[C---:B------:R-:W-:Y:S01]  /*1080*/  IADD3 R24, PT, PT, R9.reuse, 0x200, RZ ;  /* 0x0000020009187810 */ /* 0x040fe20007ffe0ff */
[C---:B0-----:R-:W-:Y:S01]  /*1090*/  VIADD R21, R9.reuse, 0x300 ;  /* 0x0000030009157836 */ /* 0x041fe20000000000 */
[----:B------:R-:W-:Y:S02]  /*10a0*/  LOP3.LUT R10, R9, 0xffff, RZ, 0xc0, !PT ;  /* 0x0000ffff090a7812 */ /* 0x000fe400078ec0ff */
[----:B------:R-:W-:Y:S02]  /*10b0*/  LOP3.LUT R11, R25, 0xffff, RZ, 0xc0, !PT ;  /* 0x0000ffff190b7812 */ /* 0x000fe400078ec0ff */
[----:B------:R-:W-:Y:S01]  /*10c0*/  LOP3.LUT R22, R24, 0xffff, RZ, 0xc0, !PT ;  /* 0x0000ffff18167812 */ /* 0x000fe200078ec0ff */
[----:B------:R-:W-:Y:S01]  /*10d0*/  IMAD R10, R10, 0xaaab, RZ ;  /* 0x0000aaab0a0a7824 */ /* 0x000fe200078e02ff */
[----:B------:R-:W-:Y:S01]  /*10e0*/  LOP3.LUT R23, R21, 0xffff, RZ, 0xc0, !PT ;  /* 0x0000ffff15177812 */ /* 0x000fe200078ec0ff */
[----:B------:R-:W-:-:S02]  /*10f0*/  IMAD R11, R11, 0xaaab, RZ ;  /* 0x0000aaab0b0b7824 */ /* 0x000fc400078e02ff */
[----:B------:R-:W-:Y:S02]  /*1100*/  IMAD R26, R22, 0xaaab, RZ ;  /* 0x0000aaab161a7824 */ /* 0x000fe400078e02ff */
[----:B------:R-:W-:Y:S01]  /*1110*/  IMAD R27, R23, 0xaaab, RZ ;  /* 0x0000aaab171b7824 */ /* 0x000fe200078e02ff */
[----:B------:R-:W-:Y:S02]  /*1120*/  SHF.R.U32.HI R22, RZ, 0x16, R11 ;  /* 0x00000016ff167819 */ /* 0x000fe4000001160b */
[----:B------:R-:W-:Y:S02]  /*1130*/  SHF.R.U32.HI R23, RZ, 0x16, R10 ;  /* 0x00000016ff177819 */ /* 0x000fe4000001160a */
[----:B------:R-:W-:Y:S02]  /*1140*/  SHF.R.U32.HI R11, RZ, 0x16, R26 ;  /* 0x00000016ff0b7819 */ /* 0x000fe4000001161a */
[----:B------:R-:W-:Y:S02]  /*1150*/  SHF.R.U32.HI R10, RZ, 0x16, R27 ;  /* 0x00000016ff0a7819 */ /* 0x000fe4000001161b */
[----:B------:R-:W-:-:S02]  /*1160*/  PRMT R27, R22, 0x9910, RZ ;  /* 0x00009910161b7816 */ /* 0x000fc400000000ff */
[----:B------:R-:W-:Y:S02]  /*1170*/  PRMT R28, R11, 0x9910, RZ ;  /* 0x000099100b1c7816 */ /* 0x000fe400000000ff */
[----:B------:R-:W-:Y:S01]  /*1180*/  PRMT R29, R10, 0x9910, RZ ;  /* 0x000099100a1d7816 */ /* 0x000fe200000000ff */
[----:B------:R-:W-:Y:S01]  /*1190*/  IMAD R27, R27, 0x60, RZ ;  /* 0x000000601b1b7824 */ /* 0x000fe200078e02ff */
[----:B------:R-:W-:Y:S01]  /*11a0*/  PRMT R26, R23, 0x9910, RZ ;  /* 0x00009910171a7816 */ /* 0x000fe200000000ff */
[----:B------:R-:W-:Y:S02]  /*11b0*/  IMAD R28, R28, 0x60, RZ ;  /* 0x000000601c1c7824 */ /* 0x000fe400078e02ff */
[----:B------:R-:W-:Y:S02]  /*11c0*/  IMAD R29, R29, 0x60, RZ ;  /* 0x000000601d1d7824 */ /* 0x000fe400078e02ff */
[----:B------:R-:W-:Y:S01]  /*11d0*/  IMAD R26, R26, 0x60, RZ ;  /* 0x000000601a1a7824 */ /* 0x000fe200078e02ff */
[----:B------:R-:W-:Y:S01]  /*11e0*/  IADD3 R30, PT, PT, RZ, -R28, RZ ;  /* 0x8000001cff1e7210 */ /* 0x000fe20007ffe0ff */
[----:B------:R-:W-:-:S02]  /*11f0*/  IMAD.MOV R27, RZ, RZ, -R27 ;  /* 0x000000ffff1b7224 */ /* 0x000fc400078e0a1b */
[----:B------:R-:W-:Y:S01]  /*1200*/  IMAD.MOV R29, RZ, RZ, -R29 ;  /* 0x000000ffff1d7224 */ /* 0x000fe200078e0a1d */
[----:B------:R-:W-:Y:S02]  /*1210*/  IADD3 R26, PT, PT, RZ, -R26, RZ ;  /* 0x8000001aff1a7210 */ /* 0x000fe40007ffe0ff */
[----:B------:R-:W-:Y:S02]  /*1220*/  PRMT R28, R27, 0x7710, RZ ;  /* 0x000077101b1c7816 */ /* 0x000fe400000000ff */
[----:B------:R-:W-:Y:S02]  /*1230*/  PRMT R27, R30, 0x7710, RZ ;  /* 0x000077101e1b7816 */ /* 0x000fe400000000ff */
[----:B------:R-:W-:Y:S01]  /*1240*/  PRMT R30, R29, 0x7710, RZ ;  /* 0x000077101d1e7816 */ /* 0x000fe200000000ff */
[----:B------:R-:W-:Y:S01]  /*1250*/  IMAD.IADD R28, R25, 0x1, R28 ;  /* 0x00000001191c7824 */ /* 0x000fe200078e021c */
[----:B------:R-:W-:Y:S02]  /*1260*/  PRMT R26, R26, 0x7710, RZ ;  /* 0x000077101a1a7816 */ /* 0x000fe400000000ff */
[----:B------:R-:W-:Y:S01]  /*1270*/  IADD3 R27, PT, PT, R24, R27, RZ ;  /* 0x0000001b181b7210 */ /* 0x000fe20007ffe0ff */
[----:B------:R-:W-:Y:S01]  /*1280*/  IMAD.IADD R24, R21, 0x1, R30 ;  /* 0x0000000115187824 */ /* 0x000fe200078e021e */
[----:B------:R-:W-:-:S02]  /*1290*/  IADD3 R26, PT, PT, R26, R9, RZ ;  /* 0x000000091a1a7210 */ /* 0x000fc40007ffe0ff */
[----:B------:R-:W-:Y:S02]  /*12a0*/  LOP3.LUT R30, R28, 0xffff, RZ, 0xc0, !PT ;  /* 0x0000ffff1c1e7812 */ /* 0x000fe400078ec0ff */
[----:B------:R-:W-:Y:S02]  /*12b0*/  LOP3.LUT R21, R26, 0xffff, RZ, 0xc0, !PT ;  /* 0x0000ffff1a157812 */ /* 0x000fe400078ec0ff */
[----:B------:R-:W-:Y:S02]  /*12c0*/  LOP3.LUT R29, R27, 0xffff, RZ, 0xc0, !PT ;  /* 0x0000ffff1b1d7812 */ /* 0x000fe400078ec0ff */
[----:B------:R-:W-:Y:S02]  /*12d0*/  LOP3.LUT R28, R24, 0xffff, RZ, 0xc0, !PT ;  /* 0x0000ffff181c7812 */ /* 0x000fe400078ec0ff */
[----:B------:R-:W-:Y:S02]  /*12e0*/  ISETP.GT.U32.AND P3, PT, R30, 0x4f, PT ;  /* 0x0000004f1e00780c */ /* 0x000fe40003f64070 */
[----:B------:R-:W-:-:S02]  /*12f0*/  ISETP.GT.U32.AND P2, PT, R21, 0x4f, PT ;  /* 0x0000004f1500780c */ /* 0x000fc40003f44070 */
[----:B------:R-:W-:Y:S02]  /*1300*/  ISETP.GT.U32.AND P0, PT, R29, 0x4f, PT ;  /* 0x0000004f1d00780c */ /* 0x000fe40003f04070 */
[----:B------:R-:W-:Y:S02]  /*1310*/  ISETP.GT.U32.AND P1, PT, R28, 0x4f, PT ;  /* 0x0000004f1c00780c */ /* 0x000fe40003f24070 */
[----:B------:R-:W-:Y:S02]  /*1320*/  ISETP.GE.OR P3, PT, R22, UR9, P3 ;  /* 0x0000000916007c0c */ /* 0x000fe40009f66670 */
[----:B------:R-:W-:Y:S02]  /*1330*/  ISETP.GE.OR P2, PT, R23, UR9, P2 ;  /* 0x0000000917007c0c */ /* 0x000fe40009746670 */
[----:B------:R-:W-:Y:S02]  /*1340*/  ISETP.GE.OR P0, PT, R11, UR9, P0 ;  /* 0x000000090b007c0c */ /* 0x000fe40008706670 */
[----:B------:R-:W-:-:S07]  /*1350*/  ISETP.GE.OR P1, PT, R10, UR9, P1 ;  /* 0x000000090a007c0c */ /* 0x000fce0008f26670 */
[----:B------:R-:W0:Y:S01]  /*1360*/  @!P3 LDC R31, c[0x0][0x3c4] ;  /* 0x0000f100ff1fbb82 */ /* 0x000e220000000800 */
[----:B------:R-:W-:Y:S01]  /*1370*/  @!P3 VIADD R22, R22, UR15 ;  /* 0x0000000f1616bc36 */ /* 0x000fe20008000000 */
[----:B------:R-:W-:Y:S02]  /*1380*/  @!P2 IADD3 R32, PT, PT, R23, UR15, RZ ;  /* 0x0000000f1720ac10 */ /* 0x000fe4000fffe0ff */
[----:B------:R-:W-:Y:S02]  /*1390*/  @!P0 IADD3 R34, PT, PT, R11, UR15, RZ ;  /* 0x0000000f0b228c10 */ /* 0x000fe4000fffe0ff */
[----:B------:R-:W-:Y:S02]  /*13a0*/  @!P1 VIADD R10, R10, UR15 ;  /* 0x0000000f0a0a9c36 */ /* 0x000fe40008000000 */
[----:B------:R-:W1:Y:S08]  /*13b0*/  @!P2 LDC R24, c[0x0][0x3c4] ;  /* 0x0000f100ff18ab82 */ /* 0x000e700000000800 */
[----:B------:R-:W2:Y:S08]  /*13c0*/  @!P0 LDC R25, c[0x0][0x3c4] ;  /* 0x0000f100ff198b82 */ /* 0x000eb00000000800 */
[----:B------:R-:W3:Y:S01]  /*13d0*/  @!P1 LDC R33, c[0x0][0x3c4] ;  /* 0x0000f100ff219b82 */ /* 0x000ee20000000800 */
[----:B0-----:R-:W-:-:S04]  /*13e0*/  @!P3 IMAD R31, R22, R31, R15 ;  /* 0x0000001f161fb224 */ /* 0x001fc800078e020f */
[----:B------:R-:W-:Y:S02]  /*13f0*/  @!P3 IMAD R31, R31, 0x50, R30 ;  /* 0x000000501f1fb824 */ /* 0x000fe400078e021e */
[----:B------:R-:W-:Y:S01]  /*1400*/  IMAD.MOV.U32 R30, RZ, RZ, RZ ;  /* 0x000000ffff1e7224 */ /* 0x000fe200078e00ff */
[----:B------:R-:W0:Y:S01]  /*1410*/  @!P2 LDC.64 R26, c[0x0][0x390] ;  /* 0x0000e400ff1aab82 */ /* 0x000e220000000a00 */
[----:B-1----:R-:W-:-:S04]  /*1420*/  @!P2 IMAD R32, R32, R24, R15 ;  /* 0x000000182020a224 */ /* 0x002fc800078e020f */
[----:B------:R-:W-:-:S03]  /*1430*/  @!P2 IMAD R21, R32, 0x50, R21 ;  /* 0x000000502015a824 */ /* 0x000fc600078e0215 */
[----:B------:R-:W1:Y:S01]  /*1440*/  @!P0 LDC.64 R22, c[0x0][0x390] ;  /* 0x0000e400ff168b82 */ /* 0x000e620000000a00 */
[----:B--2---:R-:W-:-:S04]  /*1450*/  @!P0 IMAD R34, R34, R25, R15 ;  /* 0x0000001922228224 */ /* 0x004fc800078e020f */
[----:B------:R-:W-:Y:S02]  /*1460*/  @!P0 IMAD R29, R34, 0x50, R29 ;  /* 0x00000050221d8824 */ /* 0x000fe400078e021d */
[----:B---3--:R-:W-:Y:S01]  /*1470*/  @!P1 IMAD R33, R10, R33, R15 ;  /* 0x000000210a219224 */ /* 0x008fe200078e020f */
[----:B------:R-:W2:Y:S03]  /*1480*/  @!P3 LDC.64 R24, c[0x0][0x390] ;  /* 0x0000e400ff18bb82 */ /* 0x000ea60000000a00 */
[----:B------:R-:W-:Y:S02]  /*1490*/  @!P1 IMAD R33, R33, 0x50, R28 ;  /* 0x0000005021219824 */ /* 0x000fe400078e021c */
[----:B0-----:R-:W-:-:S03]  /*14a0*/  @!P2 IMAD.WIDE R26, R21, 0x4, R26 ;  /* 0x00000004151aa825 */ /* 0x001fc600078e021a */
[----:B------:R-:W0:Y:S01]  /*14b0*/  @!P1 LDC.64 R10, c[0x0][0x390] ;  /* 0x0000e400ff0a9b82 */ /* 0x000e220000000a00 */
[----:B------:R-:W-:Y:S02]  /*14c0*/  HFMA2 R21, -RZ, RZ, 0, 0 ;  /* 0x00000000ff157431 */ /* 0x000fe400000001ff */
[----:B-1----:R-:W-:Y:S01]  /*14d0*/  @!P0 IMAD.WIDE R22, R29, 0x4, R22 ;  /* 0x000000041d168825 */ /* 0x002fe200078e0216 */
[----:B------:R-:W-:-:S03]  /*14e0*/  CS2R R28, SRZ ;  /* 0x00000000001c7805 */ /* 0x000fc6000001ff00 */
[----:B------:R-:W3:Y:S04]  /*14f0*/  @!P2 LDG.E.CONSTANT R21, desc[UR12][R26.64] ;  /* 0x0000000c1a15a981 */ /* 0x000ee8000c1e9900 */
[----:B------:R-:W4:Y:S01]  /*1500*/  @!P0 LDG.E.CONSTANT R29, desc[UR12][R22.64] ;  /* 0x0000000c161d8981 */ /* 0x000f22000c1e9900 */
[----:B--2---:R-:W-:-:S05]  /*1510*/  @!P3 IMAD.WIDE R24, R31, 0x4, R24 ;  /* 0x000000041f18b825 */ /* 0x004fca00078e0218 */
[----:B------:R-:W2:Y:S01]  /*1520*/  @!P3 LDG.E.CONSTANT R28, desc[UR12][R24.64] ;  /* 0x0000000c181cb981 */ /* 0x000ea2000c1e9900 */
[----:B0-----:R-:W-:-:S05]  /*1530*/  @!P1 IMAD.WIDE R10, R33, 0x4, R10 ;  /* 0x00000004210a9825 */ /* 0x001fca00078e020a */
[----:B------:R-:W5:Y:S01]  /*1540*/  @!P1 LDG.E.CONSTANT R30, desc[UR12][R10.64] ;  /* 0x0000000c0a1e9981 */ /* 0x000f62000c1e9900 */
[----:B------:R-:W0:Y:S01]  /*1550*/  S2UR UR10, SR_CgaCtaId ;  /* 0x00000000000a79c3 */ /* 0x000e220000008800 */
[----:B------:R-:W-:Y:S02]  /*1560*/  UMOV UR7, 0x400 ;  /* 0x0000040000077882 */ /* 0x000fe40000000000 */
[----:B------:R-:W-:Y:S01]  /*1570*/  UIADD3 UR7, UPT, UPT, UR7, 0x3000, URZ ;  /* 0x0000300007077890 */ /* 0x000fe2000fffe0ff */
[----:B------:R-:W-:-:S03]  /*1580*/  ISETP.GE.U32.AND P0, PT, R9, 0x800, PT ;  /* 0x000008000900780c */ /* 0x000fc60003f06070 */
[----:B0-----:R-:W-:-:S06]  /*1590*/  ULEA UR7, UR10, UR7, 0x18 ;  /* 0x000000070a077291 */ /* 0x001fcc000f8ec0ff */
[C---:B------:R-:W-:Y:S02]  /*15a0*/  LEA R31, R9.reuse, UR7, 0x2 ;  /* 0x00000007091f7c11 */ /* 0x040fe4000f8e10ff */
[----:B------:R-:W-:-:S03]  /*15b0*/  IADD3 R9, PT, PT, R9, 0x400, RZ ;  /* 0x0000040009097810 */ /* 0x000fc60007ffe0ff */
[----:B---3--:R0:W-:Y:S04]  /*15c0*/  STS [R31], R21 ;  /* 0x000000151f007388 */ /* 0x0081e80000000800 */
[----:B----4-:R0:W-:Y:S04]  /*15d0*/  STS [R31+0x800], R29 ;  /* 0x0008001d1f007388 */ /* 0x0101e80000000800 */
[----:B--2---:R0:W-:Y:S04]  /*15e0*/  STS [R31+0x400], R28 ;  /* 0x0004001c1f007388 */ /* 0x0041e80000000800 */
[----:B-----5:R0:W-:Y:S01]  /*15f0*/  STS [R31+0xc00], R30 ;  /* 0x000c001e1f007388 */ /* 0x0201e20000000800 */
[----:B------:R-:W-:Y:S05]  /*1600*/  @!P0 BRA `(.L_x_238) ;  /* 0xfffffff800988947 */ /* 0x000fea000383ffff */
[----:B------:R-:W-:Y:S05]  /*1610*/  BSYNC.RECONVERGENT B0 ;  /* 0x0000000000007941 */ /* 0x000fea0003800200 */
.L_x_237:
[----:B------:R-:W-:Y:S01]  /*1620*/  BAR.SYNC.DEFER_BLOCKING 0x0 ;  /* 0x0000000000007b1d */ /* 0x000fe20000010000 */
[----:B------:R-:W-:-:S05]  /*1630*/  ISETP.GE.AND P0, PT, R17, R18, PT ;  /* 0x000000121100720c */ /* 0x000fca0003f06270 */
[----:B------:R-:W1:Y:S08]  /*1640*/  LDCU UR15, c[0x0][0x3c8] ;  /* 0x00007900ff0f77ac */ /* 0x000e700008000800 */
[----:B------:R-:W-:Y:S05]  /*1650*/  @P0 BRA `(.L_x_239) ;  /* 0x0000001800000947 */ /* 0x000fea0003800000 */
[----:B0-----:R-:W0:Y:S01]  /*1660*/  S2R R21, SR_TID.X ;  /* 0x0000000000157919 */ /* 0x001e220000002100 */
[----:B------:R-:W-:Y:S01]  /*1670*/  IMAD.U32 R9, RZ, RZ, UR9 ;  /* 0x00000009ff097e24 */ /* 0x000fe2000f8e00ff */
[----:B------:R-:W-:Y:S01]  /*1680*/  ULEA UR7, UR4, UR5, 0x5 ;  /* 0x0000000504077291 */ /* 0x000fe2000f8e28ff */
[----:B------:R-:W-:-:S03]  /*1690*/  MOV R11, 0xff7fffff ;  /* 0xff7fffff000b7802 */ /* 0x000fc60000000f00 */
[----:B------:R-:W-:Y:S02]  /*16a0*/  ISETP.GE.AND P0, PT, R9, 0x1, PT ;  /* 0x000000010900780c */ /* 0x000fe40003f06270 */
[----:B------:R-:W-:Y:S01]  /*16b0*/  IMAD.U32 R10, RZ, RZ, UR7 ;  /* 0x00000007ff0a7e24 */ /* 0x000fe2000f8e00ff */
[----:B------:R-:W-:-:S04]  /*16c0*/  MOV R9, 0x20 ;  /* 0x0000002000097802 */ /* 0x000fc80000000f00 */
[----:B------:R-:W-:Y:S02]  /*16d0*/  VIADDMNMX R10, R10, R9, UR14, PT ;  /* 0x0000000e0a0a7e46 */ /* 0x000fe4000b800109 */
[----:B0-----:R-:W-:-:S04]  /*16e0*/  LOP3.LUT R21, R21, 0x1f, RZ, 0xc0, !PT ;  /* 0x0000001f15157812 */ /* 0x001fc800078ec0ff */
[----:B------:R-:W-:Y:S05]  /*16f0*/  @!P0 BRA `(.L_x_240) ;  /* 0x0000000800008947 */ /* 0x000fea0003800000 */
[----:B------:R-:W-:Y:S01]  /*1700*/  HFMA2 R22, -RZ, RZ, 0, 0 ;  /* 0x00000000ff167431 */ /* 0x000fe200000001ff */
[----:B------:R-:W-:Y:S01]  /*1710*/  BSSY B0, `(.L_x_240) ;  /* 0x000007e000007945 */ /* 0x000fe20003800000 */
[----:B------:R-:W-:Y:S01]  /*1720*/  IMAD.MOV.U32 R11, RZ, RZ, -0x800001 ;  /* 0xff7fffffff0b7424 */ /* 0x000fe200078e00ff */
[----:B------:R-:W-:-:S07]  /*1730*/  PRMT R23, RZ, 0x7610, R23 ;  /* 0x00007610ff177816 */ /* 0x000fce0000000017 */
.L_x_246:
[----:B01----:R-:W-:-:S05]  /*1740*/  VIADD R9, R22, UR8 ;  /* 0x0000000816097c36 */ /* 0x003fca0008000000 */
[----:B------:R-:W-:-:S13]  /*1750*/  ISETP.GT.AND P1, PT, R9, R2, PT ;  /* 0x000000020900720c */ /* 0x000fda0003f24270 */
[----:B------:R-:W-:Y:S05]  /*1760*/  @P1 BRA `(.L_x_241) ;  /* 0x0000000000a01947 */ /* 0x000fea0003800000 */
[----:B------:R-:W-:Y:S01]  /*1770*/  ISETP.GT.U32.AND P1, PT, R0, R9, PT ;  /* 0x000000090000720c */ /* 0x000fe20003f24070 */
[----:B------:R-:W-:Y:S01]  /*1780*/  BSSY B1, `(.L_x_242) ;  /* 0x0000021000017945 */ /* 0x000fe20003800000 */
[----:B-1----:R-:W-:-:S13]  /*1790*/  ISETP.LT.AND P2, PT, RZ, UR15, PT ;  /* 0x0000000fff007c0c */ /* 0x002fda000bf41270 */
[----:B------:R-:W-:Y:S05]  /*17a0*/  @P1 BRA P2, `(.L_x_243) ;  /* 0x00000000006c1947 */ /* 0x000fea0001000000 */
[----:B------:R-:W0:Y:S01]  /*17b0*/  S2UR UR10, SR_CgaCtaId ;  /* 0x00000000000a79c3 */ /* 0x000e220000008800 */
[----:B------:R-:W-:Y:S01]  /*17c0*/  UMOV UR7, 0x400 ;  /* 0x0000040000077882 */ /* 0x000fe20000000000 */
[----:B------:R-:W-:Y:S01]  /*17d0*/  IMAD R9, R22, 0x60, R21 ;  /* 0x0000006016097824 */ /* 0x000fe200078e0215 */
[----:B0-----:R-:W-:-:S06]  /*17e0*/  ULEA UR7, UR10, UR7, 0x18 ;  /* 0x000000070a077291 */ /* 0x001fcc000f8ec0ff */
[----:B------:R-:W-:Y:S01]  /*17f0*/  LEA R24, R9, UR7, 0x2 ;  /* 0x0000000709187c11 */ /* 0x000fe2000f8e10ff */
[----:B------:R-:W-:-:S04]  /*1800*/  UMOV UR7, 0xffffffff ;  /* 0xffffffff00077882 */ /* 0x000fc80000000000 */
[----:B------:R-:W0:Y:S04]  /*1810*/  LDS R9, [R24] ;  /* 0x0000000018097984 */ /* 0x000e280000000800 */
[----:B------:R-:W1:Y:S04]  /*1820*/  LDS R25, [R24+0x80] ;  /* 0x0000800018197984 */ /* 0x000e680000000800 */
[----:B------:R-:W2:Y:S01]  /*1830*/  LDS R28, [R24+0x100] ;  /* 0x00010000181c7984 */ /* 0x000ea20000000800 */
[----:B0-----:R-:W-:-:S04]  /*1840*/  FFMA R26, R9, R14, RZ ;  /* 0x0000000e091a7223 */ /* 0x001fc800000000ff */
[----:B-1----:R-:W-:-:S04]  /*1850*/  FFMA R25, R25, R13, R26 ;  /* 0x0000000d19197223 */ /* 0x002fc8000000001a */
[----:B--2---:R-:W-:Y:S01]  /*1860*/  FFMA R25, R28, R12, R25 ;  /* 0x0000000c1c197223 */ /* 0x004fe20000000019 */
        /* <DEDUP_REMOVED lines=10> */
.L_x_278:
[----:B-1----:R-:W-:Y:S01]  /*1910*/  FADD R28, R27, R28 ;  /* 0x0000001c1b1c7221 */ /* 0x002fe20000000000 */
[----:B------:R-:W-:-:S04]  /*1920*/  LEA R9, R22, UR16, 0x2 ;  /* 0x0000001016097c11 */ /* 0x000fc8000f8e10ff */
[----:B------:R-:W-:Y:S01]  /*1930*/  FMNMX R11, R11, R28, !PT ;  /* 0x0000001c0b0b7209 */ /* 0x000fe20007800000 */
[----:B------:R1:W-:Y:S01]  /*1940*/  STL [R9], R28 ;  /* 0x0000001c09007387 */ /* 0x0003e20000100800 */
[----:B------:R-:W-:Y:S05]  /*1950*/  BRA `(.L_x_245) ;  /* 0x00000000000c7947 */ /* 0x000fea0003800000 */
.L_x_243:
[----:B------:R-:W-:Y:S02]  /*1960*/  LEA R9, R22, UR16, 0x2 ;  /* 0x0000001016097c11 */ /* 0x000fe4000f8e10ff */
[----:B------:R-:W-:-:S05]  /*1970*/  MOV R24, 0xff7fffff ;  /* 0xff7fffff00187802 */ /* 0x000fca0000000f00 */
[----:B------:R0:W-:Y:S02]  /*1980*/  STL [R9], R24 ;  /* 0x0000001809007387 */ /* 0x0001e40000100800 */
.L_x_245:
[----:B------:R-:W-:Y:S05]  /*1990*/  BSYNC B1 ;  /* 0x0000000000017941 */ /* 0x000fea0003800000 */
.L_x_242:
[----:B------:R-:W-:Y:S01]  /*19a0*/  VIADD R22, R22, 0x1 ;  /* 0x0000000116167836 */ /* 0x000fe20000000000 */
[----:B------:R-:W-:-:S04]  /*19b0*/  IADD3 R23, PT, PT, R23, 0x1, RZ ;  /* 0x0000000117177810 */ /* 0x000fc80007ffe0ff */
[----:B------:R-:W-:-:S13]  /*19c0*/  ISETP.GE.AND P1, PT, R22, UR9, PT ;  /* 0x0000000916007c0c */ /* 0x000fda000bf26270 */
[----:B------:R-:W-:Y:S05]  /*19d0*/  @!P1 BRA `(.L_x_246) ;  /* 0xfffffffc00589947 */ /* 0x000fea000383ffff */
[----:B------:R-:W-:Y:S05]  /*19e0*/  BRA `(.L_x_247) ;  /* 0x0000000400407947 */ /* 0x000fea0003800000 */
.L_x_241:
[----:B------:R-:W-:-:S13]  /*19f0*/  ISETP.GE.AND P1, PT, R22, UR9, PT ;  /* 0x0000000916007c0c */ /* 0x000fda000bf26270 */
[----:B------:R-:W-:Y:S05]  /*1a00*/  @P1 BRA `(.L_x_247) ;  /* 0x0000000400381947 */ /* 0x000fea0003800000 */
[----:B------:R-:W-:Y:S01]  /*1a10*/  IMAD.U32 R9, RZ, RZ, UR4 ;  /* 0x00000004ff097e24 */ /* 0x000fe2000f8e00ff */
[----:B------:R-:W-:Y:S03]  /*1a20*/  BSSY.RECONVERGENT B1, `(.L_x_248) ;  /* 0x000001f000017945 */ /* 0x000fe60003800200 */
        /* <DEDUP_REMOVED lines=9> */
.L_x_250:
        /* <DEDUP_REMOVED lines=21> */
.L_x_249:
[----:B-1----:R-:W-:Y:S05]  /*1c10*/  BSYNC.RECONVERGENT B1 ;  /* 0x0000000000017941 */ /* 0x002fea0003800200 */
.L_x_248:
        /* <DEDUP_REMOVED lines=8> */
[----:B0-----:R-:W-:-:S03]  /*1ca0*/  LOP3.LUT R24, R9, 0x7, RZ, 0xc0, !PT ;  /* 0x0000000709187812 */ /* 0x001fc600078ec0ff */
[----:B------:R-:W-:Y:S01]  /*1cb0*/  VIADD R25, R23, 0xffffffff ;  /* 0xffffffff17197836 */ /* 0x000fe20000000000 */
[----:B------:R-:W-:-:S04]  /*1cc0*/  ISETP.NE.AND P2, PT, R24, RZ, PT ;  /* 0x000000ff1800720c */ /* 0x000fc80003f45270 */
        /* <DEDUP_REMOVED lines=13> */
.L_x_252:
[----:B------:R-:W-:Y:S05]  /*1da0*/  BSYNC.RECONVERGENT B1 ;  /* 0x0000000000017941 */ /* 0x000fea0003800200 */
.L_x_251:
        /* <DEDUP_REMOVED lines=20> */
.L_x_247:
[----:B-1----:R-:W-:Y:S05]  /*1ef0*/  BSYNC B0 ;  /* 0x0000000000007941 */ /* 0x002fea0003800000 */
.L_x_240:
[----:B------:R-:W-:-:S13]  /*1f00*/  FSETP.GT.AND P1, PT, R11, -3.40282346638528859812e+38, PT ;  /* 0xff7fffff0b00780b */ /* 0x000fda0003f24000 */
[----:B------:R-:W-:Y:S05]  /*1f10*/  @!P1 BRA `(.L_x_239) ;  /* 0x0000000c00d09947 */ /* 0x000fea0003800000 */
[C---:B------:R-:W-:Y:S01]  /*1f20*/  FMNMX R23, R8.reuse, R11, !PT ;  /* 0x0000000b08177209 */ /* 0x040fe20007800000 */
[----:B---3--:R-:W-:Y:S02]  /*1f30*/  HFMA2 R22, -RZ, RZ, 3.7421875, 0 ;  /* 0x437c0000ff167431 */ /* 0x008fe400000001ff */
[----:B0-2---:R-:W-:Y:S02]  /*1f40*/  IMAD.MOV.U32 R9, RZ, RZ, 0x3bbb989d ;  /* 0x3bbb989dff097424 */ /* 0x005fe400078e00ff */
[----:B------:R-:W-:-:S04]  /*1f50*/  FADD R8, R8, -R23 ;  /* 0x8000001708087221 */ /* 0x000fc80000000000 */
[----:B------:R-:W-:-:S04]  /*1f60*/  FFMA.SAT R9, R8, R9, 0.5 ;  /* 0x3f00000008097423 */ /* 0x000fc80000002009 */
[----:B------:R-:W-:-:S04]  /*1f70*/  FFMA.RM R9, R9, R22, 12582913 ;  /* 0x4b40000109097423 */ /* 0x000fc80000004016 */
[C---:B------:R-:W-:Y:S01]  /*1f80*/  FADD R11, R9.reuse, -12583039 ;  /* 0xcb40007f090b7421 */ /* 0x040fe20000000000 */
[----:B------:R-:W-:-:S03]  /*1f90*/  IMAD.SHL.U32 R9, R9, 0x800000, RZ ;  /* 0x0080000009097824 */ /* 0x000fc600078e00ff */
        /* <DEDUP_REMOVED lines=8> */
[----:B------:R-:W-:Y:S01]  /*2020*/  MOV R8, R23 ;  /* 0x0000001700087202 */ /* 0x000fe20000000f00 */
[----:B------:R-:W-:Y:S06]  /*2030*/  @!P0 BRA `(.L_x_239) ;  /* 0x0000000c00888947 */ /* 0x000fec0003800000 */
[----:B------:R-:W-:Y:S01]  /*2040*/  IMAD.U32 R9, RZ, RZ, UR4 ;  /* 0x00000004ff097e24 */ /* 0x000fe2000f8e00ff */
[----:B------:R-:W-:Y:S01]  /*2050*/  UIMAD UR7, UR4, -0x20, -UR5 ;  /* 0xffffffe0040778a4 */ /* 0x000fe2000f8e0a05 */
[----:B------:R-:W-:Y:S02]  /*2060*/  IMAD.MOV.U32 R22, RZ, RZ, RZ ;  /* 0x000000ffff167224 */ /* 0x000fe400078e00ff */
[----:B------:R-:W-:-:S03]  /*2070*/  IMAD R8, R9, -0x20, R10 ;  /* 0xffffffe009087824 */ /* 0x000fc600078e020a */
[----:B------:R-:W-:Y:S02]  /*2080*/  IADD3 R10, PT, PT, R10, UR7, RZ ;  /* 0x000000070a0a7c10 */ /* 0x000fe4000fffe0ff */
[----:B------:R-:W-:Y:S02]  /*2090*/  IADD3 R8, PT, PT, -R8, UR5, RZ ;  /* 0x0000000508087c10 */ /* 0x000fe4000fffe1ff */
[----:B------:R-:W-:Y:S02]  /*20a0*/  LOP3.LUT R28, R10, 0x3, RZ, 0xc0, !PT ;  /* 0x000000030a1c7812 */ /* 0x000fe400078ec0ff */
[----:B------:R-:W-:-:S13]  /*20b0*/  ISETP.GT.U32.AND P0, PT, R8, -0x4, PT ;  /* 0xfffffffc0800780c */ /* 0x000fda0003f04070 */
[----:B------:R-:W-:Y:S05]  /*20c0*/  @P0 BRA `(.L_x_253) ;  /* 0x0000000400e40947 */ /* 0x000fea0003800000 */
[----:B------:R-:W-:Y:S01]  /*20d0*/  HFMA2 R24, -RZ, RZ, 0, 0 ;  /* 0x00000000ff187431 */ /* 0x000fe200000001ff */
[----:B------:R-:W-:Y:S01]  /*20e0*/  BSSY.RECONVERGENT B0, `(.L_x_253) ;  /* 0x0000077000007945 */ /* 0x000fe20003800200 */
[----:B------:R-:W-:-:S07]  /*20f0*/  LOP3.LUT R22, R10, 0xfffffffc, RZ, 0xc0, !PT ;  /* 0xfffffffc0a167812 */ /* 0x000fce00078ec0ff */
.L_x_262:
        /* <DEDUP_REMOVED lines=18> */
[----:B------:R-:W-:-:S03]  /*2220*/  IMAD.SHL.U32 R27, R27, 0x800000, RZ ;  /* 0x008000001b1b7824 */ /* 0x000fc600078e00ff */
[----:B------:R-:W-:Y:S01]  /*2230*/  FFMA R29, R26, 1.4426950216293334961, -R29 ;  /* 0x3fb8aa3b1a1d7823 */ /* 0x000fe2000000081d */
[----:B0-----:R-:W-:-:S03]  /*2240*/  ULEA UR7, UR10, UR7, 0x18 ;  /* 0x000000070a077291 */ /* 0x001fc6000f8ec0ff */
[----:B------:R-:W-:-:S04]  /*2250*/  FFMA R29, R26, 1.925963033500011079e-08, R29 ;  /* 0x32a570601a1d7823 */ /* 0x000fc8000000001d */
[----:B------:R-:W0:Y:S01]  /*2260*/  MUFU.EX2 R26, R29 ;  /* 0x0000001d001a7308 */ /* 0x000e220000000800 */
[----:B------:R-:W-:-:S05]  /*2270*/  LEA R30, R25, UR7, 0x2 ;  /* 0x00000007191e7c11 */ /* 0x000fca000f8e10ff */
[----:B------:R-:W2:Y:S04]  /*2280*/  LDS R8, [R30] ;  /* 0x000000001e087984 */ /* 0x000ea80000000800 */
[----:B------:R-:W3:Y:S04]  /*2290*/  LDS R25, [R30+0x80] ;  /* 0x000080001e197984 */ /* 0x000ee80000000800 */
[----:B------:R-:W4:Y:S01]  /*22a0*/  LDS R32, [R30+0x100] ;  /* 0x000100001e207984 */ /* 0x000f220000000800 */
[----:B0-----:R-:W-:-:S04]  /*22b0*/  FMUL R26, R27, R26 ;  /* 0x0000001a1b1a7220 */ /* 0x001fc80000400000 */
[----:B------:R-:W-:Y:S01]  /*22c0*/  FADD R4, R4, R26 ;  /* 0x0000001a04047221 */ /* 0x000fe20000000000 */
[C---:B--2---:R-:W-:Y:S01]  /*22d0*/  FFMA R5, R26.reuse, R8, R5 ;  /* 0x000000081a057223 */ /* 0x044fe20000000005 */
[C---:B---3--:R-:W-:Y:S01]  /*22e0*/  FFMA R6, R26.reuse, R25, R6 ;  /* 0x000000191a067223 */ /* 0x048fe20000000006 */
[----:B----4-:R-:W-:-:S07]  /*22f0*/  FFMA R7, R26, R32, R7 ;  /* 0x000000201a077223 */ /* 0x010fce0000000007 */
.L_x_255:
[----:B-1----:R-:W-:Y:S05]  /*2300*/  BSYNC.RECONVERGENT B1 ;  /* 0x0000000000017941 */ /* 0x002fea0003800200 */
.L_x_254:
[----:B------:R-:W-:Y:S04]  /*2310*/  BSSY.RECONVERGENT B1, `(.L_x_256) ;  /* 0x000001a000017945 */ /* 0x000fe80003800200 */
        /* <DEDUP_REMOVED lines=15> */
[----:B------:R-:W-:-:S03]  /*2410*/  LEA R31, R25, UR7, 0x2 ;  /* 0x00000007191f7c11 */ /* 0x000fc6000f8e10ff */
[----:B------:R-:W0:Y:S02]  /*2420*/  MUFU.EX2 R9, R26 ;  /* 0x0000001a00097308 */ /* 0x000e240000000800 */
        /* <DEDUP_REMOVED lines=8> */
.L_x_257:
[----:B------:R-:W-:Y:S05]  /*24b0*/  BSYNC.RECONVERGENT B1 ;  /* 0x0000000000017941 */ /* 0x000fea0003800200 */
.L_x_256:
        /* <DEDUP_REMOVED lines=16> */
[----:B------:R-:W-:Y:S02]  /*25c0*/  IMAD.SHL.U32 R8, R8, 0x800000, RZ ;  /* 0x0080000008087824 */ /* 0x000fe400078e00ff */
        /* <DEDUP_REMOVED lines=9> */
.L_x_259:
[----:B------:R-:W-:Y:S05]  /*2660*/  BSYNC.RECONVERGENT B1 ;  /* 0x0000000000017941 */ /* 0x000fea0003800200 */
.L_x_258:
[----:B------:R-:W-:Y:S04]  /*2670*/  BSSY.RECONVERGENT B1, `(.L_x_260) ;  /* 0x000001a000017945 */ /* 0x000fe80003800200 */
[----:B------:R-:W-:Y:S05]  /*2680*/  @!P3 BRA `(.L_x_261) ;  /* 0x000000000060b947 */ /* 0x000fea0003800000 */
[----:B------:R-:W0:Y:S01]  /*2690*/  S2UR UR10, SR_CgaCtaId ;  /* 0x00000000000a79c3 */ /* 0x000e220000008800 */
[----:B------:R-:W-:Y:S01]  /*26a0*/  UMOV UR7, 0x400 ;  /* 0x0000040000077882 */ /* 0x000fe20000000000 */
[----:B------:R-:W-:Y:S01]  /*26b0*/  HFMA2 R8, -RZ, RZ, 0.96630859375, -0.0022525787353515625 ;  /* 0x3bbb989dff087431 */ /* 0x000fe200000001ff */
[----:B------:R-:W-:Y:S01]  /*26c0*/  UIADD3 UR7, UPT, UPT, UR7, 0x3000, URZ ;  /* 0x0000300007077890 */ /* 0x000fe2000fffe0ff */
[----:B------:R-:W-:Y:S02]  /*26d0*/  IMAD R9, R24, 0x60, R21 ;  /* 0x0000006018097824 */ /* 0x000fe400078e0215 */
[----:B------:R-:W-:-:S04]  /*26e0*/  FADD R11, -R23, R11 ;  /* 0x0000000b170b7221 */ /* 0x000fc80000000100 */
[----:B------:R-:W-:Y:S01]  /*26f0*/  FFMA.SAT R8, R11, R8, 0.5 ;  /* 0x3f0000000b087423 */ /* 0x000fe20000002008 */
[----:B0-----:R-:W-:-:S06]  /*2700*/  ULEA UR7, UR10, UR7, 0x18 ;  /* 0x000000070a077291 */ /* 0x001fcc000f8ec0ff */
[----:B------:R-:W-:Y:S01]  /*2710*/  LEA R29, R9, UR7, 0x2 ;  /* 0x00000007091d7c11 */ /* 0x000fe2000f8e10ff */
[----:B------:R-:W-:-:S04]  /*2720*/  IMAD.MOV.U32 R9, RZ, RZ, 0x437c0000 ;  /* 0x437c0000ff097424 */ /* 0x000fc800078e00ff */
[----:B------:R-:W0:Y:S01]  /*2730*/  LDS R25, [R29+0x480] ;  /* 0x000480001d197984 */ /* 0x000e220000000800 */
[----:B------:R-:W-:-:S03]  /*2740*/  FFMA.RM R8, R8, R9, 12582913 ;  /* 0x4b40000108087423 */ /* 0x000fc60000004009 */
[----:B------:R-:W1:Y:S01]  /*2750*/  LDS R27, [R29+0x500] ;  /* 0x000500001d1b7984 */ /* 0x000e620000000800 */
[C---:B------:R-:W-:Y:S01]  /*2760*/  FADD R10, R8.reuse, -12583039 ;  /* 0xcb40007f080a7421 */ /* 0x040fe20000000000 */
[----:B------:R-:W-:Y:S02]  /*2770*/  SHF.L.U32 R8, R8, 0x17, RZ ;  /* 0x0000001708087819 */ /* 0x000fe400000006ff */
[----:B------:R-:W2:Y:S01]  /*2780*/  LDS R26, [R29+0x580] ;  /* 0x000580001d1a7984 */ /* 0x000ea20000000800 */
[----:B------:R-:W-:-:S04]  /*2790*/  FFMA R10, R11, 1.4426950216293334961, -R10 ;  /* 0x3fb8aa3b0b0a7823 */ /* 0x000fc8000000080a */
[----:B------:R-:W-:-:S04]  /*27a0*/  FFMA R10, R11, 1.925963033500011079e-08, R10 ;  /* 0x32a570600b0a7823 */ /* 0x000fc8000000000a */
[----:B------:R-:W3:Y:S02]  /*27b0*/  MUFU.EX2 R9, R10 ;  /* 0x0000000a00097308 */ /* 0x000ee40000000800 */
[----:B---3--:R-:W-:-:S04]  /*27c0*/  FMUL R8, R8, R9 ;  /* 0x0000000908087220 */ /* 0x008fc80000400000 */
[----:B------:R-:W-:Y:S01]  /*27d0*/  FADD R4, R4, R8 ;  /* 0x0000000804047221 */ /* 0x000fe20000000000 */
[C---:B0-----:R-:W-:Y:S01]  /*27e0*/  FFMA R5, R8.reuse, R25, R5 ;  /* 0x0000001908057223 */ /* 0x041fe20000000005 */
[C---:B-1----:R-:W-:Y:S01]  /*27f0*/  FFMA R6, R8.reuse, R27, R6 ;  /* 0x0000001b08067223 */ /* 0x042fe20000000006 */
[----:B--2---:R-:W-:-:S07]  /*2800*/  FFMA R7, R8, R26, R7 ;  /* 0x0000001a08077223 */ /* 0x004fce0000000007 */
.L_x_261:
[----:B------:R-:W-:Y:S05]  /*2810*/  BSYNC.RECONVERGENT B1 ;  /* 0x0000000000017941 */ /* 0x000fea0003800200 */
.L_x_260:
[----:B------:R-:W-:-:S05]  /*2820*/  VIADD R24, R24, 0x4 ;  /* 0x0000000418187836 */ /* 0x000fca0000000000 */
[----:B------:R-:W-:-:S13]  /*2830*/  ISETP.NE.AND P0, PT, R24, R22, PT ;  /* 0x000000161800720c */ /* 0x000fda0003f05270 */
[----:B------:R-:W-:Y:S05]  /*2840*/  @P0 BRA `(.L_x_262) ;  /* 0xfffffff8002c0947 */ /* 0x000fea000383ffff */
[----:B------:R-:W-:Y:S05]  /*2850*/  BSYNC.RECONVERGENT B0 ;  /* 0x0000000000007941 */ /* 0x000fea0003800200 */
.L_x_253:
[----:B------:R-:W-:Y:S02]  /*2860*/  ISETP.NE.AND P0, PT, R28, RZ, PT ;  /* 0x000000ff1c00720c */ /* 0x000fe40003f05270 */
[----:B------:R-:W-:-:S11]  /*2870*/  MOV R8, R23 ;  /* 0x0000001700087202 */ /* 0x000fd60000000f00 */
[----:B------:R-:W-:Y:S05]  /*2880*/  @!P0 BRA `(.L_x_239) ;  /* 0x0000000400748947 */ /* 0x000fea0003800000 */
[----:B------:R-:W-:-:S05]  /*2890*/  LEA R11, R22, UR16, 0x2 ;  /* 0x00000010160b7c11 */ /* 0x000fca000f8e10ff */
[----:B------:R-:W2:Y:S04]  /*28a0*/  LDL.64 R8, [R11] ;  /* 0x000000000b087983 */ /* 0x000ea80000100a00 */
[----:B------:R0:W5:Y:S01]  /*28b0*/  LDL R10, [R11+0x8] ;  /* 0x000008000b0a7983 */ /* 0x0001620000100800 */
[----:B------:R-:W-:Y:S01]  /*28c0*/  BSSY.RECONVERGENT B0, `(.L_x_263) ;  /* 0x000001c000007945 */ /* 0x000fe20003800200 */
[----:B------:R-:W-:Y:S02]  /*28d0*/  ISETP.NE.AND P1, PT, R28, 0x1, PT ;  /* 0x000000011c00780c */ /* 0x000fe40003f25270 */
[----:B--2---:R-:W-:-:S13]  /*28e0*/  FSETP.GTU.AND P0, PT, R8, -3.40282346638528859812e+38, PT ;  /* 0xff7fffff0800780b */ /* 0x004fda0003f0c000 */
[----:B0-----:R-:W-:Y:S05]  /*28f0*/  @!P0 BRA `(.L_x_264) ;  /* 0x0000000000608947 */ /* 0x001fea0003800000 */
[----:B------:R-:W0:Y:S01]  /*2900*/  S2UR UR10, SR_CgaCtaId ;  /* 0x00000000000a79c3 */ /* 0x000e220000008800 */
[----:B------:R-:W-:Y:S01]  /*2910*/  UMOV UR7, 0x400 ;  /* 0x0000040000077882 */ /* 0x000fe20000000000 */
[----:B------:R-:W-:Y:S01]  /*2920*/  IMAD R11, R22, 0x60, R21 ;  /* 0x00000060160b7824 */ /* 0x000fe200078e0215 */
[----:B------:R-:W-:Y:S01]  /*2930*/  UIADD3 UR7, UPT, UPT, UR7, 0x3000, URZ ;  /* 0x0000300007077890 */ /* 0x000fe2000fffe0ff */
[----:B------:R-:W-:Y:S02]  /*2940*/  HFMA2 R30, -RZ, RZ, 3.7421875, 0 ;  /* 0x437c0000ff1e7431 */ /* 0x000fe400000001ff */
[----:B------:R-:W-:Y:S02]  /*2950*/  IMAD.MOV.U32 R25, RZ, RZ, 0x3bbb989d ;  /* 0x3bbb989dff197424 */ /* 0x000fe400078e00ff */
[----:B------:R-:W-:Y:S01]  /*2960*/  FADD R8, -R23, R8 ;  /* 0x0000000817087221 */ /* 0x000fe20000000100 */
[----:B0-----:R-:W-:-:S06]  /*2970*/  ULEA UR7, UR10, UR7, 0x18 ;  /* 0x000000070a077291 */ /* 0x001fcc000f8ec0ff */
[----:B------:R-:W-:Y:S01]  /*2980*/  LEA R24, R11, UR7, 0x2 ;  /* 0x000000070b187c11 */ /* 0x000fe2000f8e10ff */
[----:B------:R-:W-:-:S04]  /*2990*/  FFMA.SAT R11, R8, R25, 0.5 ;  /* 0x3f000000080b7423 */ /* 0x000fc80000002019 */
[----:B------:R-:W-:Y:S01]  /*29a0*/  FFMA.RM R11, R11, R30, 12582913 ;  /* 0x4b4000010b0b7423 */ /* 0x000fe2000000401e */
[----:B------:R-:W0:Y:S03]  /*29b0*/  LDS R26, [R24] ;  /* 0x00000000181a7984 */ /* 0x000e260000000800 */
[C---:B------:R-:W-:Y:S01]  /*29c0*/  FADD R25, R11.reuse, -12583039 ;  /* 0xcb40007f0b197421 */ /* 0x040fe20000000000 */
[----:B------:R-:W2:Y:S01]  /*29d0*/  LDS R27, [R24+0x80] ;  /* 0x00008000181b7984 */ /* 0x000ea20000000800 */
[----:B------:R-:W-:Y:S02]  /*29e0*/  IMAD.SHL.U32 R11, R11, 0x800000, RZ ;  /* 0x008000000b0b7824 */ /* 0x000fe400078e00ff */
[C---:B------:R-:W-:Y:S01]  /*29f0*/  FFMA R25, R8.reuse, 1.4426950216293334961, -R25 ;  /* 0x3fb8aa3b08197823 */ /* 0x040fe20000000819 */
[----:B------:R-:W3:Y:S03]  /*2a00*/  LDS R30, [R24+0x100] ;  /* 0x00010000181e7984 */ /* 0x000ee60000000800 */
[----:B------:R-:W-:-:S04]  /*2a10*/  FFMA R25, R8, 1.925963033500011079e-08, R25 ;  /* 0x32a5706008197823 */ /* 0x000fc80000000019 */
[----:B------:R-:W4:Y:S02]  /*2a20*/  MUFU.EX2 R8, R25 ;  /* 0x0000001900087308 */ /* 0x000f240000000800 */
[----:B----4-:R-:W-:-:S04]  /*2a30*/  FMUL R8, R11, R8 ;  /* 0x000000080b087220 */ /* 0x010fc80000400000 */
[----:B------:R-:W-:Y:S01]  /*2a40*/  FADD R4, R4, R8 ;  /* 0x0000000804047221 */ /* 0x000fe20000000000 */
[C---:B0-----:R-:W-:Y:S01]  /*2a50*/  FFMA R5, R8.reuse, R26, R5 ;  /* 0x0000001a08057223 */ /* 0x041fe20000000005 */
[C---:B--2---:R-:W-:Y:S01]  /*2a60*/  FFMA R6, R8.reuse, R27, R6 ;  /* 0x0000001b08067223 */ /* 0x044fe20000000006 */
[----:B---3--:R-:W-:-:S07]  /*2a70*/  FFMA R7, R8, R30, R7 ;  /* 0x0000001e08077223 */ /* 0x008fce0000000007 */
.L_x_264:
[----:B-1----:R-:W-:Y:S05]  /*2a80*/  BSYNC.RECONVERGENT B0 ;  /* 0x0000000000007941 */ /* 0x002fea0003800200 */
.L_x_263:
        /* <DEDUP_REMOVED lines=30> */
.L_x_266:
[----:B------:R-:W-:Y:S05]  /*2c70*/  BSYNC.RECONVERGENT B0 ;  /* 0x0000000000007941 */ /* 0x000fea0003800200 */
.L_x_265:
[----:B------:R-:W-:Y:S01]  /*2c80*/  MOV R8, R23 ;  /* 0x0000001700087202 */ /* 0x000fe20000000f00 */
[----:B------:R-:W-:Y:S06]  /*2c90*/  @!P1 BRA `(.L_x_239) ;  /* 0x0000000000709947 */ /* 0x000fec0003800000 */
[----:B-----5:R-:W-:Y:S01]  /*2ca0*/  FSETP.GTU.AND P0, PT, R10, -3.40282346638528859812e+38, PT ;  /* 0xff7fffff0a00780b */ /* 0x020fe20003f0c000 */
[----:B------:R-:W-:-:S12]  /*2cb0*/  IMAD.MOV.U32 R8, RZ, RZ, R23 ;  /* 0x000000ffff087224 */ /* 0x000fd800078e0017 */
        /* <DEDUP_REMOVED lines=23> */
[C---:B--2---:R-:W-:Y:S01]  /*2e30*/  FFMA R6, R8.reuse, R21, R6 ;  /* 0x0000001508067223 */ /* 0x044fe20000000006 */
[----:B---3--:R-:W-:Y:S01]  /*2e40*/  FFMA R7, R8, R22, R7 ;  /* 0x0000001608077223 */ /* 0x008fe20000000007 */
[----:B------:R-:W-:-:S07]  /*2e50*/  IMAD.MOV.U32 R8, RZ, RZ, R23 ;  /* 0x000000ffff087224 */ /* 0x000fce00078e0017 */
.L_x_239:
[----:B------:R-:W-:Y:S05]  /*2e60*/  WARPSYNC.ALL ;  /* 0x0000000000007948 */ /* 0x000fea0003800000 */
[----:B------:R-:W-:Y:S01]  /*2e70*/  BAR.SYNC.DEFER_BLOCKING 0x0 ;  /* 0x0000000000007b1d */ /* 0x000fe20000010000 */
[----:B------:R-:W-:-:S05]  /*2e80*/  UIADD3 UR4, UPT, UPT, UR4, 0x1, URZ ;  /* 0x0000000104047890 */ /* 0x000fca000fffe0ff */
[----:B------:R-:W-:Y:S07]  /*2e90*/  BRA.U !UP0, `(.L_x_267) ;  /* 0xffffffd908507547 */ /* 0x000fee000b83ffff */
.L_x_234:
[----:B------:R-:W-:-:S13]  /*2ea0*/  ISETP.GE.AND P0, PT, R17, R18, PT ;  /* 0x000000121100720c */ /* 0x000fda0003f06270 */
[----:B-1----:R-:W-:Y:S05]  /*2eb0*/  @P0 EXIT ;  /* 0x000000000000094d */ /* 0x002fea0003800000 */
[----:B------:R-:W1:Y:S01]  /*2ec0*/  LDCU.64 UR4, c[0x0][0x3a0] ;  /* 0x00007400ff0477ac */ /* 0x000e620008000a00 */
[----:B------:R-:W4:Y:S01]  /*2ed0*/  S2R R3, SR_TID.X ;  /* 0x0000000000037919 */ /* 0x000f220000002100 */
[----:B------:R-:W-:Y:S01]  /*2ee0*/  MOV R2, R4 ;  /* 0x0000000400027202 */ /* 0x000fe20000000f00 */
[----:B-1----:R-:W-:-:S04]  /*2ef0*/  UISETP.NE.U32.AND UP0, UPT, UR4, URZ, UPT ;  /* 0x000000ff0400728c */ /* 0x002fc8000bf05070 */
[----:B------:R-:W-:-:S09]  /*2f00*/  UISETP.NE.AND.EX UP0, UPT, UR5, URZ, UPT, UP0 ;  /* 0x000000ff0500728c */ /* 0x000fd2000bf05300 */
[----:B------:R-:W-:Y:S05]  /*2f10*/  BRA.U !UP0, `(.L_x_268) ;  /* 0x0000000108707547 */ /* 0x000fea000b800000 */
[----:B-----5:R-:W1:Y:S02]  /*2f20*/  LDC.64 R10, c[0x0][0x3a0] ;  /* 0x0000e800ff0a7b82 */ /* 0x020e640000000a00 */
[----:B-1----:R-:W-:-:S06]  /*2f30*/  IMAD.WIDE.U32 R10, R19, 0x4, R10 ;  /* 0x00000004130a7825 */ /* 0x002fcc00078e000a */
[----:B------:R-:W4:Y:S01]  /*2f40*/  LDG.E.CONSTANT R11, desc[UR12][R10.64] ;  /* 0x0000000c0a0b7981 */ /* 0x000f22000c1e9900 */
[----:B------:R-:W-:Y:S02]  /*2f50*/  HFMA2 R13, -RZ, RZ, 3.7421875, 0 ;  /* 0x437c0000ff0d7431 */ /* 0x000fe400000001ff */
[----:B0-23--:R-:W-:Y:S01]  /*2f60*/  IMAD.MOV.U32 R9, RZ, RZ, 0x3bbb989d ;  /* 0x3bbb989dff097424 */ /* 0x00dfe200078e00ff */
[----:B----4-:R-:W-:-:S05]  /*2f70*/  FMNMX R0, R11, R8, !PT ;  /* 0x000000080b007209 */ /* 0x010fca0007800000 */
[----:B------:R-:W-:Y:S01]  /*2f80*/  FADD R12, R11, -R0 ;  /* 0x800000000b0c7221 */ /* 0x000fe20000000000 */
[----:B------:R-:W-:-:S03]  /*2f90*/  FADD R0, -R0, R8 ;  /* 0x0000000800007221 */ /* 0x000fc60000000100 */
[----:B------:R-:W-:-:S04]  /*2fa0*/  FFMA.SAT R4, R12, R9, 0.5 ;  /* 0x3f0000000c047423 */ /* 0x000fc80000002009 */
[----:B------:R-:W-:Y:S01]  /*2fb0*/  FFMA.RM R8, R4, R13, 12582913 ;  /* 0x4b40000104087423 */ /* 0x000fe2000000400d */
[----:B------:R-:W-:-:S03]  /*2fc0*/  FFMA.SAT R4, R0, R9, 0.5 ;  /* 0x3f00000000047423 */ /* 0x000fc60000002009 */
[----:B------:R-:W-:Y:S01]  /*2fd0*/  FADD R9, R8, -12583039 ;  /* 0xcb40007f08097421 */ /* 0x000fe20000000000 */
[----:B------:R-:W-:Y:S01]  /*2fe0*/  FFMA.RM R4, R4, R13, 12582913 ;  /* 0x4b40000104047423 */ /* 0x000fe2000000400d */
[----:B------:R-:W-:Y:S02]  /*2ff0*/  IMAD.SHL.U32 R8, R8, 0x800000, RZ ;  /* 0x0080000008087824 */ /* 0x000fe400078e00ff */
[----:B------:R-:W-:Y:S01]  /*3000*/  FFMA R11, R12, 1.4426950216293334961, -R9 ;  /* 0x3fb8aa3b0c0b7823 */ /* 0x000fe20000000809 */
[C---:B------:R-:W-:Y:S01]  /*3010*/  FADD R9, R4.reuse, -12583039 ;  /* 0xcb40007f04097421 */ /* 0x040fe20000000000 */
[----:B------:R-:W-:Y:S02]  /*3020*/  SHF.L.U32 R4, R4, 0x17, RZ ;  /* 0x0000001704047819 */ /* 0x000fe400000006ff */
[----:B------:R-:W-:Y:S01]  /*3030*/  FFMA R11, R12, 1.925963033500011079e-08, R11 ;  /* 0x32a570600c0b7823 */ /* 0x000fe2000000000b */
[----:B------:R-:W-:-:S04]  /*3040*/  FFMA R9, R0, 1.4426950216293334961, -R9 ;  /* 0x3fb8aa3b00097823 */ /* 0x000fc80000000809 */
[----:B------:R-:W-:Y:S01]  /*3050*/  FFMA R9, R0, 1.925963033500011079e-08, R9 ;  /* 0x32a5706000097823 */ /* 0x000fe20000000009 */
[----:B------:R-:W0:Y:S08]  /*3060*/  MUFU.EX2 R11, R11 ;  /* 0x0000000b000b7308 */ /* 0x000e300000000800 */
[----:B------:R-:W1:Y:S01]  /*3070*/  MUFU.EX2 R9, R9 ;  /* 0x0000000900097308 */ /* 0x000e620000000800 */
[----:B0-----:R-:W-:Y:S01]  /*3080*/  FMUL R13, R8, R11 ;  /* 0x0000000b080d7220 */ /* 0x001fe20000400000 */
[----:B-1----:R-:W-:-:S04]  /*3090*/  FMUL R4, R4, R9 ;  /* 0x0000000904047220 */ /* 0x002fc80000400000 */
[C---:B------:R-:W-:Y:S01]  /*30a0*/  FFMA R2, R4.reuse, R2, R13 ;  /* 0x0000000204027223 */ /* 0x040fe2000000000d */
[C---:B------:R-:W-:Y:S01]  /*30b0*/  FMUL R5, R4.reuse, R5 ;  /* 0x0000000504057220 */ /* 0x040fe20000400000 */
[C---:B------:R-:W-:Y:S01]  /*30c0*/  FMUL R6, R4.reuse, R6 ;  /* 0x0000000604067220 */ /* 0x040fe20000400000 */
[----:B------:R-:W-:-:S07]  /*30d0*/  FMUL R7, R4, R7 ;  /* 0x0000000704077220 */ /* 0x000fce0000400000 */
.L_x_268:
[C---:B------:R-:W-:Y:S01]  /*30e0*/  VIADD R0, R2.reuse, 0x1800000 ;  /* 0x0180000002007836 */ /* 0x040fe20000000000 */
[----:B----4-:R-:W-:Y:S01]  /*30f0*/  LOP3.LUT R3, R3, 0x1f, RZ, 0xc0, !PT ;  /* 0x0000001f03037812 */ /* 0x010fe200078ec0ff */
[----:B------:R-:W-:Y:S01]  /*3100*/  BSSY.RECONVERGENT B0, `(.L_x_269) ;  /* 0x000000e000007945 */ /* 0x000fe20003800200 */
[----:B------:R-:W-:Y:S02]  /*3110*/  FSETP.GT.AND P4, PT, R2, RZ, PT ;  /* 0x000000ff0200720b */ /* 0x000fe40003f84000 */
[----:B------:R-:W-:Y:S02]  /*3120*/  LOP3.LUT R0, R0, 0x7f800000, RZ, 0xc0, !PT ;  /* 0x7f80000000007812 */ /* 0x000fe400078ec0ff */
[----:B------:R-:W-:Y:S02]  /*3130*/  ISETP.GT.U32.AND P3, PT, R3, 0xf, PT ;  /* 0x0000000f0300780c */ /* 0x000fe40003f64070 */
[----:B------:R-:W-:-:S13]  /*3140*/  ISETP.GT.U32.AND P0, PT, R0, 0x1ffffff, PT ;  /* 0x01ffffff0000780c */ /* 0x000fda0003f04070 */
[----:B------:R-:W-:Y:S05]  /*3150*/  @P0 BRA `(.L_x_270) ;  /* 0x0000000000100947 */ /* 0x000fea0003800000 */
[----:B-----5:R-:W-:-:S07]  /*3160*/  MOV R10, 0x3180 ;  /* 0x00003180000a7802 */ /* 0x020fce0000000f00 */
[----:B0-23--:R-:W-:Y:S05]  /*3170*/  CALL.REL.NOINC `($__internal_5_$__cuda_sm20_rcp_rn_f32_slowpath) ;  /* 0x0000000000e87944 */ /* 0x00dfea0003c00000 */
[----:B------:R-:W-:Y:S01]  /*3180*/  MOV R0, R4 ;  /* 0x0000000400007202 */ /* 0x000fe20000000f00 */
[----:B------:R-:W-:Y:S06]  /*3190*/  BRA `(.L_x_271) ;  /* 0x0000000000107947 */ /* 0x000fec0003800000 */
.L_x_270:
[----:B0-23--:R-:W0:Y:S02]  /*31a0*/  MUFU.RCP R9, R2 ;  /* 0x0000000200097308 */ /* 0x00de240000001000 */
[----:B0-----:R-:W-:-:S04]  /*31b0*/  FFMA R0, R9, R2, -1 ;  /* 0xbf80000009007423 */ /* 0x001fc80000000002 */
[----:B------:R-:W-:-:S04]  /*31c0*/  FADD.FTZ R0, -R0, -RZ ;  /* 0x800000ff00007221 */ /* 0x000fc80000010100 */
[----:B------:R-:W-:-:S07]  /*31d0*/  FFMA R0, R9, R0, R9 ;  /* 0x0000000009007223 */ /* 0x000fce0000000009 */
.L_x_271:
[----:B------:R-:W-:Y:S05]  /*31e0*/  BSYNC.RECONVERGENT B0 ;  /* 0x0000000000007941 */ /* 0x000fea0003800200 */
.L_x_269:
[----:B------:R-:W0:Y:S01]  /*31f0*/  LDC.64 R8, c[0x0][0x398] ;  /* 0x0000e600ff087b82 */ /* 0x000e220000000a00 */
[----:B------:R-:W-:Y:S01]  /*3200*/  IMAD.IADD R3, R3, 0x1, R16 ;  /* 0x0000000103037824 */ /* 0x000fe200078e0210 */
[----:B------:R-:W-:-:S05]  /*3210*/  FSEL R0, R0, RZ, P4 ;  /* 0x000000ff00007208 */ /* 0x000fca0002000000 */
[----:B------:R-:W-:Y:S01]  /*3220*/  FMUL R5, R0, R5 ;  /* 0x0000000500057220 */ /* 0x000fe20000400000 */
[----:B0-----:R-:W-:-:S04]  /*3230*/  IMAD.WIDE R2, R3, 0x4, R8 ;  /* 0x0000000403027825 */ /* 0x001fc800078e0208 */
[----:B------:R-:W-:Y:S01]  /*3240*/  FMUL R9, R0, R6 ;  /* 0x0000000600097220 */ /* 0x000fe20000400000 */
[----:B------:R0:W-:Y:S04]  /*3250*/  STG.E desc[UR12][R2.64], R5 ;  /* 0x0000000502007986 */ /* 0x0001e8000c10190c */
[----:B------:R0:W-:Y:S01]  /*3260*/  STG.E desc[UR12][R2.64+0x80], R9 ;  /* 0x0000800902007986 */ /* 0x0001e2000c10190c */
[----:B------:R-:W-:Y:S05]  /*3270*/  @P3 EXIT ;  /* 0x000000000000394d */ /* 0x000fea0003800000 */
[----:B------:R-:W-:-:S05]  /*3280*/  FMUL R7, R0, R7 ;  /* 0x0000000700077220 */ /* 0x000fca0000400000 */
[----:B------:R-:W-:Y:S01]  /*3290*/  STG.E desc[UR12][R2.64+0x100], R7 ;  /* 0x0001000702007986 */ /* 0x000fe2000c10190c */
[----:B------:R-:W-:Y:S05]  /*32a0*/  EXIT ;  /* 0x000000000000794d */ /* 0x000fea0003800000 */
.L_x_244:
[----:B------:R-:W-:Y:S01]  /*32b0*/  HFMA2 R31, -RZ, RZ, 0, 1.847743988037109375e-06 ;  /* 0x0000001fff1f7431 */ /* 0x000fe200000001ff */
[----:B------:R-:W-:Y:S01]  /*32c0*/  BSSY B2, `(.L_x_272) ;  /* 0x0000007000027945 */ /* 0x000fe20003800000 */
[----:B------:R-:W-:Y:S01]  /*32d0*/  MOV R24, R25 ;  /* 0x0000001900187202 */ /* 0x000fe20000000f00 */
[----:B------:R-:W-:Y:S02]  /*32e0*/  IMAD.MOV.U32 R30, RZ, RZ, 0x10 ;  /* 0x00000010ff1e7424 */ /* 0x000fe400078e00ff */
[----:B------:R-:W-:-:S07]  /*32f0*/  IMAD.MOV.U32 R29, RZ, RZ, -0x1 ;  /* 0xffffffffff1d7424 */ /* 0x000fce00078e00ff */
[----:B------:R-:W-:Y:S05]  /*3300*/  WARPSYNC.COLLECTIVE R29, `(.L_x_273) ;  /* 0x000000001d087348 */ /* 0x000fea0003c00000 */
[----:B------:R0:W1:Y:S02]  /*3310*/  SHFL.BFLY P1, R28, R24, R30, R31 ;  /* 0x0c00001e181c7389 */ /* 0x000064000002001f */
[----:B01----:R-:W-:Y:S05]  /*3320*/  ENDCOLLECTIVE ;  /* 0x000000000000791b */ /* 0x003fea0003800000 */
.L_x_273:
[----:B------:R-:W-:Y:S05]  /*3330*/  BSYNC B2 ;  /* 0x0000000000027941 */ /* 0x000fea0003800000 */
.L_x_272:
[----:B------:R-:W-:Y:S01]  /*3340*/  MOV R24, R28 ;  /* 0x0000001c00187202 */ /* 0x000fe20000000f00 */
[----:B------:R-:W-:Y:S02]  /*3350*/  HFMA2 R31, -RZ, RZ, 0, 1.847743988037109375e-06 ;  /* 0x0000001fff1f7431 */ /* 0x000fe400000001ff */
[----:B------:R-:W-:Y:S02]  /*3360*/  IMAD.MOV.U32 R30, RZ, RZ, 0x8 ;  /* 0x00000008ff1e7424 */ /* 0x000fe400078e00ff */
[----:B------:R-:W-:Y:S02]  /*3370*/  IMAD.MOV.U32 R29, RZ, RZ, -0x1 ;  /* 0xffffffffff1d7424 */ /* 0x000fe400078e00ff */
[----:B------:R-:W-:-:S07]  /*3380*/  FADD R24, R25, R24 ;  /* 0x0000001819187221 */ /* 0x000fce0000000000 */
[----:B------:R-:W-:Y:S05]  /*3390*/  WARPSYNC.COLLECTIVE R29, `(.L_x_274) ;  /* 0x000000001d087348 */ /* 0x000fea0003c00000 */
[----:B------:R0:W1:Y:S02]  /*33a0*/  SHFL.BFLY P1, R28, R24, R30, R31 ;  /* 0x0c00001e181c7389 */ /* 0x000064000002001f */
[----:B01----:R-:W-:Y:S05]  /*33b0*/  ENDCOLLECTIVE ;  /* 0x000000000000791b */ /* 0x003fea0003800000 */
.L_x_274:
[----:B------:R-:W-:Y:S01]  /*33c0*/  HFMA2 R30, -RZ, RZ, 0, 2.384185791015625e-07 ;  /* 0x00000004ff1e7431 */ /* 0x000fe200000001ff */
[----:B------:R-:W-:-:S05]  /*33d0*/  MOV R9, R28 ;  /* 0x0000001c00097202 */ /* 0x000fca0000000f00 */
[----:B------:R-:W-:-:S04]  /*33e0*/  FADD R9, R24, R9 ;  /* 0x0000000918097221 */ /* 0x000fc80000000000 */
[----:B------:R-:W-:-:S07]  /*33f0*/  IMAD.MOV.U32 R24, RZ, RZ, R9 ;  /* 0x000000ffff187224 */ /* 0x000fce00078e0009 */
[----:B------:R-:W-:Y:S05]  /*3400*/  WARPSYNC.COLLECTIVE R29, `(.L_x_275) ;  /* 0x000000001d087348 */ /* 0x000fea0003c00000 */
[----:B------:R0:W1:Y:S02]  /*3410*/  SHFL.BFLY P1, R28, R24, R30, R31 ;  /* 0x0c00001e181c7389 */ /* 0x000064000002001f */
[----:B01----:R-:W-:Y:S05]  /*3420*/  ENDCOLLECTIVE ;  /* 0x000000000000791b */ /* 0x003fea0003800000 */
.L_x_275:
[----:B------:R-:W-:Y:S02]  /*3430*/  IMAD.MOV.U32 R30, RZ, RZ, 0x2 ;  /* 0x00000002ff1e7424 */ /* 0x000fe400078e00ff */
[----:B------:R-:W-:-:S04]  /*3440*/  IMAD.MOV.U32 R26, RZ, RZ, R28 ;  /* 0x000000ffff1a7224 */ /* 0x000fc800078e001c */
[----:B------:R-:W-:-:S05]  /*3450*/  FADD R26, R9, R26 ;  /* 0x0000001a091a7221 */ /* 0x000fca0000000000 */
[----:B------:R-:W-:-:S07]  /*3460*/  MOV R24, R26 ;  /* 0x0000001a00187202 */ /* 0x000fce0000000f00 */
[----:B------:R-:W-:Y:S05]  /*3470*/  WARPSYNC.COLLECTIVE R29, `(.L_x_276) ;  /* 0x000000001d087348 */ /* 0x000fea0003c00000 */
[----:B------:R0:W1:Y:S02]  /*3480*/  SHFL.BFLY P1, R28, R24, R30, R31 ;  /* 0x0c00001e181c7389 */ /* 0x000064000002001f */
[----:B01----:R-:W-:Y:S05]  /*3490*/  ENDCOLLECTIVE ;  /* 0x000000000000791b */ /* 0x003fea0003800000 */
.L_x_276:
[----:B------:R-:W-:Y:S01]  /*34a0*/  HFMA2 R30, -RZ, RZ, 0, 5.9604644775390625e-08 ;  /* 0x00000001ff1e7431 */ /* 0x000fe200000001ff */
[----:B------:R-:W-:-:S05]  /*34b0*/  MOV R27, R28 ;  /* 0x0000001c001b7202 */ /* 0x000fca0000000f00 */
[----:B------:R-:W-:-:S04]  /*34c0*/  FADD R27, R26, R27 ;  /* 0x0000001b1a1b7221 */ /* 0x000fc80000000000 */
[----:B------:R-:W-:-:S07]  /*34d0*/  IMAD.MOV.U32 R24, RZ, RZ, R27 ;  /* 0x000000ffff187224 */ /* 0x000fce00078e001b */
[----:B------:R-:W-:Y:S05]  /*34e0*/  WARPSYNC.COLLECTIVE R29, `(.L_x_277) ;  /* 0x000000001d087348 */ /* 0x000fea0003c00000 */
[----:B------:R0:W1:Y:S02]  /*34f0*/  SHFL.BFLY P1, R28, R24, R30, R31 ;  /* 0x0c00001e181c7389 */ /* 0x000064000002001f */
[----:B01----:R-:W-:Y:S05]  /*3500*/  ENDCOLLECTIVE ;  /* 0x000000000000791b */ /* 0x003fea0003800000 */
.L_x_277:
[----:B------:R-:W-:Y:S05]  /*3510*/  BRA `(.L_x_278) ;  /* 0xffffffe000fc7947 */ /* 0x000fea000383ffff */
        .weak           $__internal_5_$__cuda_sm20_rcp_rn_f32_slowpath
        .type           $__internal_5_$__cuda_sm20_rcp_rn_f32_slowpath,@function
        .size           $__internal_5_$__cuda_sm20_rcp_rn_f32_slowpath,(.L_x_2066 - $__internal_5_$__cuda_sm20_rcp_rn_f32_slowpath)
$__internal_5_$__cuda_sm20_rcp_rn_f32_slowpath:
        /* <DEDUP_REMOVED lines=15> */
.L_x_280:
[----:B------:R-:W-:-:S05]  /*3610*/  VIADD R14, R12, 0xffffff03 ;  /* 0xffffff030c0e7836 */ /* 0x000fca0000000000 */
        /* <DEDUP_REMOVED lines=20> */
[----:B------:R-:W-:Y:S02]  /*3760*/  LOP3.LUT P2, RZ, R11, 0x2, RZ, 0xc0, !PT ;  /* 0x000000020bff7812 */ /* 0x000fe4000784c0ff */
[----:B------:R-:W-:Y:S02]  /*3770*/  IADD3 R9, PT, PT, R12, -0xfc, RZ ;  /* 0xffffff040c097810 */ /* 0x000fe40007ffe0ff */
[----:B------:R-:W-:-:S02]  /*3780*/  PLOP3.LUT P0, PT, P0, P1, P2, 0xe0, 0x0 ;  /* 0x000000000000781c */ /* 0x000fc40000703c20 */
[----:B------:R-:W-:Y:S02]  /*3790*/  LOP3.LUT P1, RZ, R2, 0x7fffff, RZ, 0xc0, !PT ;  /* 0x007fffff02ff7812 */ /* 0x000fe4000782c0ff */
[----:B------:R-:W-:Y:S02]  /*37a0*/  SEL R0, RZ, 0x1, !P0 ;  /* 0x00000001ff007807 */ /* 0x000fe40004000000 */
[----:B------:R-:W-:-:S03]  /*37b0*/  SHF.R.U32.HI R9, RZ, R9, R4 ;  /* 0x00000009ff097219 */ /* 0x000fc60000011604 */
[----:B------:R-:W-:-:S05]  /*37c0*/  IMAD.MOV R0, RZ, RZ, -R0 ;  /* 0x000000ffff007224 */ /* 0x000fca00078e0a00 */
[----:B------:R-:W-:-:S13]  /*37d0*/  ISETP.GE.AND P0, PT, R0, RZ, PT ;  /* 0x000000ff0000720c */ /* 0x000fda0003f06270 */
[----:B------:R-:W-:-:S05]  /*37e0*/  @!P0 IADD3 R9, PT, PT, R9, 0x1, RZ ;  /* 0x0000000109098810 */ /* 0x000fca0007ffe0ff */
[----:B------:R-:W-:-:S05]  /*37f0*/  @!P1 IMAD.SHL.U32 R9, R9, 0x2, RZ ;  /* 0x0000000209099824 */ /* 0x000fca00078e00ff */
[----:B------:R-:W-:Y:S01]  /*3800*/  LOP3.LUT R4, R9, 0x80000000, R2, 0xf8, !PT ;  /* 0x8000000009047812 */ /* 0x000fe200078ef802 */
[----:B------:R-:W-:Y:S06]  /*3810*/  BRA `(.L_x_281) ;  /* 0x0000000000047947 */ /* 0x000fec0003800000 */
.L_x_282:
[----:B------:R0:W1:Y:S02]  /*3820*/  MUFU.RCP R4, R2 ;  /* 0x0000000200047308 */ /* 0x0000640000001000 */
.L_x_281:
[----:B------:R-:W-:Y:S05]  /*3830*/  BSYNC.RECONVERGENT B1 ;  /* 0x0000000000017941 */ /* 0x000fea0003800200 */
.L_x_279:
[----:B------:R-:W-:Y:S01]  /*3840*/  HFMA2 R9, -RZ, RZ, 0, 0 ;  /* 0x00000000ff097431 */ /* 0x000fe200000001ff */
[----:B------:R-:W-:-:S04]  /*3850*/  MOV R8, R10 ;  /* 0x0000000a00087202 */ /* 0x000fc80000000f00 */
[----:B01----:R-:W-:Y:S05]  /*3860*/  RET.REL.NODEC R8 `(_Z30flash_attn_sinks_varlen_kernelIfLi80ELi8ELi32EEvPKT_S2_S2_PS0_PKfPKjS7_fiiii) ;  /* 0xffffffc408e47950 */ /* 0x003fea0003c3ffff */
.L_x_283:
        /* <DEDUP_REMOVED lines=9> */
.L_x_2066:


//--------------------- .text._Z30flash_attn_sinks_varlen_kernelIfLi64ELi8ELi64EEvPKT_S2_S2_PS0_PKfPKjS7_fiiii --------------------------
	.section	.text._Z30flash_attn_sinks_varlen_kernelIfLi64ELi8ELi64EEvPKT_S2_S2_PS0_PKfPKjS7_fiiii,"ax",@progbits
	.align	128
        .global         _Z30flash_attn_sinks_varlen_kernelIfLi64ELi8ELi64EEvPKT_S2_S2_PS0_PKfPKjS7_fiiii
        .type           _Z30flash_attn_sinks_varlen_kernelIfLi64ELi8ELi64EEvPKT_S2_S2_PS0_PKfPKjS7_fiiii,@function
        .size           _Z30flash_attn_sinks_varlen_kernelIfLi64ELi8ELi64EEvPKT_S2_S2_PS0_PKfPKjS7_fiiii,(.L_x_2067 - _Z30flash_attn_sinks_varlen_kernelIfLi64ELi8ELi64EEvPKT_S2_S2_PS0_PKfPKjS7_fiiii)
        .other          _Z30flash_attn_sinks_varlen_kernelIfLi64ELi8ELi64EEvPKT_S2_S2_PS0_PKfPKjS7_fiiii,@"STO_CUDA_ENTRY STV_DEFAULT"
_Z30flash_attn_sinks_varlen_kernelIfLi64ELi8ELi64EEvPKT_S2_S2_PS0_PKfPKjS7_fiiii:
.text._Z30flash_attn_sinks_varlen_kernelIfLi64ELi8ELi64EEvPKT_S2_S2_PS0_PKfPKjS7_fiiii:
        /* <DEDUP_REMOVED lines=9> */
[----:B------:R-:W3:Y:S01]  /*0090*/  LDCU UR6, c[0x0][0x3c8] ;  /* 0x00007900ff0677ac */ /* 0x000ee20008000800 */
[----:B-1----:R-:W-:-:S05]  /*00a0*/  IMAD.WIDE.U32 R2, R7, 0x4, R2 ;  /* 0x0000000407027825 */ /* 0x002fca00078e0002 */
[----:B--2---:R-:W2:Y:S04]  /*00b0*/  LDG.E.CONSTANT R17, desc[UR12][R2.64+0x4] ;  /* 0x0000040c02117981 */ /* 0x004ea8000c1e9900 */
[----:B------:R1:W2:Y:S01]  /*00c0*/  LDG.E.CONSTANT R4, desc[UR12][R2.64] ;  /* 0x0000000c02047981 */ /* 0x0002a2000c1e9900 */
[----:B0-----:R-:W-:Y:S02]  /*00d0*/  IMAD.SHL.U32 R0, R0, 0x8, RZ ;  /* 0x0000000800007824 */ /* 0x001fe400078e00ff */
[----:B-----5:R-:W-:Y:S01]  /*00e0*/  IMAD.WIDE.U32 R10, R7, 0x4, R10 ;  /* 0x00000004070a7825 */ /* 0x020fe200078e000a */
[----:B------:R-:W0:Y:S02]  /*00f0*/  S2R R5, SR_CTAID.X ;  /* 0x0000000000057919 */ /* 0x000e240000002500 */
[----:B------:R-:W-:-:S02]  /*0100*/  R2UR UR4, R0 ;  /* 0x00000000000472ca */ /* 0x000fc400000e0000 */
[----:B------:R-:W5:Y:S01]  /*0110*/  LDG.E.CONSTANT R15, desc[UR12][R10.64] ;  /* 0x0000000c0a0f7981 */ /* 0x000f62000c1e9900 */
[----:B----4-:R-:W-:Y:S01]  /*0120*/  SHF.R.U32.HI R0, RZ, 0x5, R18 ;  /* 0x00000005ff007819 */ /* 0x010fe20000011612 */
[----:B-1----:R-:W0:Y:S02]  /*0130*/  LDC.64 R2, c[0x0][0x3c0] ;  /* 0x0000f000ff027b82 */ /* 0x002e240000000a00 */
[----:B------:R1:W5:Y:S07]  /*0140*/  LDG.E.CONSTANT R6, desc[UR12][R10.64+0x4] ;  /* 0x0000040c0a067981 */ /* 0x00036e000c1e9900 */
[----:B------:R-:W-:-:S02]  /*0150*/  LOP3.LUT R16, R0, UR4, RZ, 0xfc, !PT ;  /* 0x0000000400107c12 */ /* 0x000fc4000f8efcff */
[----:B------:R-:W-:Y:S01]  /*0160*/  LOP3.LUT R14, R18, 0x1f, RZ, 0xc0, !PT ;  /* 0x0000001f120e7812 */ /* 0x000fe200078ec0ff */
[----:B0-----:R-:W-:-:S04]  /*0170*/  IMAD R7, R7, R2, R5 ;  /* 0x0000000207077224 */ /* 0x001fc800078e0205 */
[----:B---3--:R-:W-:-:S04]  /*0180*/  IMAD R7, R7, UR5, R16 ;  /* 0x0000000507077c24 */ /* 0x008fc8000f8e0210 */
[----:B------:R-:W-:Y:S01]  /*0190*/  IMAD R14, R7, 0x40, R14 ;  /* 0x00000040070e7824 */ /* 0x000fe200078e020e */
[----:B------:R-:W-:-:S04]  /*01a0*/  IABS R20, R3 ;  /* 0x0000000300147213 */ /* 0x000fc80000000000 */
[----:B------:R-:W0:Y:S08]  /*01b0*/  I2F.RP R7, R20 ;  /* 0x0000001400077306 */ /* 0x000e300000209400 */
[----:B0-----:R-:W1:Y:S02]  /*01c0*/  MUFU.RCP R7, R7 ;  /* 0x0000000700077308 */ /* 0x001e640000001000 */
[----:B-1----:R-:W-:-:S06]  /*01d0*/  IADD3 R10, PT, PT, R7, 0xffffffe, RZ ;  /* 0x0ffffffe070a7810 */ /* 0x002fcc0007ffe0ff */
[----:B------:R0:W1:Y:S01]  /*01e0*/  F2I.FTZ.U32.TRUNC.NTZ R11, R10 ;  /* 0x0000000a000b7305 */ /* 0x000062000021f000 */
[----:B------:R-:W-:Y:S01]  /*01f0*/  IABS R19, R2 ;  /* 0x0000000200137213 */ /* 0x000fe20000000000 */
[----:B0-----:R-:W-:Y:S02]  /*0200*/  HFMA2 R10, -RZ, RZ, 0, 0 ;  /* 0x00000000ff0a7431 */ /* 0x001fe400000001ff */
[----:B-1----:R-:W-:-:S04]  /*0210*/  IMAD.MOV R9, RZ, RZ, -R11 ;  /* 0x000000ffff097224 */ /* 0x002fc800078e0a0b */
[----:B------:R-:W-:-:S04]  /*0220*/  IMAD R9, R9, R20, RZ ;  /* 0x0000001409097224 */ /* 0x000fc800078e02ff */
[----:B------:R-:W-:-:S04]  /*0230*/  IMAD.HI.U32 R11, R11, R9, R10 ;  /* 0x000000090b0b7227 */ /* 0x000fc800078e000a */
[----:B------:R-:W-:-:S04]  /*0240*/  IMAD.MOV.U32 R9, RZ, RZ, R19 ;  /* 0x000000ffff097224 */ /* 0x000fc800078e0013 */
[----:B------:R-:W-:-:S05]  /*0250*/  IMAD.HI.U32 R11, R11, R9, RZ ;  /* 0x000000090b0b7227 */ /* 0x000fca00078e00ff */
[----:B------:R-:W-:-:S05]  /*0260*/  IADD3 R7, PT, PT, -R11, RZ, RZ ;  /* 0x000000ff0b077210 */ /* 0x000fca0007ffe1ff */
[----:B------:R-:W-:Y:S01]  /*0270*/  IMAD R7, R20, R7, R9 ;  /* 0x0000000714077224 */ /* 0x000fe200078e0209 */
[----:B--2---:R-:W-:-:S04]  /*0280*/  IADD3 R17, PT, PT, R17, -R4, RZ ;  /* 0x8000000411117210 */ /* 0x004fc80007ffe0ff */
[----:B------:R-:W-:-:S13]  /*0290*/  ISETP.GE.AND P0, PT, R16, R17, PT ;  /* 0x000000111000720c */ /* 0x000fda0003f06270 */
[----:B------:R-:W0:Y:S02]  /*02a0*/  @!P0 LDC.64 R12, c[0x0][0x380] ;  /* 0x0000e000ff0c8b82 */ /* 0x000e240000000a00 */
[----:B0-----:R-:W-:-:S05]  /*02b0*/  @!P0 IMAD.WIDE R12, R14, 0x4, R12 ;  /* 0x000000040e0c8825 */ /* 0x001fca00078e020c */
[----:B------:R-:W2:Y:S04]  /*02c0*/  @!P0 LDG.E.CONSTANT R4, desc[UR12][R12.64] ;  /* 0x0000000c0c048981 */ /* 0x000ea8000c1e9900 */
[----:B------:R0:W3:Y:S01]  /*02d0*/  @!P0 LDG.E.CONSTANT R8, desc[UR12][R12.64+0x80] ;  /* 0x0000800c0c088981 */ /* 0x0000e2000c1e9900 */
[----:B------:R-:W-:Y:S02]  /*02e0*/  ISETP.GT.U32.AND P3, PT, R20, R7, PT ;  /* 0x000000071400720c */ /* 0x000fe40003f64070 */
[----:B------:R-:W-:-:S11]  /*02f0*/  LOP3.LUT R2, R2, R3, RZ, 0x3c, !PT ;  /* 0x0000000302027212 */ /* 0x000fd600078e3cff */
[----:B------:R-:W-:-:S05]  /*0300*/  @!P3 IMAD.IADD R7, R7, 0x1, -R20 ;  /* 0x000000010707b824 */ /* 0x000fca00078e0a14 */
[----:B------:R-:W-:Y:S02]  /*0310*/  ISETP.GE.U32.AND P1, PT, R7, R20, PT ;  /* 0x000000140700720c */ /* 0x000fe40003f26070 */
[----:B------:R-:W-:Y:S02]  /*0320*/  @!P3 IADD3 R11, PT, PT, R11, 0x1, RZ ;  /* 0x000000010b0bb810 */ /* 0x000fe40007ffe0ff */
[----:B------:R-:W-:Y:S02]  /*0330*/  ISETP.GE.AND P2, PT, R2, RZ, PT ;  /* 0x000000ff0200720c */ /* 0x000fe40003f46270 */
[----:B------:R-:W-:-:S07]  /*0340*/  ISETP.NE.AND P3, PT, R3, RZ, PT ;  /* 0x000000ff0300720c */ /* 0x000fce0003f65270 */
[----:B------:R-:W-:-:S05]  /*0350*/  @P1 VIADD R11, R11, 0x1 ;  /* 0x000000010b0b1836 */ /* 0x000fca0000000000 */
[----:B------:R-:W-:-:S05]  /*0360*/  MOV R2, R11 ;  /* 0x0000000b00027202 */ /* 0x000fca0000000f00 */
[----:B------:R-:W-:Y:S01]  /*0370*/  @!P2 IMAD.MOV R2, RZ, RZ, -R2 ;  /* 0x000000ffff02a224 */ /* 0x000fe200078e0a02 */
[----:B------:R-:W-:-:S04]  /*0380*/  @!P3 LOP3.LUT R2, RZ, R3, RZ, 0x33, !PT ;  /* 0x00000003ff02b212 */ /* 0x000fc800078e33ff */
[----:B0-----:R-:W-:-:S04]  /*0390*/  IABS R12, R2 ;  /* 0x00000002000c7213 */ /* 0x001fc80000000000 */
[----:B------:R-:W0:Y:S08]  /*03a0*/  I2F.RP R3, R12 ;  /* 0x0000000c00037306 */ /* 0x000e300000209400 */
[----:B0-----:R-:W0:Y:S02]  /*03b0*/  MUFU.RCP R3, R3 ;  /* 0x0000000300037308 */ /* 0x001e240000001000 */
[----:B0-----:R-:W-:-:S06]  /*03c0*/  IADD3 R10, PT, PT, R3, 0xffffffe, RZ ;  /* 0x0ffffffe030a7810 */ /* 0x001fcc0007ffe0ff */
[----:B------:R0:W1:Y:S02]  /*03d0*/  F2I.FTZ.U32.TRUNC.NTZ R11, R10 ;  /* 0x0000000a000b7305 */ /* 0x000064000021f000 */
[----:B0-----:R-:W-:Y:S02]  /*03e0*/  HFMA2 R10, -RZ, RZ, 0, 0 ;  /* 0x00000000ff0a7431 */ /* 0x001fe400000001ff */
[----:B-1----:R-:W-:-:S04]  /*03f0*/  IMAD.MOV R7, RZ, RZ, -R11 ;  /* 0x000000ffff077224 */ /* 0x002fc800078e0a0b */
[----:B------:R-:W-:Y:S01]  /*0400*/  IMAD R7, R7, R12, RZ ;  /* 0x0000000c07077224 */ /* 0x000fe200078e02ff */
[----:B------:R-:W-:Y:S02]  /*0410*/  IABS R20, R5 ;  /* 0x0000000500147213 */ /* 0x000fe40000000000 */
[----:B------:R-:W-:Y:S01]  /*0420*/  IABS R9, R2 ;  /* 0x0000000200097213 */ /* 0x000fe20000000000 */
[----:B------:R-:W-:-:S04]  /*0430*/  IMAD.HI.U32 R11, R11, R7, R10 ;  /* 0x000000070b0b7227 */ /* 0x000fc800078e000a */
[----:B------:R-:W-:Y:S02]  /*0440*/  IMAD.MOV R3, RZ, RZ, -R9 ;  /* 0x000000ffff037224 */ /* 0x000fe400078e0a09 */
[----:B------:R-:W-:Y:S01]  /*0450*/  IMAD.HI.U32 R13, R11, R20, RZ ;  /* 0x000000140b0d7227 */ /* 0x000fe200078e00ff */
[----:B-----5:R-:W-:Y:S01]  /*0460*/  IADD3 R6, PT, PT, -R15, R6, RZ ;  /* 0x000000060f067210 */ /* 0x020fe20007ffe1ff */
[----:B------:R-:W2:Y:S02]  /*0470*/  @!P0 LDC R9, c[0x0][0x3b8] ;  /* 0x0000ee00ff098b82 */ /* 0x000ea40000000800 */
[----:B------:R-:W-:Y:S02]  /*0480*/  IMAD R3, R13, R3, R20 ;  /* 0x000000030d037224 */ /* 0x000fe400078e0214 */
[----:B------:R-:W-:-:S03]  /*0490*/  IMAD.IADD R7, R6, 0x1, -R17 ;  /* 0x0000000106077824 */ /* 0x000fc600078e0a11 */
[----:B------:R-:W-:Y:S02]  /*04a0*/  ISETP.GT.U32.AND P3, PT, R12, R3, PT ;  /* 0x000000030c00720c */ /* 0x000fe40003f64070 */
[----:B------:R-:W-:Y:S01]  /*04b0*/  R2UR UR5, R7 ;  /* 0x00000000070572ca */ /* 0x000fe200000e0000 */
[----:B------:R-:W-:-:S10]  /*04c0*/  IMAD.U32 R10, RZ, RZ, UR4 ;  /* 0x00000004ff0a7e24 */ /* 0x000fd4000f8e00ff */
[-C--:B------:R-:W-:Y:S02]  /*04d0*/  @!P3 IADD3 R3, PT, PT, R3, -R12.reuse, RZ ;  /* 0x8000000c0303b210 */ /* 0x080fe40007ffe0ff */
[----:B------:R-:W-:Y:S02]  /*04e0*/  UIADD3 UR4, UPT, UPT, UR5, -UR6, UR4 ;  /* 0x8000000605047290 */ /* 0x000fe4000fffe004 */
[----:B------:R-:W-:Y:S02]  /*04f0*/  ISETP.GE.U32.AND P1, PT, R3, R12, PT ;  /* 0x0000000c0300720c */ /* 0x000fe40003f26070 */
[----:B------:R-:W-:Y:S01]  /*0500*/  VIADDMNMX R3, R10, 0x8, R17, PT ;  /* 0x000000080a037846 */ /* 0x000fe20003800111 */
[----:B------:R-:W-:-:S03]  /*0510*/  UISETP.LT.AND UP0, UPT, UR4, -0x1, UPT ;  /* 0xffffffff0400788c */ /* 0x000fc6000bf01270 */
[----:B------:R-:W-:Y:S01]  /*0520*/  VIADDMNMX R3, R3, UR5, R6, PT ;  /* 0x0000000503037c46 */ /* 0x000fe2000b800106 */
[----:B------:R-:W-:-:S03]  /*0530*/  USEL UR5, UR4, 0xffffffff, !UP0 ;  /* 0xffffffff04057887 */ /* 0x000fc6000c000000 */
[----:B------:R-:W-:Y:S01]  /*0540*/  R2UR UR11, R3 ;  /* 0x00000000030b72ca */ /* 0x000fe200000e0000 */
[----:B------:R-:W-:Y:S01]  /*0550*/  UISETP.GT.AND UP0, UPT, UR6, URZ, UPT ;  /* 0x000000ff0600728c */ /* 0x000fe2000bf04270 */
[----:B------:R-:W-:Y:S01]  /*0560*/  LOP3.LUT R5, R5, R2, RZ, 0x3c, !PT ;  /* 0x0000000205057212 */ /* 0x000fe200078e3cff */
[----:B------:R-:W-:Y:S01]  /*0570*/  UIADD3 UR5, UPT, UPT, UR5, 0x1, URZ ;  /* 0x0000000105057890 */ /* 0x000fe2000fffe0ff */
[----:B------:R-:W-:Y:S02]  /*0580*/  @!P3 IADD3 R13, PT, PT, R13, 0x1, RZ ;  /* 0x000000010d0db810 */ /* 0x000fe40007ffe0ff */
[----:B------:R-:W-:Y:S01]  /*0590*/  ISETP.GE.AND P2, PT, R5, RZ, PT ;  /* 0x000000ff0500720c */ /* 0x000fe20003f46270 */
[----:B------:R-:W-:Y:S01]  /*05a0*/  USEL UR5, UR5, URZ, UP0 ;  /* 0x000000ff05057287 */ /* 0x000fe20008000000 */
[----:B------:R-:W-:Y:S02]  /*05b0*/  ISETP.NE.AND P3, PT, R2, RZ, PT ;  /* 0x000000ff0200720c */ /* 0x000fe40003f65270 */
[----:B------:R-:W-:-:S03]  /*05c0*/  R2UR UR15, R1 ;  /* 0x00000000010f72ca */ /* 0x000fc600000e0000 */
[----:B------:R-:W-:Y:S01]  /*05d0*/  UISETP.GE.AND UP0, UPT, UR5, UR11, UPT ;  /* 0x0000000b0500728c */ /* 0x000fe2000bf06270 */
[----:B------:R-:W-:Y:S01]  /*05e0*/  @P1 VIADD R13, R13, 0x1 ;  /* 0x000000010d0d1836 */ /* 0x000fe20000000000 */
[----:B------:R-:W-:Y:S01]  /*05f0*/  CS2R R6, SRZ ;  /* 0x0000000000067805 */ /* 0x000fe2000001ff00 */
[----:B------:R-:W-:Y:S01]  /*0600*/  IMAD.MOV.U32 R12, RZ, RZ, RZ ;  /* 0x000000ffff0c7224 */ /* 0x000fe200078e00ff */
[----:B------:R-:W-:Y:S01]  /*0610*/  MOV R19, 0xff7fffff ;  /* 0xff7fffff00137802 */ /* 0x000fe20000000f00 */
[----:B------:R-:W-:Y:S01]  /*0620*/  VIADD R0, R0, UR4 ;  /* 0x0000000400007c36 */ /* 0x000fe20008000000 */
[----:B------:R-:W-:Y:S02]  /*0630*/  @!P2 IADD3 R13, PT, PT, -R13, RZ, RZ ;  /* 0x000000ff0d0da210 */ /* 0x000fe40007ffe1ff */
[----:B------:R-:W-:Y:S01]  /*0640*/  @!P3 LOP3.LUT R13, RZ, R2, RZ, 0x33, !PT ;  /* 0x00000002ff0db212 */ /* 0x000fe200078e33ff */
[-C--:B--2---:R-:W-:Y:S01]  /*0650*/  @!P0 FMUL R12, R4, R9.reuse ;  /* 0x00000009040c8220 */ /* 0x084fe20000400000 */
[----:B------:R-:W-:Y:S01]  /*0660*/  CS2R R4, SRZ ;  /* 0x0000000000047805 */ /* 0x000fe2000001ff00 */
[----:B---3--:R-:W-:Y:S01]  /*0670*/  @!P0 FMUL R7, R8, R9 ;  /* 0x0000000908078220 */ /* 0x008fe20000400000 */
[----:B------:R-:W-:Y:S06]  /*0680*/  BRA.U UP0, `(.L_x_284) ;  /* 0x0000001d00f87547 */ /* 0x000fec000b800000 */
[C---:B------:R-:W-:Y:S01]  /*0690*/  VIMNMX R8, PT, PT, R0.reuse, -0x1, !PT ;  /* 0xffffffff00087848 */ /* 0x040fe20007fe0100 */
[----:B------:R-:W-:Y:S01]  /*06a0*/  IMAD.MOV.U32 R19, RZ, RZ, -0x800001 ;  /* 0xff7fffffff137424 */ /* 0x000fe200078e00ff */
[----:B------:R-:W-:Y:S01]  /*06b0*/  IADD3 R3, PT, PT, R0, UR6, RZ ;  /* 0x0000000600037c10 */ /* 0x000fe2000fffe0ff */
[----:B------:R-:W-:Y:S01]  /*06c0*/  UMOV UR4, URZ ;  /* 0x000000ff00047c82 */ /* 0x000fe20008000000 */
[----:B------:R-:W-:Y:S01]  /*06d0*/  LOP3.LUT R2, R18, 0x3f, RZ, 0xc0, !PT ;  /* 0x0000003f12027812 */ /* 0x000fe200078ec0ff */
[----:B------:R-:W-:Y:S01]  /*06e0*/  VIADD R0, R8, 0x1 ;  /* 0x0000000108007836 */ /* 0x000fe20000000000 */
[----:B------:R-:W-:Y:S01]  /*06f0*/  MOV R6, RZ ;  /* 0x000000ff00067202 */ /* 0x000fe20000000f00 */
[----:B------:R-:W-:-:S06]  /*0700*/  UMOV UR6, UR5 ;  /* 0x0000000500067c82 */ /* 0x000fcc0008000000 */
.L_x_317:
[----:B0-----:R-:W0:Y:S01]  /*0710*/  S2UR UR9, SR_CgaCtaId ;  /* 0x00000000000979c3 */ /* 0x001e220000008800 */
[----:B-1----:R-:W1:Y:S01]  /*0720*/  LDCU UR14, c[0x0][0x3c4] ;  /* 0x00007880ff0e77ac */ /* 0x002e620008000800 */
[----:B------:R-:W-:Y:S01]  /*0730*/  SHF.R.U32.HI R30, RZ, 0x6, R18 ;  /* 0x00000006ff1e7819 */ /* 0x000fe20000011612 */
[----:B------:R-:W-:Y:S01]  /*0740*/  BSSY.RECONVERGENT B0, `(.L_x_285) ;  /* 0x0000043000007945 */ /* 0x000fe20003800200 */
[C---:B------:R-:W-:Y:S01]  /*0750*/  LOP3.LUT R26, R18.reuse, 0x200, RZ, 0xfc, !PT ;  /* 0x00000200121a7812 */ /* 0x040fe200078efcff */
[----:B------:R-:W-:Y:S01]  /*0760*/  UIADD3 UR8, UPT, UPT, UR6, 0x40, URZ ;  /* 0x0000004006087890 */ /* 0x000fe2000fffe0ff */
[C---:B------:R-:W-:Y:S01]  /*0770*/  LOP3.LUT R24, R18.reuse, 0x300, RZ, 0xfc, !PT ;  /* 0x0000030012187812 */ /* 0x040fe200078efcff */
[----:B------:R-:W-:Y:S01]  /*0780*/  UMOV UR7, 0x400 ;  /* 0x0000040000077882 */ /* 0x000fe20000000000 */
[----:B------:R-:W-:Y:S01]  /*0790*/  LOP3.LUT R28, R18, 0x100, RZ, 0xfc, !PT ;  /* 0x00000100121c7812 */ /* 0x000fe200078efcff */
[----:B------:R-:W-:Y:S01]  /*07a0*/  UISETP.LT.AND UP1, UPT, UR11, UR8, UPT ;  /* 0x000000080b00728c */ /* 0x000fe2000bf21270 */
[----:B------:R-:W-:Y:S01]  /*07b0*/  IADD3 R8, PT, PT, R15, UR6, R30 ;  /* 0x000000060f087c10 */ /* 0x000fe2000fffe01e */
[----:B------:R-:W-:Y:S01]  /*07c0*/  UISETP.GE.AND UP0, UPT, UR8, UR11, UPT ;  /* 0x0000000b0800728c */ /* 0x000fe2000bf06270 */
[----:B------:R-:W-:-:S02]  /*07d0*/  SHF.R.U32.HI R26, RZ, 0x6, R26 ;  /* 0x00000006ff1a7819 */ /* 0x000fc4000001161a */
[----:B------:R-:W-:Y:S02]  /*07e0*/  SHF.R.U32.HI R24, RZ, 0x6, R24 ;  /* 0x00000006ff187819 */ /* 0x000fe40000011618 */
[----:B------:R-:W-:Y:S02]  /*07f0*/  SHF.R.U32.HI R28, RZ, 0x6, R28 ;  /* 0x00000006ff1c7819 */ /* 0x000fe4000001161c */
[C---:B------:R-:W-:Y:S01]  /*0800*/  IADD3 R10, PT, PT, R15.reuse, UR6, R26 ;  /* 0x000000060f0a7c10 */ /* 0x040fe2000fffe01a */
[--C-:B-1----:R-:W-:Y:S01]  /*0810*/  IMAD R29, R8, UR14, R13.reuse ;  /* 0x0000000e081d7c24 */ /* 0x102fe2000f8e020d */
[C---:B------:R-:W-:Y:S02]  /*0820*/  IADD3 R8, PT, PT, R15.reuse, UR6, R24 ;  /* 0x000000060f087c10 */ /* 0x040fe4000fffe018 */
[----:B------:R-:W-:Y:S01]  /*0830*/  IADD3 R20, PT, PT, R15, UR6, R28 ;  /* 0x000000060f147c10 */ /* 0x000fe2000fffe01c */
[--C-:B------:R-:W-:Y:S01]  /*0840*/  IMAD R31, R10, UR14, R13.reuse ;  /* 0x0000000e0a1f7c24 */ /* 0x100fe2000f8e020d */
[----:B0-----:R-:W-:Y:S01]  /*0850*/  ULEA UR7, UR9, UR7, 0x18 ;  /* 0x0000000709077291 */ /* 0x001fe2000f8ec0ff */
[--C-:B------:R-:W-:Y:S01]  /*0860*/  IMAD R35, R8, UR14, R13.reuse ;  /* 0x0000000e08237c24 */ /* 0x100fe2000f8e020d */
[----:B------:R-:W-:Y:S01]  /*0870*/  USEL UR9, UR11, UR8, UP1 ;  /* 0x000000080b097287 */ /* 0x000fe20008800000 */
[----:B------:R-:W-:Y:S01]  /*0880*/  IMAD R33, R20, UR14, R13 ;  /* 0x0000000e14217c24 */ /* 0x000fe2000f8e020d */
[----:B------:R-:W-:Y:S01]  /*0890*/  MOV R27, R18 ;  /* 0x00000012001b7202 */ /* 0x000fe20000000f00 */
[--C-:B------:R-:W-:Y:S01]  /*08a0*/  IMAD R29, R29, 0x40, R2.reuse ;  /* 0x000000401d1d7824 */ /* 0x100fe200078e0202 */
[----:B--2---:R-:W-:Y:S01]  /*08b0*/  LEA R25, R18, UR7, 0x2 ;  /* 0x0000000712197c11 */ /* 0x004fe2000f8e10ff */
[--C-:B------:R-:W-:Y:S01]  /*08c0*/  IMAD R35, R35, 0x40, R2.reuse ;  /* 0x0000004023237824 */ /* 0x100fe200078e0202 */
[----:B------:R-:W-:Y:S01]  /*08d0*/  LEA R31, R31, R2, 0x6 ;  /* 0x000000021f1f7211 */ /* 0x000fe200078e30ff */
[----:B------:R-:W-:Y:S01]  /*08e0*/  IMAD R33, R33, 0x40, R2 ;  /* 0x0000004021217824 */ /* 0x000fe200078e0202 */
[----:B------:R-:W-:Y:S01]  /*08f0*/  IADD3 R25, PT, PT, R25, 0x800, RZ ;  /* 0x0000080019197810 */ /* 0x000fe20007ffe0ff */
[----:B------:R-:W-:-:S03]  /*0900*/  UIADD3 UR10, UPT, UPT, UR9, -UR6, URZ ;  /* 0x80000006090a7290 */ /* 0x000fc6000fffe0ff */
[----:B------:R-:W-:Y:S01]  /*0910*/  UMOV UR9, UR6 ;  /* 0x0000000600097c82 */ /* 0x000fe20008000000 */
[----:B---345:R-:W-:-:S08]  /*0920*/  UMOV UR6, UR8 ;  /* 0x0000000800067c82 */ /* 0x038fd00008000000 */
.L_x_286:
[----:B------:R-:W-:Y:S01]  /*0930*/  ISETP.GE.AND P0, PT, R30, UR10, PT ;  /* 0x0000000a1e007c0c */ /* 0x000fe2000bf06270 */
[----:B------:R-:W-:Y:S01]  /*0940*/  HFMA2 R32, -RZ, RZ, 0, 0 ;  /* 0x00000000ff207431 */ /* 0x000fe200000001ff */
[----:B------:R-:W-:Y:S02]  /*0950*/  ISETP.GE.AND P1, PT, R28, UR10, PT ;  /* 0x0000000a1c007c0c */ /* 0x000fe4000bf26270 */
[----:B------:R-:W-:Y:S02]  /*0960*/  ISETP.GE.AND P2, PT, R26, UR10, PT ;  /* 0x0000000a1a007c0c */ /* 0x000fe4000bf46270 */
[----:B------:R-:W-:-:S07]  /*0970*/  ISETP.GE.AND P3, PT, R24, UR10, PT ;  /* 0x0000000a18007c0c */ /* 0x000fce000bf66270 */
[----:B------:R-:W0:Y:S08]  /*0980*/  @!P0 LDC.64 R22, c[0x0][0x388] ;  /* 0x0000e200ff168b82 */ /* 0x000e300000000a00 */
[----:B------:R-:W1:Y:S08]  /*0990*/  @!P1 LDC.64 R20, c[0x0][0x388] ;  /* 0x0000e200ff149b82 */ /* 0x000e700000000a00 */
[----:B------:R-:W2:Y:S08]  /*09a0*/  @!P2 LDC.64 R10, c[0x0][0x388] ;  /* 0x0000e200ff0aab82 */ /* 0x000eb00000000a00 */
[----:B------:R-:W3:Y:S01]  /*09b0*/  @!P3 LDC.64 R8, c[0x0][0x388] ;  /* 0x0000e200ff08bb82 */ /* 0x000ee20000000a00 */
[----:B------:R-:W-:Y:S01]  /*09c0*/  IMAD.MOV.U32 R34, RZ, RZ, RZ ;  /* 0x000000ffff227224 */ /* 0x000fe200078e00ff */
[----:B------:R-:W-:Y:S01]  /*09d0*/  CS2R R36, SRZ ;  /* 0x0000000000247805 */ /* 0x000fe2000001ff00 */
[----:B0-----:R-:W-:-:S04]  /*09e0*/  @!P0 IMAD.WIDE R22, R29, 0x4, R22 ;  /* 0x000000041d168825 */ /* 0x001fc800078e0216 */
[----:B-1----:R-:W-:Y:S01]  /*09f0*/  @!P1 IMAD.WIDE R20, R33, 0x4, R20 ;  /* 0x0000000421149825 */ /* 0x002fe200078e0214 */
[----:B------:R-:W4:Y:S04]  /*0a00*/  @!P0 LDG.E.CONSTANT R32, desc[UR12][R22.64] ;  /* 0x0000000c16208981 */ /* 0x000f28000c1e9900 */
[----:B------:R-:W5:Y:S01]  /*0a10*/  @!P1 LDG.E.CONSTANT R34, desc[UR12][R20.64] ;  /* 0x0000000c14229981 */ /* 0x000f62000c1e9900 */
[----:B--2---:R-:W-:-:S05]  /*0a20*/  @!P2 IMAD.WIDE R10, R31, 0x4, R10 ;  /* 0x000000041f0aa825 */ /* 0x004fca00078e020a */
[----:B------:R-:W2:Y:S01]  /*0a30*/  @!P2 LDG.E.CONSTANT R36, desc[UR12][R10.64] ;  /* 0x0000000c0a24a981 */ /* 0x000ea2000c1e9900 */
[----:B---3--:R-:W-:-:S05]  /*0a40*/  @!P3 IMAD.WIDE R8, R35, 0x4, R8 ;  /* 0x000000042308b825 */ /* 0x008fca00078e0208 */
[----:B------:R0:W3:Y:S01]  /*0a50*/  @!P3 LDG.E.CONSTANT R37, desc[UR12][R8.64] ;  /* 0x0000000c0825b981 */ /* 0x0000e2000c1e9900 */
[C---:B------:R-:W-:Y:S01]  /*0a60*/  ISETP.GE.U32.AND P0, PT, R27.reuse, 0xc00, PT ;  /* 0x00000c001b00780c */ /* 0x040fe20003f06070 */
[----:B0-----:R-:W0:Y:S01]  /*0a70*/  LDC R8, c[0x0][0x3c4] ;  /* 0x0000f100ff087b82 */ /* 0x001e220000000800 */
[----:B------:R-:W-:Y:S01]  /*0a80*/  IADD3 R27, PT, PT, R27, 0x400, RZ ;  /* 0x000004001b1b7810 */ /* 0x000fe20007ffe0ff */
[----:B------:R-:W-:Y:S01]  /*0a90*/  VIADD R24, R24, 0x10 ;  /* 0x0000001018187836 */ /* 0x000fe20000000000 */
[----:B------:R-:W-:Y:S01]  /*0aa0*/  IADD3 R26, PT, PT, R26, 0x10, RZ ;  /* 0x000000101a1a7810 */ /* 0x000fe20007ffe0ff */
[----:B------:R-:W-:Y:S01]  /*0ab0*/  VIADD R28, R28, 0x10 ;  /* 0x000000101c1c7836 */ /* 0x000fe20000000000 */
[----:B------:R-:W-:Y:S02]  /*0ac0*/  IADD3 R30, PT, PT, R30, 0x10, RZ ;  /* 0x000000101e1e7810 */ /* 0x000fe40007ffe0ff */
[C---:B0-----:R-:W-:Y:S01]  /*0ad0*/  LEA R35, R8.reuse, R35, 0xa ;  /* 0x0000002308237211 */ /* 0x041fe200078e50ff */
[C---:B------:R-:W-:Y:S01]  /*0ae0*/  IMAD R31, R8.reuse, 0x400, R31 ;  /* 0x00000400081f7824 */ /* 0x040fe200078e021f */
[C---:B------:R-:W-:Y:S01]  /*0af0*/  LEA R33, R8.reuse, R33, 0xa ;  /* 0x0000002108217211 */ /* 0x040fe200078e50ff */
[----:B------:R-:W-:Y:S01]  /*0b00*/  IMAD R29, R8, 0x400, R29 ;  /* 0x00000400081d7824 */ /* 0x000fe200078e021d */
[----:B----4-:R-:W-:Y:S04]  /*0b10*/  STS [R25+-0x800], R32 ;  /* 0xfff8002019007388 */ /* 0x010fe80000000800 */
[----:B-----5:R-:W-:Y:S04]  /*0b20*/  STS [R25+-0x400], R34 ;  /* 0xfffc002219007388 */ /* 0x020fe80000000800 */
[----:B--2---:R-:W-:Y:S04]  /*0b30*/  STS [R25], R36 ;  /* 0x0000002419007388 */ /* 0x004fe80000000800 */
[----:B---3--:R0:W-:Y:S02]  /*0b40*/  STS [R25+0x400], R37 ;  /* 0x0004002519007388 */ /* 0x0081e40000000800 */
[----:B0-----:R-:W-:Y:S01]  /*0b50*/  VIADD R25, R25, 0x1000 ;  /* 0x0000100019197836 */ /* 0x001fe20000000000 */
[----:B------:R-:W-:Y:S06]  /*0b60*/  @!P0 BRA `(.L_x_286) ;  /* 0xfffffffc00708947 */ /* 0x000fec000383ffff */
[----:B------:R-:W-:Y:S05]  /*0b70*/  BSYNC.RECONVERGENT B0 ;  /* 0x0000000000007941 */ /* 0x000fea0003800200 */
.L_x_285:
[----:B------:R-:W-:Y:S01]  /*0b80*/  BSSY.RECONVERGENT B0, `(.L_x_287) ;  /* 0x0000039000007945 */ /* 0x000fe20003800200 */
[----:B------:R-:W-:-:S07]  /*0b90*/  MOV R24, R18 ;  /* 0x0000001200187202 */ /* 0x000fce0000000f00 */
.L_x_288:
[C---:B------:R-:W-:Y:S01]  /*0ba0*/  VIADD R8, R24.reuse, 0x100 ;  /* 0x0000010018087836 */ /* 0x040fe20000000000 */
[C---:B------:R-:W-:Y:S01]  /*0bb0*/  IADD3 R9, PT, PT, R24.reuse, 0x200, RZ ;  /* 0x0000020018097810 */ /* 0x040fe20007ffe0ff */
[----:B------:R-:W-:Y:S01]  /*0bc0*/  VIADD R10, R24, 0x300 ;  /* 0x00000300180a7836 */ /* 0x000fe20000000000 */
[----:B------:R-:W-:Y:S02]  /*0bd0*/  SHF.R.U32.HI R32, RZ, 0x6, R24 ;  /* 0x00000006ff207819 */ /* 0x000fe40000011618 */
[----:B0-----:R-:W-:Y:S02]  /*0be0*/  SHF.R.U32.HI R27, RZ, 0x6, R8 ;  /* 0x00000006ff1b7819 */ /* 0x001fe40000011608 */
[----:B------:R-:W-:Y:S02]  /*0bf0*/  SHF.R.U32.HI R31, RZ, 0x6, R10 ;  /* 0x00000006ff1f7819 */ /* 0x000fe4000001160a */
[----:B------:R-:W-:Y:S02]  /*0c00*/  SHF.R.U32.HI R29, RZ, 0x6, R9 ;  /* 0x00000006ff1d7819 */ /* 0x000fe40000011609 */
[----:B------:R-:W-:-:S02]  /*0c10*/  ISETP.GE.AND P1, PT, R27, UR10, PT ;  /* 0x0000000a1b007c0c */ /* 0x000fc4000bf26270 */
[----:B------:R-:W-:Y:S02]  /*0c20*/  ISETP.GE.AND P0, PT, R32, UR10, PT ;  /* 0x0000000a20007c0c */ /* 0x000fe4000bf06270 */
[----:B------:R-:W-:Y:S02]  /*0c30*/  ISETP.GE.AND P3, PT, R31, UR10, PT ;  /* 0x0000000a1f007c0c */ /* 0x000fe4000bf66270 */
[----:B------:R-:W-:Y:S02]  /*0c40*/  ISETP.GE.AND P2, PT, R29, UR10, PT ;  /* 0x0000000a1d007c0c */ /* 0x000fe4000bf46270 */
[----:B------:R-:W-:-:S05]  /*0c50*/  IADD3 R34, PT, PT, R15, UR9, RZ ;  /* 0x000000090f227c10 */ /* 0x000fca000fffe0ff */
[----:B------:R-:W0:Y:S01]  /*0c60*/  @!P1 LDC R30, c[0x0][0x3c4] ;  /* 0x0000f100ff1e9b82 */ /* 0x000e220000000800 */
[C---:B------:R-:W-:Y:S01]  /*0c70*/  @!P1 IADD3 R27, PT, PT, R34.reuse, R27, RZ ;  /* 0x0000001b221b9210 */ /* 0x040fe20007ffe0ff */
[C---:B------:R-:W-:Y:S02]  /*0c80*/  @!P0 IMAD.IADD R32, R34.reuse, 0x1, R32 ;  /* 0x0000000122208824 */ /* 0x040fe400078e0220 */
[C---:B------:R-:W-:Y:S02]  /*0c90*/  @!P3 IADD3 R31, PT, PT, R34.reuse, R31, RZ ;  /* 0x0000001f221fb210 */ /* 0x040fe40007ffe0ff */
[----:B------:R-:W-:Y:S02]  /*0ca0*/  @!P2 IMAD.IADD R29, R34, 0x1, R29 ;  /* 0x00000001221da824 */ /* 0x000fe400078e021d */
[----:B------:R-:W1:Y:S08]  /*0cb0*/  @!P0 LDC R25, c[0x0][0x3c4] ;  /* 0x0000f100ff198b82 */ /* 0x000e700000000800 */
[----:B------:R-:W2:Y:S08]  /*0cc0*/  @!P3 LDC R26, c[0x0][0x3c4] ;  /* 0x0000f100ff1abb82 */ /* 0x000eb00000000800 */
[----:B------:R-:W3:Y:S01]  /*0cd0*/  @!P2 LDC R28, c[0x0][0x3c4] ;  /* 0x0000f100ff1cab82 */ /* 0x000ee20000000800 */
[----:B0-----:R-:W-:-:S05]  /*0ce0*/  @!P1 IMAD R27, R27, R30, R13 ;  /* 0x0000001e1b1b9224 */ /* 0x001fca00078e020d */
[----:B------:R-:W-:Y:S02]  /*0cf0*/  @!P1 LEA R27, R27, R2, 0x6 ;  /* 0x000000021b1b9211 */ /* 0x000fe400078e30ff */
[----:B------:R-:W0:Y:S01]  /*0d00*/  @!P0 LDC.64 R22, c[0x0][0x390] ;  /* 0x0000e400ff168b82 */ /* 0x000e220000000a00 */
[----:B-1----:R-:W-:-:S04]  /*0d10*/  @!P0 IMAD R25, R32, R25, R13 ;  /* 0x0000001920198224 */ /* 0x002fc800078e020d */
[----:B------:R-:W-:-:S03]  /*0d20*/  @!P0 IMAD R25, R25, 0x40, R2 ;  /* 0x0000004019198824 */ /* 0x000fc600078e0202 */
[----:B------:R-:W1:Y:S01]  /*0d30*/  @!P1 LDC.64 R8, c[0x0][0x390] ;  /* 0x0000e400ff089b82 */ /* 0x000e620000000a00 */
[----:B--2---:R-:W-:-:S05]  /*0d40*/  @!P3 IMAD R31, R31, R26, R13 ;  /* 0x0000001a1f1fb224 */ /* 0x004fca00078e020d */
[----:B------:R-:W-:Y:S02]  /*0d50*/  @!P3 LEA R31, R31, R2, 0x6 ;  /* 0x000000021f1fb211 */ /* 0x000fe400078e30ff */
[----:B------:R-:W2:Y:S01]  /*0d60*/  @!P2 LDC.64 R10, c[0x0][0x390] ;  /* 0x0000e400ff0aab82 */ /* 0x000ea20000000a00 */
[----:B---3--:R-:W-:Y:S02]  /*0d70*/  @!P2 IMAD R29, R29, R28, R13 ;  /* 0x0000001c1d1da224 */ /* 0x008fe400078e020d */
[----:B------:R-:W-:Y:S02]  /*0d80*/  HFMA2 R28, -RZ, RZ, 0, 0 ;  /* 0x00000000ff1c7431 */ /* 0x000fe400000001ff */
[----:B------:R-:W-:-:S03]  /*0d90*/  @!P2 IMAD R29, R29, 0x40, R2 ;  /* 0x000000401d1da824 */ /* 0x000fc600078e0202 */
[----:B------:R-:W3:Y:S01]  /*0da0*/  @!P3 LDC.64 R20, c[0x0][0x390] ;  /* 0x0000e400ff14bb82 */ /* 0x000ee20000000a00 */
[----:B0-----:R-:W-:-:S04]  /*0db0*/  @!P0 IMAD.WIDE R22, R25, 0x4, R22 ;  /* 0x0000000419168825 */ /* 0x001fc800078e0216 */
[----:B------:R-:W-:Y:S02]  /*0dc0*/  IMAD.MOV.U32 R25, RZ, RZ, RZ ;  /* 0x000000ffff197224 */ /* 0x000fe400078e00ff */
[----:B-1----:R-:W-:Y:S01]  /*0dd0*/  @!P1 IMAD.WIDE R8, R27, 0x4, R8 ;  /* 0x000000041b089825 */ /* 0x002fe200078e0208 */
[----:B------:R-:W-:-:S03]  /*0de0*/  CS2R R26, SRZ ;  /* 0x00000000001a7805 */ /* 0x000fc6000001ff00 */
[----:B------:R-:W4:Y:S04]  /*0df0*/  @!P0 LDG.E.CONSTANT R25, desc[UR12][R22.64] ;  /* 0x0000000c16198981 */ /* 0x000f28000c1e9900 */
[----:B------:R-:W5:Y:S01]  /*0e00*/  @!P1 LDG.E.CONSTANT R26, desc[UR12][R8.64] ;  /* 0x0000000c081a9981 */ /* 0x000f62000c1e9900 */
[----:B--2---:R-:W-:-:S05]  /*0e10*/  @!P2 IMAD.WIDE R10, R29, 0x4, R10 ;  /* 0x000000041d0aa825 */ /* 0x004fca00078e020a */
[----:B------:R-:W2:Y:S01]  /*0e20*/  @!P2 LDG.E.CONSTANT R27, desc[UR12][R10.64] ;  /* 0x0000000c0a1ba981 */ /* 0x000ea2000c1e9900 */
        /* <DEDUP_REMOVED lines=10> */
[----:B-----5:R0:W-:Y:S04]  /*0ed0*/  STS [R29+0x400], R26 ;  /* 0x0004001a1d007388 */ /* 0x0201e80000000800 */
[----:B--2---:R0:W-:Y:S04]  /*0ee0*/  STS [R29+0x800], R27 ;  /* 0x0008001b1d007388 */ /* 0x0041e80000000800 */
[----:B---3--:R0:W-:Y:S01]  /*0ef0*/  STS [R29+0xc00], R28 ;  /* 0x000c001c1d007388 */ /* 0x0081e20000000800 */
[----:B------:R-:W-:Y:S05]  /*0f00*/  @!P0 BRA `(.L_x_288) ;  /* 0xfffffffc00248947 */ /* 0x000fea000383ffff */
[----:B------:R-:W-:Y:S05]  /*0f10*/  BSYNC.RECONVERGENT B0 ;  /* 0x0000000000007941 */ /* 0x000fea0003800200 */
.L_x_287:
[----:B------:R-:W-:Y:S01]  /*0f20*/  BAR.SYNC.DEFER_BLOCKING 0x0 ;  /* 0x0000000000007b1d */ /* 0x000fe20000010000 */
[----:B------:R-:W-:-:S05]  /*0f30*/  ISETP.GE.AND P0, PT, R16, R17, PT ;  /* 0x000000111000720c */ /* 0x000fca0003f06270 */
[----:B------:R-:W1:Y:S08]  /*0f40*/  LDCU UR14, c[0x0][0x3c8] ;  /* 0x00007900ff0e77ac */ /* 0x000e700008000800 */
[----:B------:R-:W-:Y:S05]  /*0f50*/  @P0 BRA `(.L_x_289) ;  /* 0x0000001400b40947 */ /* 0x000fea0003800000 */
[----:B------:R-:W-:Y:S01]  /*0f60*/  MOV R8, UR10 ;  /* 0x0000000a00087c02 */ /* 0x000fe20008000f00 */
[----:B------:R-:W-:Y:S01]  /*0f70*/  ULEA UR7, UR4, UR5, 0x6 ;  /* 0x0000000504077291 */ /* 0x000fe2000f8e30ff */
[----:B------:R-:W-:Y:S01]  /*0f80*/  IMAD.MOV.U32 R9, RZ, RZ, 0x40 ;  /* 0x00000040ff097424 */ /* 0x000fe200078e00ff */
[----:B------:R-:W-:Y:S01]  /*0f90*/  LOP3.LUT R20, R18, 0x1f, RZ, 0xc0, !PT ;  /* 0x0000001f12147812 */ /* 0x000fe200078ec0ff */
[----:B------:R-:W-:Y:S01]  /*0fa0*/  IMAD.MOV.U32 R10, RZ, RZ, -0x800001 ;  /* 0xff7fffffff0a7424 */ /* 0x000fe200078e00ff */
[----:B------:R-:W-:Y:S02]  /*0fb0*/  ISETP.GE.AND P0, PT, R8, 0x1, PT ;  /* 0x000000010800780c */ /* 0x000fe40003f06270 */
[----:B------:R-:W-:-:S04]  /*0fc0*/  MOV R8, UR7 ;  /* 0x0000000700087c02 */ /* 0x000fc80008000f00 */
[----:B------:R-:W-:-:S07]  /*0fd0*/  VIADDMNMX R8, R8, R9, UR11, PT ;  /* 0x0000000b08087e46 */ /* 0x000fce000b800109 */
[----:B------:R-:W-:Y:S05]  /*0fe0*/  @!P0 BRA `(.L_x_290) ;  /* 0x0000000400f08947 */ /* 0x000fea0003800000 */
[----:B------:R-:W-:Y:S01]  /*0ff0*/  BSSY B0, `(.L_x_290) ;  /* 0x000007b000007945 */ /* 0x000fe20003800000 */
[----:B------:R-:W-:Y:S01]  /*1000*/  MOV R10, 0xff7fffff ;  /* 0xff7fffff000a7802 */ /* 0x000fe20000000f00 */
[----:B------:R-:W-:Y:S01]  /*1010*/  IMAD.MOV.U32 R11, RZ, RZ, RZ ;  /* 0x000000ffff0b7224 */ /* 0x000fe200078e00ff */
[----:B------:R-:W-:-:S07]  /*1020*/  PRMT R21, RZ, 0x7610, R21 ;  /* 0x00007610ff157816 */ /* 0x000fce0000000015 */
.L_x_296:
        /* <DEDUP_REMOVED lines=14> */
[----:B------:R-:W2:Y:S01]  /*1110*/  LDS R23, [R22+0x80] ;  /* 0x0000800016177984 */ /* 0x000ea20000000800 */
[----:B-1----:R-:W-:-:S04]  /*1120*/  FFMA R24, R9, R12, RZ ;  /* 0x0000000c09187223 */ /* 0x002fc800000000ff */
[----:B--2---:R-:W-:Y:S01]  /*1130*/  FFMA R23, R23, R7, R24 ;  /* 0x0000000717177223 */ /* 0x004fe20000000018 */
[----:B------:R-:W-:Y:S06]  /*1140*/  BRA.DIV UR7, `(.L_x_294) ;  /* 0x0000001a07307947 */ /* 0x000fec000b800000 */
[----:B------:R-:W1:Y:S02]  /*1150*/  SHFL.BFLY PT, R22, R23, 0x10, 0x1f ;  /* 0x0e001f0017167f89 */ /* 0x000e6400000e0000 */
[----:B-1----:R-:W-:-:S05]  /*1160*/  FADD R22, R23, R22 ;  /* 0x0000001617167221 */ /* 0x002fca0000000000 */
[----:B------:R-:W1:Y:S02]  /*1170*/  SHFL.BFLY PT, R9, R22, 0x8, 0x1f ;  /* 0x0d001f0016097f89 */ /* 0x000e6400000e0000 */
[----:B-1----:R-:W-:-:S05]  /*1180*/  FADD R9, R22, R9 ;  /* 0x0000000916097221 */ /* 0x002fca0000000000 */
[----:B------:R-:W1:Y:S02]  /*1190*/  SHFL.BFLY PT, R24, R9, 0x4, 0x1f ;  /* 0x0c801f0009187f89 */ /* 0x000e6400000e0000 */
[----:B-1----:R-:W-:-:S05]  /*11a0*/  FADD R24, R9, R24 ;  /* 0x0000001809187221 */ /* 0x002fca0000000000 */
[----:B0-----:R-:W0:Y:S02]  /*11b0*/  SHFL.BFLY PT, R25, R24, 0x2, 0x1f ;  /* 0x0c401f0018197f89 */ /* 0x001e2400000e0000 */
[----:B0-----:R-:W-:-:S05]  /*11c0*/  FADD R25, R24, R25 ;  /* 0x0000001918197221 */ /* 0x001fca0000000000 */
[----:B------:R0:W1:Y:S02]  /*11d0*/  SHFL.BFLY PT, R26, R25, 0x1, 0x1f ;  /* 0x0c201f00191a7f89 */ /* 0x00006400000e0000 */
.L_x_328:
[----:B01----:R-:W-:Y:S01]  /*11e0*/  FADD R25, R25, R26 ;  /* 0x0000001a19197221 */ /* 0x003fe20000000000 */
[----:B------:R-:W-:-:S04]  /*11f0*/  LEA R22, R11, UR15, 0x2 ;  /* 0x0000000f0b167c11 */ /* 0x000fc8000f8e10ff */
[----:B------:R-:W-:Y:S01]  /*1200*/  FMNMX R10, R10, R25, !PT ;  /* 0x000000190a0a7209 */ /* 0x000fe20007800000 */
[----:B------:R2:W-:Y:S01]  /*1210*/  STL [R22], R25 ;  /* 0x0000001916007387 */ /* 0x0005e20000100800 */
[----:B------:R-:W-:Y:S05]  /*1220*/  BRA `(.L_x_295) ;  /* 0x00000000000c7947 */ /* 0x000fea0003800000 */
.L_x_293:
[----:B------:R-:W-:Y:S02]  /*1230*/  LEA R9, R11, UR15, 0x2 ;  /* 0x0000000f0b097c11 */ /* 0x000fe4000f8e10ff */
[----:B------:R-:W-:-:S05]  /*1240*/  MOV R22, 0xff7fffff ;  /* 0xff7fffff00167802 */ /* 0x000fca0000000f00 */
[----:B------:R1:W-:Y:S02]  /*1250*/  STL [R9], R22 ;  /* 0x0000001609007387 */ /* 0x0003e40000100800 */
.L_x_295:
[----:B------:R-:W-:Y:S05]  /*1260*/  BSYNC B1 ;  /* 0x0000000000017941 */ /* 0x000fea0003800000 */
.L_x_292:
[----:B------:R-:W-:Y:S01]  /*1270*/  VIADD R11, R11, 0x1 ;  /* 0x000000010b0b7836 */ /* 0x000fe20000000000 */
[----:B------:R-:W-:-:S04]  /*1280*/  IADD3 R21, PT, PT, R21, 0x1, RZ ;  /* 0x0000000115157810 */ /* 0x000fc80007ffe0ff */
[----:B------:R-:W-:-:S13]  /*1290*/  ISETP.GE.AND P1, PT, R11, UR10, PT ;  /* 0x0000000a0b007c0c */ /* 0x000fda000bf26270 */
[----:B------:R-:W-:Y:S05]  /*12a0*/  @!P1 BRA `(.L_x_296) ;  /* 0xfffffffc00609947 */ /* 0x000fea000383ffff */
[----:B------:R-:W-:Y:S05]  /*12b0*/  BRA `(.L_x_297) ;  /* 0x0000000400387947 */ /* 0x000fea0003800000 */
.L_x_291:
        /* <DEDUP_REMOVED lines=10> */
[----:B------:R-:W-:Y:S01]  /*1360*/  HFMA2 R9, -RZ, RZ, 0, 0 ;  /* 0x00000000ff097431 */ /* 0x000fe200000001ff */
[----:B------:R-:W-:Y:S01]  /*1370*/  LOP3.LUT R24, R22, 0xfffffff0, RZ, 0xc0, !PT ;  /* 0xfffffff016187812 */ /* 0x000fe200078ec0ff */
[----:B------:R-:W-:-:S07]  /*1380*/  IMAD.MOV.U32 R23, RZ, RZ, -0x800001 ;  /* 0xff7fffffff177424 */ /* 0x000fce00078e00ff */
.L_x_300:
        /* <DEDUP_REMOVED lines=21> */
.L_x_299:
[----:B-1----:R-:W-:Y:S05]  /*14e0*/  BSYNC.RECONVERGENT B1 ;  /* 0x0000000000017941 */ /* 0x002fea0003800200 */
.L_x_298:
[----:B------:R-:W-:Y:S05]  /*14f0*/  @!P2 BRA `(.L_x_297) ;  /* 0x0000000000a8a947 */ /* 0x000fea0003800000 */
[----:B------:R-:W-:Y:S01]  /*1500*/  IADD3 R21, PT, PT, R21, UR5, RZ ;  /* 0x0000000515157c10 */ /* 0x000fe2000fffe0ff */
[----:B------:R-:W-:Y:S04]  /*1510*/  BSSY.RECONVERGENT B1, `(.L_x_301) ;  /* 0x0000014000017945 */ /* 0x000fe80003800200 */
[----:B------:R-:W-:-:S05]  /*1520*/  IMAD.MOV R9, RZ, RZ, -R21 ;  /* 0x000000ffff097224 */ /* 0x000fca00078e0a15 */
[----:B------:R-:W-:-:S04]  /*1530*/  PRMT R9, R9, 0x7710, RZ ;  /* 0x0000771009097816 */ /* 0x000fc800000000ff */
[----:B------:R-:W-:-:S04]  /*1540*/  IADD3 R9, PT, PT, R8, R9, RZ ;  /* 0x0000000908097210 */ /* 0x000fc80007ffe0ff */
[----:B------:R-:W-:-:S04]  /*1550*/  LOP3.LUT R21, R9, 0xf, RZ, 0xc0, !PT ;  /* 0x0000000f09157812 */ /* 0x000fc800078ec0ff */
[C---:B--2---:R-:W-:Y:S01]  /*1560*/  LOP3.LUT P2, R23, R21.reuse, 0x7, RZ, 0xc0, !PT ;  /* 0x0000000715177812 */ /* 0x044fe2000784c0ff */
[----:B------:R-:W-:-:S05]  /*1570*/  VIADD R9, R21, 0xffffffff ;  /* 0xffffffff15097836 */ /* 0x000fca0000000000 */
        /* <DEDUP_REMOVED lines=13> */
.L_x_302:
[----:B------:R-:W-:Y:S05]  /*1650*/  BSYNC.RECONVERGENT B1 ;  /* 0x0000000000017941 */ /* 0x000fea0003800200 */
.L_x_301:
        /* <DEDUP_REMOVED lines=12> */
[----:B---3--:R-:W-:Y:S02]  /*1720*/  LEA R9, R11, UR15, 0x2 ;  /* 0x0000000f0b097c11 */ /* 0x008fe4000f8e10ff */
[----:B------:R-:W-:Y:S02]  /*1730*/  MOV R22, 0xff7fffff ;  /* 0xff7fffff00167802 */ /* 0x000fe40000000f00 */
[----:B------:R-:W-:-:S03]  /*1740*/  ISETP.NE.AND P1, PT, R21, 0x1, PT ;  /* 0x000000011500780c */ /* 0x000fc60003f25270 */
[----:B------:R4:W-:Y:S10]  /*1750*/  STL [R9], R22 ;  /* 0x0000001609007387 */ /* 0x0009f40000100800 */
[----:B----4-:R-:W-:Y:S05]  /*1760*/  @!P1 BRA `(.L_x_297) ;  /* 0x00000000000c9947 */ /* 0x010fea0003800000 */
[----:B------:R-:W-:Y:S01]  /*1770*/  ISETP.NE.AND P1, PT, R21, 0x2, PT ;  /* 0x000000021500780c */ /* 0x000fe20003f25270 */
[----:B------:R4:W-:-:S12]  /*1780*/  STL [R9+0x4], R22 ;  /* 0x0000041609007387 */ /* 0x0009d80000100800 */
[----:B------:R4:W-:Y:S02]  /*1790*/  @P1 STL [R9+0x8], R22 ;  /* 0x0000081609001387 */ /* 0x0009e40000100800 */
.L_x_297:
[----:B-1----:R-:W-:Y:S05]  /*17a0*/  BSYNC B0 ;  /* 0x0000000000007941 */ /* 0x002fea0003800000 */
.L_x_290:
[----:B------:R-:W-:-:S13]  /*17b0*/  FSETP.GT.AND P1, PT, R10, -3.40282346638528859812e+38, PT ;  /* 0xff7fffff0a00780b */ /* 0x000fda0003f24000 */
[----:B------:R-:W-:Y:S05]  /*17c0*/  @!P1 BRA `(.L_x_289) ;  /* 0x0000000c00989947 */ /* 0x000fea0003800000 */
[C---:B--234-:R-:W-:Y:S01]  /*17d0*/  FMNMX R22, R19.reuse, R10, !PT ;  /* 0x0000000a13167209 */ /* 0x05cfe20007800000 */
[----:B------:R-:W-:Y:S02]  /*17e0*/  HFMA2 R11, -RZ, RZ, 3.7421875, 0 ;  /* 0x437c0000ff0b7431 */ /* 0x000fe400000001ff */
[----:B------:R-:W-:Y:S02]  /*17f0*/  IMAD.MOV.U32 R10, RZ, RZ, 0x3bbb989d ;  /* 0x3bbb989dff0a7424 */ /* 0x000fe400078e00ff */
[----:B------:R-:W-:Y:S01]  /*1800*/  FADD R9, R19, -R22 ;  /* 0x8000001613097221 */ /* 0x000fe20000000000 */
[----:B------:R-:W-:-:S03]  /*1810*/  MOV R19, R22 ;  /* 0x0000001600137202 */ /* 0x000fc60000000f00 */
[----:B------:R-:W-:-:S04]  /*1820*/  FFMA.SAT R10, R9, R10, 0.5 ;  /* 0x3f000000090a7423 */ /* 0x000fc8000000200a */
[----:B------:R-:W-:-:S04]  /*1830*/  FFMA.RM R10, R10, R11, 12582913 ;  /* 0x4b4000010a0a7423 */ /* 0x000fc8000000400b */
[C---:B------:R-:W-:Y:S01]  /*1840*/  FADD R24, R10.reuse, -12583039 ;  /* 0xcb40007f0a187421 */ /* 0x040fe20000000000 */
[----:B------:R-:W-:-:S03]  /*1850*/  IMAD.SHL.U32 R10, R10, 0x800000, RZ ;  /* 0x008000000a0a7824 */ /* 0x000fc600078e00ff */
[----:B------:R-:W-:-:S04]  /*1860*/  FFMA R24, R9, 1.4426950216293334961, -R24 ;  /* 0x3fb8aa3b09187823 */ /* 0x000fc80000000818 */
[----:B------:R-:W-:-:S04]  /*1870*/  FFMA R24, R9, 1.925963033500011079e-08, R24 ;  /* 0x32a5706009187823 */ /* 0x000fc80000000018 */
[----:B------:R-:W2:Y:S02]  /*1880*/  MUFU.EX2 R9, R24 ;  /* 0x0000001800097308 */ /* 0x000ea40000000800 */
[----:B--2---:R-:W-:-:S04]  /*1890*/  FMUL R9, R10, R9 ;  /* 0x000000090a097220 */ /* 0x004fc80000400000 */
[-C--:B------:R-:W-:Y:S01]  /*18a0*/  FMUL R5, R5, R9.reuse ;  /* 0x0000000905057220 */ /* 0x080fe20000400000 */
[-C--:B------:R-:W-:Y:S01]  /*18b0*/  FMUL R6, R6, R9.reuse ;  /* 0x0000000906067220 */ /* 0x080fe20000400000 */
[----:B------:R-:W-:Y:S01]  /*18c0*/  FMUL R4, R4, R9 ;  /* 0x0000000904047220 */ /* 0x000fe20000400000 */
        /* <DEDUP_REMOVED lines=13> */
.L_x_312:
        /* <DEDUP_REMOVED lines=8> */
[----:B------:R-:W2:Y:S01]  /*1a20*/  S2UR UR8, SR_CgaCtaId ;  /* 0x00000000000879c3 */ /* 0x000ea20000008800 */
[----:B------:R-:W-:Y:S01]  /*1a30*/  UMOV UR7, 0x400 ;  /* 0x0000040000077882 */ /* 0x000fe20000000000 */
[----:B0-----:R-:W-:Y:S01]  /*1a40*/  IMAD R26, R19, 0x40, R20 ;  /* 0x00000040131a7824 */ /* 0x001fe200078e0214 */
[----:B------:R-:W-:Y:S01]  /*1a50*/  UIADD3 UR7, UPT, UPT, UR7, 0x4000, URZ ;  /* 0x0000400007077890 */ /* 0x000fe2000fffe0ff */
[----:B------:R-:W-:Y:S01]  /*1a60*/  MOV R23, 0x3bbb989d ;  /* 0x3bbb989d00177802 */ /* 0x000fe20000000f00 */
[----:B------:R-:W-:Y:S01]  /*1a70*/  FADD R8, -R22, R8 ;  /* 0x0000000816087221 */ /* 0x000fe20000000100 */
[----:B------:R-:W-:-:S03]  /*1a80*/  IMAD.MOV.U32 R28, RZ, RZ, 0x437c0000 ;  /* 0x437c0000ff1c7424 */ /* 0x000fc600078e00ff */
[----:B------:R-:W-:-:S04]  /*1a90*/  FFMA.SAT R23, R8, R23, 0.5 ;  /* 0x3f00000008177423 */ /* 0x000fc80000002017 */
[----:B------:R-:W-:-:S04]  /*1aa0*/  FFMA.RM R23, R23, R28, 12582913 ;  /* 0x4b40000117177423 */ /* 0x000fc8000000401c */
[C---:B------:R-:W-:Y:S01]  /*1ab0*/  FADD R25, R23.reuse, -12583039 ;  /* 0xcb40007f17197421 */ /* 0x040fe20000000000 */
[----:B------:R-:W-:-:S03]  /*1ac0*/  SHF.L.U32 R23, R23, 0x17, RZ ;  /* 0x0000001717177819 */ /* 0x000fc600000006ff */
[----:B------:R-:W-:Y:S01]  /*1ad0*/  FFMA R25, R8, 1.4426950216293334961, -R25 ;  /* 0x3fb8aa3b08197823 */ /* 0x000fe20000000819 */
[----:B--2---:R-:W-:-:S03]  /*1ae0*/  ULEA UR7, UR8, UR7, 0x18 ;  /* 0x0000000708077291 */ /* 0x004fc6000f8ec0ff */
[----:B------:R-:W-:-:S04]  /*1af0*/  FFMA R25, R8, 1.925963033500011079e-08, R25 ;  /* 0x32a5706008197823 */ /* 0x000fc80000000019 */
[----:B------:R-:W0:Y:S01]  /*1b00*/  MUFU.EX2 R8, R25 ;  /* 0x0000001900087308 */ /* 0x000e220000000800 */
[----:B------:R-:W-:-:S05]  /*1b10*/  LEA R26, R26, UR7, 0x2 ;  /* 0x000000071a1a7c11 */ /* 0x000fca000f8e10ff */
[----:B------:R-:W2:Y:S04]  /*1b20*/  LDS R27, [R26] ;  /* 0x000000001a1b7984 */ /* 0x000ea80000000800 */
[----:B------:R-:W3:Y:S01]  /*1b30*/  LDS R29, [R26+0x80] ;  /* 0x000080001a1d7984 */ /* 0x000ee20000000800 */
[----:B0-----:R-:W-:-:S04]  /*1b40*/  FMUL R8, R23, R8 ;  /* 0x0000000817087220 */ /* 0x001fc80000400000 */
[----:B------:R-:W-:Y:S01]  /*1b50*/  FADD R4, R4, R8 ;  /* 0x0000000804047221 */ /* 0x000fe20000000000 */
[C---:B--2---:R-:W-:Y:S01]  /*1b60*/  FFMA R5, R8.reuse, R27, R5 ;  /* 0x0000001b08057223 */ /* 0x044fe20000000005 */
[----:B---3--:R-:W-:-:S07]  /*1b70*/  FFMA R6, R8, R29, R6 ;  /* 0x0000001d08067223 */ /* 0x008fce0000000006 */
.L_x_305:
[----:B-1----:R-:W-:Y:S05]  /*1b80*/  BSYNC.RECONVERGENT B1 ;  /* 0x0000000000017941 */ /* 0x002fea0003800200 */
.L_x_304:
[----:B------:R-:W-:Y:S04]  /*1b90*/  BSSY.RECONVERGENT B1, `(.L_x_306) ;  /* 0x0000018000017945 */ /* 0x000fe80003800200 */
[----:B------:R-:W-:Y:S05]  /*1ba0*/  @!P1 BRA `(.L_x_307) ;  /* 0x0000000000589947 */ /* 0x000fea0003800000 */
[----:B------:R-:W1:Y:S01]  /*1bb0*/  S2UR UR8, SR_CgaCtaId ;  /* 0x00000000000879c3 */ /* 0x000e620000008800 */
[----:B------:R-:W-:Y:S01]  /*1bc0*/  UMOV UR7, 0x400 ;  /* 0x0000040000077882 */ /* 0x000fe20000000000 */
[----:B------:R-:W-:Y:S01]  /*1bd0*/  HFMA2 R8, -RZ, RZ, 0.96630859375, -0.0022525787353515625 ;  /* 0x3bbb989dff087431 */ /* 0x000fe200000001ff */
[----:B------:R-:W-:Y:S01]  /*1be0*/  UIADD3 UR7, UPT, UPT, UR7, 0x4000, URZ ;  /* 0x0000400007077890 */ /* 0x000fe2000fffe0ff */
[----:B------:R-:W-:Y:S02]  /*1bf0*/  IMAD R23, R19, 0x40, R20 ;  /* 0x0000004013177824 */ /* 0x000fe400078e0214 */
[----:B------:R-:W-:Y:S01]  /*1c00*/  FADD R9, -R22, R9 ;  /* 0x0000000916097221 */ /* 0x000fe20000000100 */
[----:B0-----:R-:W-:-:S03]  /*1c10*/  IMAD.MOV.U32 R27, RZ, RZ, 0x437c0000 ;  /* 0x437c0000ff1b7424 */ /* 0x001fc600078e00ff */
[----:B------:R-:W-:-:S04]  /*1c20*/  FFMA.SAT R8, R9, R8, 0.5 ;  /* 0x3f00000009087423 */ /* 0x000fc80000002008 */
[----:B------:R-:W-:-:S04]  /*1c30*/  FFMA.RM R8, R8, R27, 12582913 ;  /* 0x4b40000108087423 */ /* 0x000fc8000000401b */
[C---:B------:R-:W-:Y:S01]  /*1c40*/  FADD R26, R8.reuse, -12583039 ;  /* 0xcb40007f081a7421 */ /* 0x040fe20000000000 */
[----:B------:R-:W-:Y:S01]  /*1c50*/  SHF.L.U32 R8, R8, 0x17, RZ ;  /* 0x0000001708087819 */ /* 0x000fe200000006ff */
[----:B-1----:R-:W-:Y:S02]  /*1c60*/  ULEA UR7, UR8, UR7, 0x18 ;  /* 0x0000000708077291 */ /* 0x002fe4000f8ec0ff */
[----:B------:R-:W-:-:S04]  /*1c70*/  FFMA R26, R9, 1.4426950216293334961, -R26 ;  /* 0x3fb8aa3b091a7823 */ /* 0x000fc8000000081a */
[----:B------:R-:W-:Y:S01]  /*1c80*/  FFMA R26, R9, 1.925963033500011079e-08, R26 ;  /* 0x32a57060091a7823 */ /* 0x000fe2000000001a */
[----:B------:R-:W-:-:S03]  /*1c90*/  LEA R28, R23, UR7, 0x2 ;  /* 0x00000007171c7c11 */ /* 0x000fc6000f8e10ff */
[----:B------:R-:W0:Y:S02]  /*1ca0*/  MUFU.EX2 R9, R26 ;  /* 0x0000001a00097308 */ /* 0x000e240000000800 */
[----:B------:R-:W1:Y:S04]  /*1cb0*/  LDS R23, [R28+0x100] ;  /* 0x000100001c177984 */ /* 0x000e680000000800 */
[----:B------:R-:W2:Y:S01]  /*1cc0*/  LDS R25, [R28+0x180] ;  /* 0x000180001c197984 */ /* 0x000ea20000000800 */
[----:B0-----:R-:W-:-:S04]  /*1cd0*/  FMUL R8, R8, R9 ;  /* 0x0000000908087220 */ /* 0x001fc80000400000 */
[----:B------:R-:W-:Y:S01]  /*1ce0*/  FADD R4, R4, R8 ;  /* 0x0000000804047221 */ /* 0x000fe20000000000 */
[C---:B-1----:R-:W-:Y:S01]  /*1cf0*/  FFMA R5, R8.reuse, R23, R5 ;  /* 0x0000001708057223 */ /* 0x042fe20000000005 */
[----:B--2---:R-:W-:-:S07]  /*1d00*/  FFMA R6, R8, R25, R6 ;  /* 0x0000001908067223 */ /* 0x004fce0000000006 */
.L_x_307:
[----:B------:R-:W-:Y:S05]  /*1d10*/  BSYNC.RECONVERGENT B1 ;  /* 0x0000000000017941 */ /* 0x000fea0003800200 */
.L_x_306:
[----:B------:R-:W-:Y:S04]  /*1d20*/  BSSY.RECONVERGENT B1, `(.L_x_308) ;  /* 0x0000018000017945 */ /* 0x000fe80003800200 */
[----:B------:R-:W-:Y:S05]  /*1d30*/  @!P2 BRA `(.L_x_309) ;  /* 0x000000000058a947 */ /* 0x000fea0003800000 */
[----:B------:R-:W1:Y:S01]  /*1d40*/  S2UR UR8, SR_CgaCtaId ;  /* 0x00000000000879c3 */ /* 0x000e620000008800 */
[----:B------:R-:W-:Y:S01]  /*1d50*/  UMOV UR7, 0x400 ;  /* 0x0000040000077882 */ /* 0x000fe20000000000 */
[----:B------:R-:W-:Y:S01]  /*1d60*/  IMAD R8, R19, 0x40, R20 ;  /* 0x0000004013087824 */ /* 0x000fe200078e0214 */
[----:B------:R-:W-:Y:S01]  /*1d70*/  UIADD3 UR7, UPT, UPT, UR7, 0x4000, URZ ;  /* 0x0000400007077890 */ /* 0x000fe2000fffe0ff */
[----:B------:R-:W-:Y:S01]  /*1d80*/  MOV R9, 0x3bbb989d ;  /* 0x3bbb989d00097802 */ /* 0x000fe20000000f00 */
[----:B------:R-:W-:Y:S01]  /*1d90*/  FADD R10, -R22, R10 ;  /* 0x0000000a160a7221 */ /* 0x000fe20000000100 */
[----:B0-----:R-:W-:Y:S01]  /*1da0*/  IMAD.MOV.U32 R27, RZ, RZ, 0x437c0000 ;  /* 0x437c0000ff1b7424 */ /* 0x001fe200078e00ff */
[----:B-1----:R-:W-:-:S06]  /*1db0*/  ULEA UR7, UR8, UR7, 0x18 ;  /* 0x0000000708077291 */ /* 0x002fcc000f8ec0ff */
[----:B------:R-:W-:Y:S01]  /*1dc0*/  LEA R26, R8, UR7, 0x2 ;  /* 0x00000007081a7c11 */ /* 0x000fe2000f8e10ff */
[----:B------:R-:W-:-:S04]  /*1dd0*/  FFMA.SAT R8, R10, R9, 0.5 ;  /* 0x3f0000000a087423 */ /* 0x000fc80000002009 */
[----:B------:R-:W0:Y:S01]  /*1de0*/  LDS R23, [R26+0x200] ;  /* 0x000200001a177984 */ /* 0x000e220000000800 */
[----:B------:R-:W-:-:S03]  /*1df0*/  FFMA.RM R8, R8, R27, 12582913 ;  /* 0x4b40000108087423 */ /* 0x000fc6000000401b */
[----:B------:R-:W1:Y:S01]  /*1e00*/  LDS R25, [R26+0x280] ;  /* 0x000280001a197984 */ /* 0x000e620000000800 */
[C---:B------:R-:W-:Y:S01]  /*1e10*/  FADD R9, R8.reuse, -12583039 ;  /* 0xcb40007f08097421 */ /* 0x040fe20000000000 */
[----:B------:R-:W-:-:S03]  /*1e20*/  SHF.L.U32 R8, R8, 0x17, RZ ;  /* 0x0000001708087819 */ /* 0x000fc600000006ff */
[----:B------:R-:W-:-:S04]  /*1e30*/  FFMA R9, R10, 1.4426950216293334961, -R9 ;  /* 0x3fb8aa3b0a097823 */ /* 0x000fc80000000809 */
[----:B------:R-:W-:-:S06]  /*1e40*/  FFMA R9, R10, 1.925963033500011079e-08, R9 ;  /* 0x32a570600a097823 */ /* 0x000fcc0000000009 */
[----:B------:R-:W2:Y:S02]  /*1e50*/  MUFU.EX2 R9, R9 ;  /* 0x0000000900097308 */ /* 0x000ea40000000800 */
[----:B--2---:R-:W-:-:S04]  /*1e60*/  FMUL R8, R8, R9 ;  /* 0x0000000908087220 */ /* 0x004fc80000400000 */
[----:B0-----:R-:W-:Y:S01]  /*1e70*/  FFMA R5, R8, R23, R5 ;  /* 0x0000001708057223 */ /* 0x001fe20000000005 */
[----:B------:R-:W-:Y:S01]  /*1e80*/  FADD R4, R4, R8 ;  /* 0x0000000804047221 */ /* 0x000fe20000000000 */
[----:B-1----:R-:W-:-:S07]  /*1e90*/  FFMA R6, R8, R25, R6 ;  /* 0x0000001908067223 */ /* 0x002fce0000000006 */
.L_x_309:
[----:B------:R-:W-:Y:S05]  /*1ea0*/  BSYNC.RECONVERGENT B1 ;  /* 0x0000000000017941 */ /* 0x000fea0003800200 */
.L_x_308:
[----:B------:R-:W-:Y:S04]  /*1eb0*/  BSSY.RECONVERGENT B1, `(.L_x_310) ;  /* 0x0000018000017945 */ /* 0x000fe80003800200 */
[----:B------:R-:W-:Y:S05]  /*1ec0*/  @!P3 BRA `(.L_x_311) ;  /* 0x000000000058b947 */ /* 0x000fea0003800000 */
[----:B------:R-:W1:Y:S01]  /*1ed0*/  S2UR UR8, SR_CgaCtaId ;  /* 0x00000000000879c3 */ /* 0x000e620000008800 */
[----:B------:R-:W-:Y:S01]  /*1ee0*/  UMOV UR7, 0x400 ;  /* 0x0000040000077882 */ /* 0x000fe20000000000 */
[----:B------:R-:W-:Y:S01]  /*1ef0*/  HFMA2 R8, -RZ, RZ, 0.96630859375, -0.0022525787353515625 ;  /* 0x3bbb989dff087431 */ /* 0x000fe200000001ff */
[----:B------:R-:W-:Y:S01]  /*1f00*/  UIADD3 UR7, UPT, UPT, UR7, 0x4000, URZ ;  /* 0x0000400007077890 */ /* 0x000fe2000fffe0ff */
[----:B------:R-:W-:Y:S02]  /*1f10*/  IMAD R9, R19, 0x40, R20 ;  /* 0x0000004013097824 */ /* 0x000fe400078e0214 */
[----:B------:R-:W-:-:S04]  /*1f20*/  FADD R11, -R22, R11 ;  /* 0x0000000b160b7221 */ /* 0x000fc80000000100 */
[----:B------:R-:W-:Y:S01]  /*1f30*/  FFMA.SAT R8, R11, R8, 0.5 ;  /* 0x3f0000000b087423 */ /* 0x000fe20000002008 */
[----:B-1----:R-:W-:-:S06]  /*1f40*/  ULEA UR7, UR8, UR7, 0x18 ;  /* 0x0000000708077291 */ /* 0x002fcc000f8ec0ff */
[----:B0-----:R-:W-:Y:S01]  /*1f50*/  LEA R26, R9, UR7, 0x2 ;  /* 0x00000007091a7c11 */ /* 0x001fe2000f8e10ff */
[----:B------:R-:W-:-:S04]  /*1f60*/  IMAD.MOV.U32 R9, RZ, RZ, 0x437c0000 ;  /* 0x437c0000ff097424 */ /* 0x000fc800078e00ff */
[----:B------:R-:W0:Y:S01]  /*1f70*/  LDS R23, [R26+0x300] ;  /* 0x000300001a177984 */ /* 0x000e220000000800 */
[----:B------:R-:W-:-:S03]  /*1f80*/  FFMA.RM R8, R8, R9, 12582913 ;  /* 0x4b40000108087423 */ /* 0x000fc60000004009 */
[----:B------:R-:W1:Y:S01]  /*1f90*/  LDS R25, [R26+0x380] ;  /* 0x000380001a197984 */ /* 0x000e620000000800 */
[C---:B------:R-:W-:Y:S01]  /*1fa0*/  FADD R10, R8.reuse, -12583039 ;  /* 0xcb40007f080a7421 */ /* 0x040fe20000000000 */
[----:B------:R-:W-:-:S03]  /*1fb0*/  SHF.L.U32 R8, R8, 0x17, RZ ;  /* 0x0000001708087819 */ /* 0x000fc600000006ff */
[----:B------:R-:W-:-:S04]  /*1fc0*/  FFMA R10, R11, 1.4426950216293334961, -R10 ;  /* 0x3fb8aa3b0b0a7823 */ /* 0x000fc8000000080a */
[----:B------:R-:W-:-:S04]  /*1fd0*/  FFMA R10, R11, 1.925963033500011079e-08, R10 ;  /* 0x32a570600b0a7823 */ /* 0x000fc8000000000a */
[----:B------:R-:W2:Y:S02]  /*1fe0*/  MUFU.EX2 R9, R10 ;  /* 0x0000000a00097308 */ /* 0x000ea40000000800 */
[----:B--2---:R-:W-:-:S04]  /*1ff0*/  FMUL R8, R8, R9 ;  /* 0x0000000908087220 */ /* 0x004fc80000400000 */
[----:B------:R-:W-:Y:S01]  /*2000*/  FADD R4, R4, R8 ;  /* 0x0000000804047221 */ /* 0x000fe20000000000 */
[C---:B0-----:R-:W-:Y:S01]  /*2010*/  FFMA R5, R8.reuse, R23, R5 ;  /* 0x0000001708057223 */ /* 0x041fe20000000005 */
[----:B-1----:R-:W-:-:S07]  /*2020*/  FFMA R6, R8, R25, R6 ;  /* 0x0000001908067223 */ /* 0x002fce0000000006 */
.L_x_311:
[----:B------:R-:W-:Y:S05]  /*2030*/  BSYNC.RECONVERGENT B1 ;  /* 0x0000000000017941 */ /* 0x000fea0003800200 */
.L_x_310:
[----:B------:R-:W-:-:S05]  /*2040*/  VIADD R19, R19, 0x4 ;  /* 0x0000000413137836 */ /* 0x000fca0000000000 */
[----:B------:R-:W-:-:S13]  /*2050*/  ISETP.NE.AND P0, PT, R19, R21, PT ;  /* 0x000000151300720c */ /* 0x000fda0003f05270 */
[----:B------:R-:W-:Y:S05]  /*2060*/  @P0 BRA `(.L_x_312) ;  /* 0xfffffff8004c0947 */ /* 0x000fea000383ffff */
[----:B------:R-:W-:Y:S05]  /*2070*/  BSYNC.RECONVERGENT B0 ;  /* 0x0000000000007941 */ /* 0x000fea0003800200 */
.L_x_303:
        /* <DEDUP_REMOVED lines=22> */
[----:B--2---:R-:W-:Y:S02]  /*21e0*/  ULEA UR7, UR8, UR7, 0x18 ;  /* 0x0000000708077291 */ /* 0x004fe4000f8ec0ff */
[----:B------:R-:W-:-:S04]  /*21f0*/  FFMA R19, R8, 1.4426950216293334961, -R19 ;  /* 0x3fb8aa3b08137823 */ /* 0x000fc80000000813 */
[----:B------:R-:W-:Y:S01]  /*2200*/  FFMA R19, R8, 1.925963033500011079e-08, R19 ;  /* 0x32a5706008137823 */ /* 0x000fe20000000013 */
[----:B------:R-:W-:-:S05]  /*2210*/  LEA R23, R23, UR7, 0x2 ;  /* 0x0000000717177c11 */ /* 0x000fca000f8e10ff */
[----:B------:R-:W0:Y:S01]  /*2220*/  LDS R25, [R23] ;  /* 0x0000000017197984 */ /* 0x000e220000000800 */
[----:B------:R-:W2:Y:S03]  /*2230*/  MUFU.EX2 R19, R19 ;  /* 0x0000001300137308 */ /* 0x000ea60000000800 */
[----:B------:R-:W3:Y:S01]  /*2240*/  LDS R27, [R23+0x80] ;  /* 0x00008000171b7984 */ /* 0x000ee20000000800 */
[----:B--2---:R-:W-:-:S04]  /*2250*/  FMUL R10, R10, R19 ;  /* 0x000000130a0a7220 */ /* 0x004fc80000400000 */
[----:B------:R-:W-:Y:S01]  /*2260*/  FADD R4, R4, R10 ;  /* 0x0000000a04047221 */ /* 0x000fe20000000000 */
[C---:B0-----:R-:W-:Y:S01]  /*2270*/  FFMA R5, R10.reuse, R25, R5 ;  /* 0x000000190a057223 */ /* 0x041fe20000000005 */
[----:B---3--:R-:W-:-:S07]  /*2280*/  FFMA R6, R10, R27, R6 ;  /* 0x0000001b0a067223 */ /* 0x008fce0000000006 */
.L_x_314:
[----:B-1----:R-:W-:Y:S05]  /*2290*/  BSYNC.RECONVERGENT B0 ;  /* 0x0000000000007941 */ /* 0x002fea0003800200 */
.L_x_313:
        /* <DEDUP_REMOVED lines=10> */
[----:B------:R-:W-:Y:S01]  /*2340*/  FADD R9, -R22, R9 ;  /* 0x0000000916097221 */ /* 0x000fe20000000100 */
[----:B------:R-:W-:Y:S01]  /*2350*/  IMAD.MOV.U32 R8, RZ, RZ, 0x3bbb989d ;  /* 0x3bbb989dff087424 */ /* 0x000fe200078e00ff */
[----:B0-----:R-:W-:-:S03]  /*2360*/  MOV R25, 0x437c0000 ;  /* 0x437c000000197802 */ /* 0x001fc60000000f00 */
[----:B------:R-:W-:-:S04]  /*2370*/  FFMA.SAT R8, R9, R8, 0.5 ;  /* 0x3f00000009087423 */ /* 0x000fc80000002008 */
[----:B------:R-:W-:Y:S01]  /*2380*/  FFMA.RM R8, R8, R25, 12582913 ;  /* 0x4b40000108087423 */ /* 0x000fe20000004019 */
[----:B-1----:R-:W-:-:S06]  /*2390*/  ULEA UR7, UR8, UR7, 0x18 ;  /* 0x0000000708077291 */ /* 0x002fcc000f8ec0ff */
[----:B------:R-:W-:Y:S01]  /*23a0*/  LEA R24, R10, UR7, 0x2 ;  /* 0x000000070a187c11 */ /* 0x000fe2000f8e10ff */
[C---:B------:R-:W-:Y:S01]  /*23b0*/  FADD R10, R8.reuse, -12583039 ;  /* 0xcb40007f080a7421 */ /* 0x040fe20000000000 */
[----:B------:R-:W-:-:S03]  /*23c0*/  IMAD.SHL.U32 R8, R8, 0x800000, RZ ;  /* 0x0080000008087824 */ /* 0x000fc600078e00ff */
[----:B------:R-:W0:Y:S01]  /*23d0*/  LDS R19, [R24+0x100] ;  /* 0x0001000018137984 */ /* 0x000e220000000800 */
[----:B------:R-:W-:-:S03]  /*23e0*/  FFMA R10, R9, 1.4426950216293334961, -R10 ;  /* 0x3fb8aa3b090a7823 */ /* 0x000fc6000000080a */
[----:B------:R-:W1:Y:S01]  /*23f0*/  LDS R23, [R24+0x180] ;  /* 0x0001800018177984 */ /* 0x000e620000000800 */
[----:B------:R-:W-:-:S04]  /*2400*/  FFMA R10, R9, 1.925963033500011079e-08, R10 ;  /* 0x32a57060090a7823 */ /* 0x000fc8000000000a */
[----:B------:R-:W2:Y:S02]  /*2410*/  MUFU.EX2 R9, R10 ;  /* 0x0000000a00097308 */ /* 0x000ea40000000800 */
[----:B--2---:R-:W-:-:S04]  /*2420*/  FMUL R8, R8, R9 ;  /* 0x0000000908087220 */ /* 0x004fc80000400000 */
[----:B------:R-:W-:Y:S01]  /*2430*/  FADD R4, R4, R8 ;  /* 0x0000000804047221 */ /* 0x000fe20000000000 */
[C---:B0-----:R-:W-:Y:S01]  /*2440*/  FFMA R5, R8.reuse, R19, R5 ;  /* 0x0000001308057223 */ /* 0x041fe20000000005 */
[----:B-1----:R-:W-:-:S07]  /*2450*/  FFMA R6, R8, R23, R6 ;  /* 0x0000001708067223 */ /* 0x002fce0000000006 */
.L_x_316:
[----:B------:R-:W-:Y:S05]  /*2460*/  BSYNC.RECONVERGENT B0 ;  /* 0x0000000000007941 */ /* 0x000fea0003800200 */
.L_x_315:
[----:B------:R-:W-:Y:S01]  /*2470*/  MOV R19, R22 ;  /* 0x0000001600137202 */ /* 0x000fe20000000f00 */
[----:B------:R-:W-:Y:S06]  /*2480*/  @!P1 BRA `(.L_x_289) ;  /* 0x0000000000689947 */ /* 0x000fec0003800000 */
[----:B-----5:R-:W-:Y:S01]  /*2490*/  FSETP.GTU.AND P0, PT, R11, -3.40282346638528859812e+38, PT ;  /* 0xff7fffff0b00780b */ /* 0x020fe20003f0c000 */
[----:B------:R-:W-:-:S12]  /*24a0*/  IMAD.MOV.U32 R19, RZ, RZ, R22 ;  /* 0x000000ffff137224 */ /* 0x000fd800078e0016 */
[----:B------:R-:W-:Y:S05]  /*24b0*/  @!P0 BRA `(.L_x_289) ;  /* 0x00000000005c8947 */ /* 0x000fea0003800000 */
[----:B------:R-:W1:Y:S01]  /*24c0*/  S2UR UR8, SR_CgaCtaId ;  /* 0x00000000000879c3 */ /* 0x000e620000008800 */
        /* <DEDUP_REMOVED lines=9> */
[----:B------:R-:W-:-:S03]  /*2560*/  IMAD.SHL.U32 R8, R8, 0x800000, RZ ;  /* 0x0080000008087824 */ /* 0x000fc600078e00ff */
[----:B------:R-:W-:Y:S01]  /*2570*/  FFMA R10, R11, 1.4426950216293334961, -R10 ;  /* 0x3fb8aa3b0b0a7823 */ /* 0x000fe2000000080a */
[----:B-1----:R-:W-:-:S03]  /*2580*/  ULEA UR7, UR8, UR7, 0x18 ;  /* 0x0000000708077291 */ /* 0x002fc6000f8ec0ff */
[----:B------:R-:W-:-:S03]  /*2590*/  FFMA R10, R11, 1.925963033500011079e-08, R10 ;  /* 0x32a570600b0a7823 */ /* 0x000fc6000000000a */
[----:B------:R-:W-:Y:S01]  /*25a0*/  LEA R20, R20, UR7, 0x2 ;  /* 0x0000000714147c11 */ /* 0x000fe2000f8e10ff */
[----:B------:R-:W1:Y:S04]  /*25b0*/  MUFU.EX2 R9, R10 ;  /* 0x0000000a00097308 */ /* 0x000e680000000800 */
[----:B------:R-:W2:Y:S04]  /*25c0*/  LDS R19, [R20+0x200] ;  /* 0x0002000014137984 */ /* 0x000ea80000000800 */
[----:B------:R-:W3:Y:S01]  /*25d0*/  LDS R21, [R20+0x280] ;  /* 0x0002800014157984 */ /* 0x000ee20000000800 */
[----:B-1----:R-:W-:-:S04]  /*25e0*/  FMUL R8, R8, R9 ;  /* 0x0000000908087220 */ /* 0x002fc80000400000 */
[----:B------:R-:W-:Y:S01]  /*25f0*/  FADD R4, R4, R8 ;  /* 0x0000000804047221 */ /* 0x000fe20000000000 */
[C---:B--2---:R-:W-:Y:S01]  /*2600*/  FFMA R5, R8.reuse, R19, R5 ;  /* 0x0000001308057223 */ /* 0x044fe20000000005 */
[----:B------:R-:W-:Y:S01]  /*2610*/  MOV R19, R22 ;  /* 0x0000001600137202 */ /* 0x000fe20000000f00 */
[----:B---3--:R-:W-:-:S07]  /*2620*/  FFMA R6, R8, R21, R6 ;  /* 0x0000001508067223 */ /* 0x008fce0000000006 */
.L_x_289:
[----:B------:R-:W-:Y:S05]  /*2630*/  WARPSYNC.ALL ;  /* 0x0000000000007948 */ /* 0x000fea0003800000 */
[----:B------:R-:W-:Y:S01]  /*2640*/  BAR.SYNC.DEFER_BLOCKING 0x0 ;  /* 0x0000000000007b1d */ /* 0x000fe20000010000 */
[----:B------:R-:W-:-:S05]  /*2650*/  UIADD3 UR4, UPT, UPT, UR4, 0x1, URZ ;  /* 0x0000000104047890 */ /* 0x000fca000fffe0ff */
[----:B------:R-:W-:Y:S07]  /*2660*/  BRA.U !UP0, `(.L_x_317) ;  /* 0xffffffe108287547 */ /* 0x000fee000b83ffff */
.L_x_284:
[----:B------:R-:W-:-:S13]  /*2670*/  ISETP.GE.AND P0, PT, R16, R17, PT ;  /* 0x000000111000720c */ /* 0x000fda0003f06270 */
[----:B-1----:R-:W-:Y:S05]  /*2680*/  @P0 EXIT ;  /* 0x000000000000094d */ /* 0x002fea0003800000 */
[----:B------:R-:W1:Y:S01]  /*2690*/  LDCU.64 UR4, c[0x0][0x3a0] ;  /* 0x00007400ff0477ac */ /* 0x000e620008000a00 */
[----:B---34-:R-:W-:Y:S01]  /*26a0*/  IMAD.MOV.U32 R9, RZ, RZ, R4 ;  /* 0x000000ffff097224 */ /* 0x018fe200078e0004 */
[----:B-1----:R-:W-:-:S04]  /*26b0*/  UISETP.NE.U32.AND UP0, UPT, UR4, URZ, UPT ;  /* 0x000000ff0400728c */ /* 0x002fc8000bf05070 */
[----:B------:R-:W-:-:S09]  /*26c0*/  UISETP.NE.AND.EX UP0, UPT, UR5, URZ, UPT, UP0 ;  /* 0x000000ff0500728c */ /* 0x000fd2000bf05300 */
[----:B------:R-:W-:Y:S05]  /*26d0*/  BRA.U !UP0, `(.L_x_318) ;  /* 0x0000000108707547 */ /* 0x000fea000b800000 */
[----:B------:R-:W1:Y:S01]  /*26e0*/  S2R R7, SR_CTAID.X ;  /* 0x0000000000077919 */ /* 0x000e620000002500 */
[----:B------:R-:W1:Y:S02]  /*26f0*/  LDC.64 R2, c[0x0][0x3a0] ;  /* 0x0000e800ff027b82 */ /* 0x000e640000000a00 */
[----:B-1----:R-:W-:-:S06]  /*2700*/  IMAD.WIDE.U32 R2, R7, 0x4, R2 ;  /* 0x0000000407027825 */ /* 0x002fcc00078e0002 */
[----:B------:R-:W3:Y:S01]  /*2710*/  LDG.E.CONSTANT R2, desc[UR12][R2.64] ;  /* 0x0000000c02027981 */ /* 0x000ee2000c1e9900 */
[----:B------:R-:W-:Y:S02]  /*2720*/  HFMA2 R10, -RZ, RZ, 0.96630859375, -0.0022525787353515625 ;  /* 0x3bbb989dff0a7431 */ /* 0x000fe400000001ff */
[----:B-----5:R-:W-:Y:S01]  /*2730*/  IMAD.MOV.U32 R11, RZ, RZ, 0x437c0000 ;  /* 0x437c0000ff0b7424 */ /* 0x020fe200078e00ff */
[----:B---3--:R-:W-:-:S05]  /*2740*/  FMNMX R0, R2, R19, !PT ;  /* 0x0000001302007209 */ /* 0x008fca0007800000 */
[----:B------:R-:W-:Y:S01]  /*2750*/  FADD R7, R2, -R0 ;  /* 0x8000000002077221 */ /* 0x000fe20000000000 */
        /* <DEDUP_REMOVED lines=9> */
[----:B------:R-:W-:Y:S02]  /*27f0*/  IMAD.SHL.U32 R4, R4, 0x800000, RZ ;  /* 0x0080000004047824 */ /* 0x000fe400078e00ff */
[----:B------:R-:W-:Y:S01]  /*2800*/  FFMA R10, R7, 1.925963033500011079e-08, R10 ;  /* 0x32a57060070a7823 */ /* 0x000fe2000000000a */
[----:B------:R-:W-:-:S03]  /*2810*/  FFMA R3, R0, 1.4426950216293334961, -R3 ;  /* 0x3fb8aa3b00037823 */ /* 0x000fc60000000803 */
[----:B------:R-:W1:Y:S01]  /*2820*/  MUFU.EX2 R7, R10 ;  /* 0x0000000a00077308 */ /* 0x000e620000000800 */
[----:B------:R-:W-:-:S07]  /*2830*/  FFMA R3, R0, 1.925963033500011079e-08, R3 ;  /* 0x32a5706000037823 */ /* 0x000fce0000000003 */
[----:B------:R-:W3:Y:S01]  /*2840*/  MUFU.EX2 R3, R3 ;  /* 0x0000000300037308 */ /* 0x000ee20000000800 */
[----:B-1----:R-:W-:Y:S01]  /*2850*/  FMUL R7, R8, R7 ;  /* 0x0000000708077220 */ /* 0x002fe20000400000 */
[----:B---3--:R-:W-:-:S04]  /*2860*/  FMUL R4, R4, R3 ;  /* 0x0000000304047220 */ /* 0x008fc80000400000 */
[C---:B------:R-:W-:Y:S01]  /*2870*/  FFMA R9, R4.reuse, R9, R7 ;  /* 0x0000000904097223 */ /* 0x040fe20000000007 */
[C---:B------:R-:W-:Y:S01]  /*2880*/  FMUL R5, R4.reuse, R5 ;  /* 0x0000000504057220 */ /* 0x040fe20000400000 */
[----:B------:R-:W-:-:S07]  /*2890*/  FMUL R6, R4, R6 ;  /* 0x0000000604067220 */ /* 0x000fce0000400000 */
.L_x_318:
        /* <DEDUP_REMOVED lines=8> */
[----:B0-2--5:R-:W-:Y:S05]  /*2920*/  CALL.REL.NOINC `($__internal_6_$__cuda_sm20_rcp_rn_f32_slowpath) ;  /* 0x0000000000d47944 */ /* 0x025fea0003c00000 */
[----:B------:R-:W-:Y:S05]  /*2930*/  BRA `(.L_x_321) ;  /* 0x0000000000107947 */ /* 0x000fea0003800000 */
.L_x_320:
[----:B------:R-:W1:Y:S02]  /*2940*/  MUFU.RCP R0, R9 ;  /* 0x0000000900007308 */ /* 0x000e640000001000 */
[----:B-1----:R-:W-:-:S04]  /*2950*/  FFMA R2, R0, R9, -1 ;  /* 0xbf80000000027423 */ /* 0x002fc80000000009 */
[----:B------:R-:W-:-:S04]  /*2960*/  FADD.FTZ R3, -R2, -RZ ;  /* 0x800000ff02037221 */ /* 0x000fc80000010100 */
[----:B------:R-:W-:-:S07]  /*2970*/  FFMA R0, R0, R3, R0 ;  /* 0x0000000300007223 */ /* 0x000fce0000000000 */
.L_x_321:
[----:B------:R-:W-:Y:S05]  /*2980*/  BSYNC.RECONVERGENT B0 ;  /* 0x0000000000007941 */ /* 0x000fea0003800200 */
.L_x_319:
[----:B------:R-:W1:Y:S01]  /*2990*/  LDC.64 R2, c[0x0][0x398] ;  /* 0x0000e600ff027b82 */ /* 0x000e620000000a00 */
[----:B------:R-:W-:-:S05]  /*29a0*/  FSEL R0, R0, RZ, P3 ;  /* 0x000000ff00007208 */ /* 0x000fca0001800000 */
[----:B------:R-:W-:Y:S01]  /*29b0*/  FMUL R5, R0, R5 ;  /* 0x0000000500057220 */ /* 0x000fe20000400000 */
[----:B-1----:R-:W-:-:S04]  /*29c0*/  IMAD.WIDE R14, R14, 0x4, R2 ;  /* 0x000000040e0e7825 */ /* 0x002fc800078e0202 */
[----:B------:R-:W-:Y:S01]  /*29d0*/  FMUL R3, R0, R6 ;  /* 0x0000000600037220 */ /* 0x000fe20000400000 */
[----:B------:R-:W-:Y:S04]  /*29e0*/  STG.E desc[UR12][R14.64], R5 ;  /* 0x000000050e007986 */ /* 0x000fe8000c10190c */
[----:B------:R-:W-:Y:S01]  /*29f0*/  STG.E desc[UR12][R14.64+0x80], R3 ;  /* 0x000080030e007986 */ /* 0x000fe2000c10190c */
[----:B------:R-:W-:Y:S05]  /*2a00*/  EXIT ;  /* 0x000000000000794d */ /* 0x000fea0003800000 */
.L_x_294:
[----:B0-----:R-:W-:Y:S01]  /*2a10*/  HFMA2 R29, -RZ, RZ, 0, 1.847743988037109375e-06 ;  /* 0x0000001fff1d7431 */ /* 0x001fe200000001ff */
[----:B------:R-:W-:Y:S01]  /*2a20*/  BSSY B2, `(.L_x_322) ;  /* 0x0000007000027945 */ /* 0x000fe20003800000 */
[----:B------:R-:W-:Y:S01]  /*2a30*/  MOV R22, R23 ;  /* 0x0000001700167202 */ /* 0x000fe20000000f00 */
[----:B------:R-:W-:Y:S02]  /*2a40*/  IMAD.MOV.U32 R28, RZ, RZ, 0x10 ;  /* 0x00000010ff1c7424 */ /* 0x000fe400078e00ff */
[----:B------:R-:W-:-:S07]  /*2a50*/  IMAD.MOV.U32 R27, RZ, RZ, -0x1 ;  /* 0xffffffffff1b7424 */ /* 0x000fce00078e00ff */
[----:B------:R-:W-:Y:S05]  /*2a60*/  WARPSYNC.COLLECTIVE R27, `(.L_x_323) ;  /* 0x000000001b087348 */ /* 0x000fea0003c00000 */
[----:B------:R0:W1:Y:S02]  /*2a70*/  SHFL.BFLY P1, R26, R22, R28, R29 ;  /* 0x0c00001c161a7389 */ /* 0x000064000002001d */
[----:B01----:R-:W-:Y:S05]  /*2a80*/  ENDCOLLECTIVE ;  /* 0x000000000000791b */ /* 0x003fea0003800000 */
.L_x_323:
[----:B------:R-:W-:Y:S05]  /*2a90*/  BSYNC B2 ;  /* 0x0000000000027941 */ /* 0x000fea0003800000 */
.L_x_322:
        /* <DEDUP_REMOVED lines=8> */
.L_x_324:
[----:B------:R-:W-:Y:S02]  /*2b20*/  HFMA2 R28, -RZ, RZ, 0, 2.384185791015625e-07 ;  /* 0x00000004ff1c7431 */ /* 0x000fe400000001ff */
[----:B------:R-:W-:-:S04]  /*2b30*/  IMAD.MOV.U32 R9, RZ, RZ, R26 ;  /* 0x000000ffff097224 */ /* 0x000fc800078e001a */
[----:B------:R-:W-:-:S05]  /*2b40*/  FADD R9, R22, R9 ;  /* 0x0000000916097221 */ /* 0x000fca0000000000 */
[----:B------:R-:W-:-:S07]  /*2b50*/  MOV R22, R9 ;  /* 0x0000000900167202 */ /* 0x000fce0000000f00 */
[----:B------:R-:W-:Y:S05]  /*2b60*/  WARPSYNC.COLLECTIVE R27, `(.L_x_325) ;  /* 0x000000001b087348 */ /* 0x000fea0003c00000 */
[----:B------:R0:W1:Y:S02]  /*2b70*/  SHFL.BFLY P1, R26, R22, R28, R29 ;  /* 0x0c00001c161a7389 */ /* 0x000064000002001d */
[----:B01----:R-:W-:Y:S05]  /*2b80*/  ENDCOLLECTIVE ;  /* 0x000000000000791b */ /* 0x003fea0003800000 */
.L_x_325:
[----:B------:R-:W-:Y:S02]  /*2b90*/  HFMA2 R28, -RZ, RZ, 0, 1.1920928955078125e-07 ;  /* 0x00000002ff1c7431 */ /* 0x000fe400000001ff */
[----:B------:R-:W-:-:S04]  /*2ba0*/  IMAD.MOV.U32 R24, RZ, RZ, R26 ;  /* 0x000000ffff187224 */ /* 0x000fc800078e001a */
[----:B------:R-:W-:-:S05]  /*2bb0*/  FADD R24, R9, R24 ;  /* 0x0000001809187221 */ /* 0x000fca0000000000 */
[----:B------:R-:W-:-:S07]  /*2bc0*/  MOV R22, R24 ;  /* 0x0000001800167202 */ /* 0x000fce0000000f00 */
[----:B------:R-:W-:Y:S05]  /*2bd0*/  WARPSYNC.COLLECTIVE R27, `(.L_x_326) ;  /* 0x000000001b087348 */ /* 0x000fea0003c00000 */
[----:B------:R0:W1:Y:S02]  /*2be0*/  SHFL.BFLY P1, R26, R22, R28, R29 ;  /* 0x0c00001c161a7389 */ /* 0x000064000002001d */
[----:B01----:R-:W-:Y:S05]  /*2bf0*/  ENDCOLLECTIVE ;  /* 0x000000000000791b */ /* 0x003fea0003800000 */
.L_x_326:
[----:B------:R-:W-:Y:S02]  /*2c00*/  HFMA2 R28, -RZ, RZ, 0, 5.9604644775390625e-08 ;  /* 0x00000001ff1c7431 */ /* 0x000fe400000001ff */
[----:B------:R-:W-:-:S04]  /*2c10*/  IMAD.MOV.U32 R25, RZ, RZ, R26 ;  /* 0x000000ffff197224 */ /* 0x000fc800078e001a */
[----:B------:R-:W-:-:S05]  /*2c20*/  FADD R25, R24, R25 ;  /* 0x0000001918197221 */ /* 0x000fca0000000000 */
[----:B------:R-:W-:-:S07]  /*2c30*/  MOV R22, R25 ;  /* 0x0000001900167202 */ /* 0x000fce0000000f00 */
[----:B------:R-:W-:Y:S05]  /*2c40*/  WARPSYNC.COLLECTIVE R27, `(.L_x_327) ;  /* 0x000000001b087348 */ /* 0x000fea0003c00000 */
[----:B------:R0:W1:Y:S02]  /*2c50*/  SHFL.BFLY P1, R26, R22, R28, R29 ;  /* 0x0c00001c161a7389 */ /* 0x000064000002001d */
[----:B01----:R-:W-:Y:S05]  /*2c60*/  ENDCOLLECTIVE ;  /* 0x000000000000791b */ /* 0x003fea0003800000 */
.L_x_327:
[----:B------:R-:W-:Y:S05]  /*2c70*/  BRA `(.L_x_328) ;  /* 0xffffffe400587947 */ /* 0x000fea000383ffff */
        .weak           $__internal_6_$__cuda_sm20_rcp_rn_f32_slowpath
        .type           $__internal_6_$__cuda_sm20_rcp_rn_f32_slowpath,@function
        .size           $__internal_6_$__cuda_sm20_rcp_rn_f32_slowpath,(.L_x_2067 - $__internal_6_$__cuda_sm20_rcp_rn_f32_slowpath)
$__internal_6_$__cuda_sm20_rcp_rn_f32_slowpath:
        /* <DEDUP_REMOVED lines=15> */
.L_x_330:
        /* <DEDUP_REMOVED lines=33> */
.L_x_332:
[----:B------:R0:W1:Y:S02]  /*2f80*/  MUFU.RCP R3, R2 ;  /* 0x0000000200037308 */ /* 0x0000640000001000 */
.L_x_331:
[----:B------:R-:W-:Y:S05]  /*2f90*/  BSYNC.RECONVERGENT B1 ;  /* 0x0000000000017941 */ /* 0x000fea0003800200 */
.L_x_329:
[----:B-1----:R-:W-:Y:S02]  /*2fa0*/  IMAD.MOV.U32 R0, RZ, RZ, R3 ;  /* 0x000000ffff007224 */ /* 0x002fe400078e0003 */
[----:B------:R-:W-:Y:S01]  /*2fb0*/  HFMA2 R3, -RZ, RZ, 0, 0 ;  /* 0x00000000ff037431 */ /* 0x000fe200000001ff */
[----:B0-----:R-:W-:-:S04]  /*2fc0*/  MOV R2, R9 ;  /* 0x0000000900027202 */ /* 0x001fc80000000f00 */
[----:B------:R-:W-:Y:S05]  /*2fd0*/  RET.REL.NODEC R2 `(_Z30flash_attn_sinks_varlen_kernelIfLi64ELi8ELi64EEvPKT_S2_S2_PS0_PKfPKjS7_fiiii) ;  /* 0xffffffd002087950 */ /* 0x000fea0003c3ffff */
.L_x_333:
        /* <DEDUP_REMOVED lines=10> */
.L_x_2067:


//--------------------- .text._Z30flash_attn_sinks_varlen_kernelI13__nv_bfloat16Li256ELi8ELi16EEvPKT_S3_S3_PS1_PKfPKjS8_fiiii --------------------------
	.section	.text._Z30flash_attn_sinks_varlen_kernelI13__nv_bfloat16Li256ELi8ELi16EEvPKT_S3_S3_PS1_PKfPKjS8_fiiii,"ax",@progbits
	.align	128
        .global         _Z30flash_attn_sinks_varlen_kernelI13__nv_bfloat16Li256ELi8ELi16EEvPKT_S3_S3_PS1_PKfPKjS8_fiiii
        .type           _Z30flash_attn_sinks_varlen_kernelI13__nv_bfloat16Li256ELi8ELi16EEvPKT_S3_S3_PS1_PKfPKjS8_fiiii,@function
        .size           _Z30flash_attn_sinks_varlen_kernelI13__nv_bfloat16Li256ELi8ELi16EEvPKT_S3_S3_PS1_PKfPKjS8_fiiii,(.L_x_2068 - _Z30flash_attn_sinks_varlen_kernelI13__nv_bfloat16Li256ELi8ELi16EEvPKT_S3_S3_PS1_PKfPKjS8_fiiii)
        .other          _Z30flash_attn_sinks_varlen_kernelI13__nv_bfloat16Li256ELi8ELi16EEvPKT_S3_S3_PS1_PKfPKjS8_fiiii,@"STO_CUDA_ENTRY STV_DEFAULT"
_Z30flash_attn_sinks_varlen_kernelI13__nv_bfloat16Li256ELi8ELi16EEvPKT_S3_S3_PS1_PKfPKjS8_fiiii:
.text._Z30flash_attn_sinks_varlen_kernelI13__nv_bfloat16Li256ELi8ELi16EEvPKT_S3_S3_PS1_PKfPKjS8_fiiii:
        /* <DEDUP_REMOVED lines=17> */
[----:B------:R-:W2:Y:S01]  /*0110*/  LDG.E.CONSTANT R16, desc[UR16][R8.64] ;  /* 0x0000001008107981 */ /* 0x000ea2000c1e9900 */
[----:B---3--:R-:W-:Y:S01]  /*0120*/  IMAD.SHL.U32 R17, R17, 0x8, RZ ;  /* 0x0000000811117824 */ /* 0x008fe200078e00ff */
[----:B-----5:R-:W-:Y:S02]  /*0130*/  SHF.R.U32.HI R0, RZ, 0x5, R28 ;  /* 0x00000005ff007819 */ /* 0x020fe4000001161c */
[----:B------:R-:W3:Y:S01]  /*0140*/  LDG.E.CONSTANT R18, desc[UR16][R8.64+0x4] ;  /* 0x0000041008127981 */ /* 0x000ee2000c1e9900 */
[----:B----4-:R-:W-:Y:S01]  /*0150*/  IMAD R4, R13, R2, R29 ;  /* 0x000000020d047224 */ /* 0x010fe200078e021d */
[----:B------:R-:W-:Y:S02]  /*0160*/  LOP3.LUT R27, R17, R0, RZ, 0xfc, !PT ;  /* 0x00000000111b7212 */ /* 0x000fe400078efcff */
[----:B------:R-:W-:Y:S02]  /*0170*/  LOP3.LUT R25, R28, 0x1f, RZ, 0xc0, !PT ;  /* 0x0000001f1c197812 */ /* 0x000fe400078ec0ff */
[----:B------:R-:W-:Y:S01]  /*0180*/  IABS R21, R3 ;  /* 0x0000000300157213 */ /* 0x000fe20000000000 */
[----:B------:R-:W-:-:S04]  /*0190*/  IMAD R4, R4, UR4, R27 ;  /* 0x0000000404047c24 */ /* 0x000fc8000f8e021b */
[----:B------:R-:W-:-:S04]  /*01a0*/  IMAD R24, R4, 0x100, R25 ;  /* 0x0000010004187824 */ /* 0x000fc800078e0219 */
[----:B------:R-:W-:Y:S01]  /*01b0*/  IMAD.WIDE R6, R24, 0x2, R6 ;  /* 0x0000000218067825 */ /* 0x000fe200078e0206 */
[----:B------:R-:W0:Y:S08]  /*01c0*/  I2F.RP R19, R21 ;  /* 0x0000001500137306 */ /* 0x000e300000209400 */
[----:B0-----:R-:W0:Y:S02]  /*01d0*/  MUFU.RCP R19, R19 ;  /* 0x0000001300137308 */ /* 0x001e240000001000 */
[----:B0-----:R-:W-:-:S06]  /*01e0*/  IADD3 R4, PT, PT, R19, 0xffffffe, RZ ;  /* 0x0ffffffe13047810 */ /* 0x001fcc0007ffe0ff */
[----:B------:R0:W1:Y:S02]  /*01f0*/  F2I.FTZ.U32.TRUNC.NTZ R5, R4 ;  /* 0x0000000400057305 */ /* 0x000064000021f000 */
[----:B0-----:R-:W-:Y:S02]  /*0200*/  HFMA2 R4, -RZ, RZ, 0, 0 ;  /* 0x00000000ff047431 */ /* 0x001fe400000001ff */
[----:B-1----:R-:W-:-:S04]  /*0210*/  IMAD.MOV R20, RZ, RZ, -R5 ;  /* 0x000000ffff147224 */ /* 0x002fc800078e0a05 */
[----:B------:R-:W-:Y:S01]  /*0220*/  IMAD R23, R20, R21, RZ ;  /* 0x0000001514177224 */ /* 0x000fe200078e02ff */
[----:B------:R-:W-:-:S03]  /*0230*/  IABS R20, R2 ;  /* 0x0000000200147213 */ /* 0x000fc60000000000 */
[----:B------:R-:W-:-:S06]  /*0240*/  IMAD.HI.U32 R5, R5, R23, R4 ;  /* 0x0000001705057227 */ /* 0x000fcc00078e0004 */
[----:B------:R-:W-:Y:S01]  /*0250*/  IMAD.HI.U32 R5, R5, R20, RZ ;  /* 0x0000001405057227 */ /* 0x000fe200078e00ff */
[----:B------:R-:W-:Y:S02]  /*0260*/  LOP3.LUT R2, R2, R3, RZ, 0x3c, !PT ;  /* 0x0000000302027212 */ /* 0x000fe400078e3cff */
[----:B------:R-:W-:Y:S02]  /*0270*/  ISETP.NE.AND P2, PT, R3, RZ, PT ;  /* 0x000000ff0300720c */ /* 0x000fe40003f45270 */
[----:B------:R-:W-:-:S11]  /*0280*/  ISETP.GE.AND P4, PT, R2, RZ, PT ;  /* 0x000000ff0200720c */ /* 0x000fd60003f86270 */
[----:B------:R-:W-:Y:S02]  /*0290*/  @!P2 LOP3.LUT R3, RZ, R3, RZ, 0x33, !PT ;  /* 0x00000003ff03a212 */ /* 0x000fe400078e33ff */
[----:B--2---:R-:W-:-:S04]  /*02a0*/  IADD3 R26, PT, PT, R26, -R11, RZ ;  /* 0x8000000b1a1a7210 */ /* 0x004fc80007ffe0ff */
[----:B------:R-:W-:-:S13]  /*02b0*/  ISETP.GE.AND P0, PT, R27, R26, PT ;  /* 0x0000001a1b00720c */ /* 0x000fda0003f06270 */
[----:B------:R-:W2:Y:S04]  /*02c0*/  @!P0 LDG.E.U16.CONSTANT R14, desc[UR16][R6.64] ;  /* 0x00000010060e8981 */ /* 0x000ea8000c1e9500 */
[----:B------:R-:W4:Y:S04]  /*02d0*/  @!P0 LDG.E.U16.CONSTANT R13, desc[UR16][R6.64+0x40] ;  /* 0x00004010060d8981 */ /* 0x000f28000c1e9500 */
[----:B------:R-:W5:Y:S04]  /*02e0*/  @!P0 LDG.E.U16.CONSTANT R12, desc[UR16][R6.64+0x80] ;  /* 0x00008010060c8981 */ /* 0x000f68000c1e9500 */
[----:B------:R-:W5:Y:S04]  /*02f0*/  @!P0 LDG.E.U16.CONSTANT R9, desc[UR16][R6.64+0x140] ;  /* 0x0001401006098981 */ /* 0x000f68000c1e9500 */
[----:B------:R-:W5:Y:S04]  /*0300*/  @!P0 LDG.E.U16.CONSTANT R15, desc[UR16][R6.64+0xc0] ;  /* 0x0000c010060f8981 */ /* 0x000f68000c1e9500 */
[----:B------:R-:W5:Y:S04]  /*0310*/  @!P0 LDG.E.U16.CONSTANT R10, desc[UR16][R6.64+0x180] ;  /* 0x00018010060a8981 */ /* 0x000f68000c1e9500 */
[----:B------:R-:W5:Y:S04]  /*0320*/  @!P0 LDG.E.U16.CONSTANT R8, desc[UR16][R6.64+0x100] ;  /* 0x0001001006088981 */ /* 0x000f68000c1e9500 */
[----:B------:R0:W5:Y:S02]  /*0330*/  @!P0 LDG.E.U16.CONSTANT R11, desc[UR16][R6.64+0x1c0] ;  /* 0x0001c010060b8981 */ /* 0x000164000c1e9500 */
[----:B0-----:R-:W-:-:S04]  /*0340*/  IMAD.MOV R6, RZ, RZ, -R5 ;  /* 0x000000ffff067224 */ /* 0x001fc800078e0a05 */
[----:B------:R-:W-:-:S05]  /*0350*/  IMAD R6, R21, R6, R20 ;  /* 0x0000000615067224 */ /* 0x000fca00078e0214 */
[----:B------:R-:W-:-:S13]  /*0360*/  ISETP.GT.U32.AND P3, PT, R21, R6, PT ;  /* 0x000000061500720c */ /* 0x000fda0003f64070 */
[----:B------:R-:W-:-:S04]  /*0370*/  @!P3 IADD3 R6, PT, PT, R6, -R21, RZ ;  /* 0x800000150606b210 */ /* 0x000fc80007ffe0ff */
[----:B------:R-:W-:Y:S01]  /*0380*/  ISETP.GE.U32.AND P1, PT, R6, R21, PT ;  /* 0x000000150600720c */ /* 0x000fe20003f26070 */
[----:B------:R-:W-:-:S12]  /*0390*/  @!P3 VIADD R5, R5, 0x1 ;  /* 0x000000010505b836 */ /* 0x000fd80000000000 */
[----:B------:R-:W-:-:S05]  /*03a0*/  @P1 IADD3 R5, PT, PT, R5, 0x1, RZ ;  /* 0x0000000105051810 */ /* 0x000fca0007ffe0ff */
[----:B------:R-:W-:-:S05]  /*03b0*/  @!P4 IMAD.MOV R5, RZ, RZ, -R5 ;  /* 0x000000ffff05c224 */ /* 0x000fca00078e0a05 */
[----:B------:R-:W-:Y:S02]  /*03c0*/  R2UR UR8, R5 ;  /* 0x00000000050872ca */ /* 0x000fe400000e0000 */
[----:B------:R-:W-:-:S13]  /*03d0*/  @!P2 R2UR UR8, R3 ;  /* 0x000000000308a2ca */ /* 0x000fda00000e0000 */
[----:B------:R-:W-:-:S04]  /*03e0*/  MOV R6, UR8 ;  /* 0x0000000800067c02 */ /* 0x000fc80008000f00 */
        /* <DEDUP_REMOVED lines=9> */
[----:B------:R-:W-:Y:S02]  /*0480*/  IABS R20, R6 ;  /* 0x0000000600147213 */ /* 0x000fe40000000000 */
[----:B------:R-:W-:Y:S01]  /*0490*/  MOV R6, R19 ;  /* 0x0000001300067202 */ /* 0x000fe20000000f00 */
[----:B------:R-:W-:Y:S01]  /*04a0*/  IMAD.HI.U32 R3, R3, R7, R2 ;  /* 0x0000000703037227 */ /* 0x000fe200078e0002 */
[----:B------:R-:W-:Y:S01]  /*04b0*/  R2UR UR18, R16 ;  /* 0x00000000101272ca */ /* 0x000fe200000e0000 */
[----:B------:R-:W0:Y:S02]  /*04c0*/  @!P0 LDC R7, c[0x0][0x3b8] ;  /* 0x0000ee00ff078b82 */ /* 0x000e240000000800 */
[----:B------:R-:W-:Y:S02]  /*04d0*/  IMAD.MOV R4, RZ, RZ, -R20 ;  /* 0x000000ffff047224 */ /* 0x000fe400078e0a14 */
[----:B------:R-:W-:-:S04]  /*04e0*/  IMAD.HI.U32 R3, R3, R6, RZ ;  /* 0x0000000603037227 */ /* 0x000fc800078e00ff */
[----:B------:R-:W-:Y:S01]  /*04f0*/  IMAD R2, R3, R4, R6 ;  /* 0x0000000403027224 */ /* 0x000fe200078e0206 */
[----:B------:R-:W-:Y:S01]  /*0500*/  VIADDMNMX R4, R17, 0x8, R26, PT ;  /* 0x0000000811047846 */ /* 0x000fe2000380011a */
[----:B------:R-:W1:Y:S03]  /*0510*/  @!P0 LDC R6, c[0x0][0x3b8] ;  /* 0x0000ee00ff068b82 */ /* 0x000e660000000800 */
[----:B------:R-:W-:-:S13]  /*0520*/  ISETP.GT.U32.AND P2, PT, R5, R2, PT ;  /* 0x000000020500720c */ /* 0x000fda0003f44070 */
[----:B------:R-:W-:-:S04]  /*0530*/  @!P2 IADD3 R2, PT, PT, R2, -R5, RZ ;  /* 0x800000050202a210 */ /* 0x000fc80007ffe0ff */
[----:B------:R-:W-:Y:S01]  /*0540*/  ISETP.GE.U32.AND P1, PT, R2, R5, PT ;  /* 0x000000050200720c */ /* 0x000fe20003f26070 */
[----:B------:R-:W-:Y:S01]  /*0550*/  @!P2 VIADD R3, R3, 0x1 ;  /* 0x000000010303a836 */ /* 0x000fe20000000000 */
[----:B------:R-:W-:-:S11]  /*0560*/  LOP3.LUT R2, R29, UR8, RZ, 0x3c, !PT ;  /* 0x000000081d027c12 */ /* 0x000fd6000f8e3cff */
[----:B------:R-:W-:-:S04]  /*0570*/  @P1 IADD3 R3, PT, PT, R3, 0x1, RZ ;  /* 0x0000000103031810 */ /* 0x000fc80007ffe0ff */
[----:B------:R-:W-:Y:S01]  /*0580*/  R2UR UR19, R3 ;  /* 0x00000000031372ca */ /* 0x000fe200000e0000 */
[----:B---3--:R-:W-:Y:S01]  /*0590*/  VIADD R3, R18, -UR18 ;  /* 0x8000001212037c36 */ /* 0x008fe20008000000 */
[----:B------:R-:W-:Y:S01]  /*05a0*/  ISETP.GE.AND P1, PT, R2, RZ, PT ;  /* 0x000000ff0200720c */ /* 0x000fe20003f26270 */
[----:B------:R-:W3:Y:S03]  /*05b0*/  @!P0 LDC R18, c[0x0][0x3b8] ;  /* 0x0000ee00ff128b82 */ /* 0x000ee60000000800 */
[----:B------:R-:W-:-:S04]  /*05c0*/  IADD3 R2, PT, PT, -R26, R3, RZ ;  /* 0x000000031a027210 */ /* 0x000fc80007ffe1ff */
[----:B------:R-:W-:-:S04]  /*05d0*/  IADD3 R17, PT, PT, R2, -UR7, R17 ;  /* 0x8000000702117c10 */ /* 0x000fc8000fffe011 */
[----:B------:R-:W-:Y:S01]  /*05e0*/  R2UR UR5, R17 ;  /* 0x00000000110572ca */ /* 0x000fe200000e0000 */
[----:B------:R-:W-:Y:S01]  /*05f0*/  @!P1 IMAD R5, RZ, RZ, -UR19 ;  /* 0x80000013ff059e24 */ /* 0x000fe2000f8e02ff */
[----:B------:R-:W-:Y:S02]  /*0600*/  VIADDMNMX R19, R2, R4, R3, PT ;  /* 0x0000000402137246 */ /* 0x000fe40003800103 */
[----:B------:R-:W3:Y:S02]  /*0610*/  @!P0 LDC R4, c[0x0][0x3b8] ;  /* 0x0000ee00ff048b82 */ /* 0x000ee40000000800 */
[----:B------:R-:W-:Y:S01]  /*0620*/  @!P1 R2UR UR19, R5 ;  /* 0x00000000051392ca */ /* 0x000fe200000e0000 */
[----:B------:R-:W-:Y:S01]  /*0630*/  UISETP.NE.AND UP0, UPT, UR8, URZ, UPT ;  /* 0x000000ff0800728c */ /* 0x000fe2000bf05270 */
[----:B------:R-:W-:-:S04]  /*0640*/  R2UR UR20, R19 ;  /* 0x00000000131472ca */ /* 0x000fc800000e0000 */
[----:B------:R-:W3:Y:S01]  /*0650*/  @!P0 LDC R2, c[0x0][0x3b8] ;  /* 0x0000ee00ff028b82 */ /* 0x000ee20000000800 */
[----:B------:R-:W-:-:S04]  /*0660*/  UISETP.LT.AND UP1, UPT, UR5, -0x1, UPT ;  /* 0xffffffff0500788c */ /* 0x000fc8000bf21270 */
[----:B------:R-:W-:-:S03]  /*0670*/  USEL UR4, UR5, 0xffffffff, !UP1 ;  /* 0xffffffff05047887 */ /* 0x000fc6000c800000 */
[----:B------:R-:W3:Y:S01]  /*0680*/  @!P0 LDC R3, c[0x0][0x3b8] ;  /* 0x0000ee00ff038b82 */ /* 0x000ee20000000800 */
[----:B------:R-:W-:-:S07]  /*0690*/  UISETP.GT.AND UP1, UPT, UR7, URZ, UPT ;  /* 0x000000ff0700728c */ /* 0x000fce000bf24270 */
[----:B------:R-:W3:Y:S01]  /*06a0*/  @!P0 LDC R5, c[0x0][0x3b8] ;  /* 0x0000ee00ff058b82 */ /* 0x000ee20000000800 */
[----:B------:R-:W-:Y:S01]  /*06b0*/  UIADD3 UR4, UPT, UPT, UR4, 0x1, URZ ;  /* 0x0000000104047890 */ /* 0x000fe2000fffe0ff */
[----:B------:R-:W-:-:S03]  /*06c0*/  CS2R R22, SRZ ;  /* 0x0000000000167805 */ /* 0x000fc6000001ff00 */
[----:B------:R-:W-:Y:S02]  /*06d0*/  USEL UR6, UR4, URZ, UP1 ;  /* 0x000000ff04067287 */ /* 0x000fe40008800000 */
[----:B------:R-:W-:Y:S02]  /*06e0*/  @!UP0 ULOP3.LUT UR19, URZ, UR8, URZ, 0x33, !UPT ;  /* 0x00000008ff138292 */ /* 0x000fe4000f8e33ff */
[----:B------:R-:W-:Y:S01]  /*06f0*/  UISETP.GE.AND UP0, UPT, UR6, UR20, UPT ;  /* 0x000000140600728c */ /* 0x000fe2000bf06270 */
[----:B------:R-:W-:Y:S02]  /*0700*/  CS2R R16, SRZ ;  /* 0x0000000000107805 */ /* 0x000fe4000001ff00 */
[----:B------:R-:W-:Y:S02]  /*0710*/  R2UR UR21, R1 ;  /* 0x00000000011572ca */ /* 0x000fe400000e0000 */
[----:B------:R-:W-:Y:S02]  /*0720*/  MOV R30, 0xff7fffff ;  /* 0xff7fffff001e7802 */ /* 0x000fe40000000f00 */
[----:B------:R-:W-:-:S02]  /*0730*/  IADD3 R0, PT, PT, R0, UR5, RZ ;  /* 0x0000000500007c10 */ /* 0x000fc4000fffe0ff */
[----:B--2---:R-:W-:Y:S01]  /*0740*/  @!P0 SHF.L.U32 R14, R14, 0x10, RZ ;  /* 0x000000100e0e8819 */ /* 0x004fe200000006ff */
[----:B----4-:R-:W-:-:S04]  /*0750*/  @!P0 IMAD.U32 R13, R13, 0x10000, RZ ;  /* 0x000100000d0d8824 */ /* 0x010fc800078e00ff */
[-C--:B-1----:R-:W-:Y:S01]  /*0760*/  @!P0 FMUL R23, R14, R6.reuse ;  /* 0x000000060e178220 */ /* 0x082fe20000400000 */
[----:B-----5:R-:W-:Y:S01]  /*0770*/  @!P0 SHF.L.U32 R12, R12, 0x10, RZ ;  /* 0x000000100c0c8819 */ /* 0x020fe200000006ff */
[----:B------:R-:W-:Y:S01]  /*0780*/  @!P0 FMUL R22, R13, R6 ;  /* 0x000000060d168220 */ /* 0x000fe20000400000 */
[----:B------:R-:W-:-:S03]  /*0790*/  @!P0 IMAD.U32 R6, R9, 0x10000, RZ ;  /* 0x0001000009068824 */ /* 0x000fc600078e00ff */
[----:B0-----:R-:W-:Y:S01]  /*07a0*/  @!P0 FMUL R17, R12, R7 ;  /* 0x000000070c118220 */ /* 0x001fe20000400000 */
[----:B------:R-:W-:Y:S01]  /*07b0*/  @!P0 IMAD.U32 R15, R15, 0x10000, RZ ;  /* 0x000100000f0f8824 */ /* 0x000fe200078e00ff */
[----:B------:R-:W-:Y:S02]  /*07c0*/  CS2R R12, SRZ ;  /* 0x00000000000c7805 */ /* 0x000fe4000001ff00 */
[----:B------:R-:W-:Y:S01]  /*07d0*/  @!P0 SHF.L.U32 R9, R10, 0x10, RZ ;  /* 0x000000100a098819 */ /* 0x000fe200000006ff */
[----:B---3--:R-:W-:Y:S01]  /*07e0*/  @!P0 FMUL R16, R15, R18 ;  /* 0x000000120f108220 */ /* 0x008fe20000400000 */
[----:B------:R-:W-:Y:S02]  /*07f0*/  @!P0 SHF.L.U32 R7, R8, 0x10, RZ ;  /* 0x0000001008078819 */ /* 0x000fe400000006ff */
[----:B------:R-:W-:Y:S01]  /*0800*/  CS2R R14, SRZ ;  /* 0x00000000000e7805 */ /* 0x000fe2000001ff00 */
[----:B------:R-:W-:Y:S01]  /*0810*/  @!P0 FMUL R13, R9, R4 ;  /* 0x00000004090d8220 */ /* 0x000fe20000400000 */
[----:B------:R-:W-:-:S02]  /*0820*/  @!P0 IMAD.U32 R8, R11, 0x10000, RZ ;  /* 0x000100000b088824 */ /* 0x000fc400078e00ff */
[----:B------:R-:W-:Y:S02]  /*0830*/  HFMA2 R4, -RZ, RZ, 0, 0 ;  /* 0x00000000ff047431 */ /* 0x000fe400000001ff */
[----:B------:R-:W-:Y:S01]  /*0840*/  @!P0 FMUL R15, R7, R2 ;  /* 0x00000002070f8220 */ /* 0x000fe20000400000 */
[----:B------:R-:W-:Y:S01]  /*0850*/  @!P0 FMUL R14, R6, R3 ;  /* 0x00000003060e8220 */ /* 0x000fe20000400000 */
[----:B------:R-:W-:Y:S01]  /*0860*/  @!P0 FMUL R12, R8, R5 ;  /* 0x00000005080c8220 */ /* 0x000fe20000400000 */
[----:B------:R-:W-:Y:S02]  /*0870*/  CS2R R10, SRZ ;  /* 0x00000000000a7805 */ /* 0x000fe4000001ff00 */
[----:B------:R-:W-:Y:S02]  /*0880*/  CS2R R8, SRZ ;  /* 0x0000000000087805 */ /* 0x000fe4000001ff00 */
[----:B------:R-:W-:Y:S01]  /*0890*/  CS2R R6, SRZ ;  /* 0x0000000000067805 */ /* 0x000fe2000001ff00 */
[----:B------:R-:W-:-:S02]  /*08a0*/  IMAD.MOV.U32 R5, RZ, RZ, RZ ;  /* 0x000000ffff057224 */ /* 0x000fc400078e00ff */
[----:B------:R-:W-:Y:S01]  /*08b0*/  IMAD.MOV.U32 R3, RZ, RZ, RZ ;  /* 0x000000ffff037224 */ /* 0x000fe200078e00ff */
        /* <DEDUP_REMOVED lines=8> */
.L_x_357:
[----:B0-----:R-:W0:Y:S01]  /*0940*/  S2UR UR11, SR_CgaCtaId ;  /* 0x00000000000b79c3 */ /* 0x001e220000008800 */
[----:B-1----:R-:W1:Y:S01]  /*0950*/  LDCU UR14, c[0x0][0x3c4] ;  /* 0x00007880ff0e77ac */ /* 0x002e620008000800 */
[----:B------:R-:W-:Y:S01]  /*0960*/  IMAD.MOV.U32 R19, RZ, RZ, 0x10 ;  /* 0x00000010ff137424 */ /* 0x000fe200078e00ff */
[----:B------:R-:W-:Y:S02]  /*0970*/  ULEA UR22, UR4, UR6, 0x4 ;  /* 0x0000000604167291 */ /* 0x000fe4000f8e20ff */
[----:B------:R-:W-:Y:S02]  /*0980*/  UIADD3 UR10, UPT, UPT, UR7, 0x3, UR18 ;  /* 0x00000003070a7890 */ /* 0x000fe4000fffe012 */
[----:B------:R-:W-:Y:S02]  /*0990*/  UIADD3 UR12, UPT, UPT, UR7, 0x2, UR18 ;  /* 0x00000002070c7890 */ /* 0x000fe4000fffe012 */
[----:B------:R-:W-:Y:S01]  /*09a0*/  UIADD3 UR13, UPT, UPT, UR7, 0x1, UR18 ;  /* 0x00000001070d7890 */ /* 0x000fe2000fffe012 */
[----:B--234-:R-:W-:Y:S01]  /*09b0*/  MOV R18, UR22 ;  /* 0x0000001600127c02 */ /* 0x01cfe20008000f00 */
[----:B------:R-:W-:Y:S01]  /*09c0*/  UMOV UR8, 0x400 ;  /* 0x0000040000087882 */ /* 0x000fe20000000000 */
[----:B------:R-:W-:-:S02]  /*09d0*/  UIADD3 UR26, UPT, UPT, UR18, UR7, URZ ;  /* 0x00000007121a7290 */ /* 0x000fc4000fffe0ff */
[----:B------:R-:W-:Y:S01]  /*09e0*/  VIADDMNMX R18, R18, R19, UR20, PT ;  /* 0x0000001412127e46 */ /* 0x000fe2000b800113 */
[----:B------:R-:W-:Y:S02]  /*09f0*/  UIADD3 UR9, UPT, UPT, UR7, 0x10, URZ ;  /* 0x0000001007097890 */ /* 0x000fe4000fffe0ff */
[----:B-1----:R-:W-:Y:S01]  /*0a00*/  UIMAD UR12, UR12, UR14, UR19 ;  /* 0x0000000e0c0c72a4 */ /* 0x002fe2000f8e0213 */
[----:B------:R-:W-:Y:S01]  /*0a10*/  R2UR UR22, R18 ;  /* 0x00000000121672ca */ /* 0x000fe200000e0000 */
[----:B------:R-:W-:Y:S02]  /*0a20*/  UIMAD UR13, UR13, UR14, UR19 ;  /* 0x0000000e0d0d72a4 */ /* 0x000fe4000f8e0213 */
[----:B------:R-:W-:Y:S02]  /*0a30*/  UISETP.LT.AND UP1, UPT, UR20, UR9, UPT ;  /* 0x000000091400728c */ /* 0x000fe4000bf21270 */
[----:B0-----:R-:W-:Y:S02]  /*0a40*/  ULEA UR8, UR11, UR8, 0x18 ;  /* 0x000000080b087291 */ /* 0x001fe4000f8ec0ff */
[----:B------:R-:W-:Y:S01]  /*0a50*/  UIMAD UR11, UR10, UR14, UR19 ;  /* 0x0000000e0a0b72a4 */ /* 0x000fe2000f8e0213 */
[----:B------:R-:W-:Y:S01]  /*0a60*/  IMAD.U32 R33, RZ, RZ, UR13 ;  /* 0x0000000dff217e24 */ /* 0x000fe2000f8e00ff */
[----:B------:R-:W-:-:S02]  /*0a70*/  UIMAD UR14, UR26, UR14, UR19 ;  /* 0x0000000e1a0e72a4 */ /* 0x000fc4000f8e0213 */
[----:B------:R-:W-:Y:S01]  /*0a80*/  USHF.L.U32 UR11, UR11, 0x8, URZ ;  /* 0x000000080b0b7899 */ /* 0x000fe200080006ff */
[C---:B------:R-:W-:Y:S01]  /*0a90*/  LEA R31, R28.reuse, UR8, 0x2 ;  /* 0x000000081c1f7c11 */ /* 0x040fe2000f8e10ff */
[----:B------:R-:W-:Y:S01]  /*0aa0*/  USHF.L.U32 UR12, UR12, 0x8, URZ ;  /* 0x000000080c0c7899 */ /* 0x000fe200080006ff */
[----:B------:R-:W-:Y:S01]  /*0ab0*/  IMAD.SHL.U32 R33, R33, 0x100, RZ ;  /* 0x0000010021217824 */ /* 0x000fe200078e00ff */
[----:B------:R-:W-:Y:S01]  /*0ac0*/  MOV R19, UR14 ;  /* 0x0000000e00137c02 */ /* 0x000fe20008000f00 */
[----:B------:R-:W-:Y:S01]  /*0ad0*/  USEL UR10, UR20, UR9, UP1 ;  /* 0x00000009140a7287 */ /* 0x000fe20008800000 */
[----:B------:R-:W-:Y:S01]  /*0ae0*/  VIADD R31, R31, 0x800 ;  /* 0x000008001f1f7836 */ /* 0x000fe20000000000 */
[C---:B------:R-:W-:Y:S01]  /*0af0*/  LOP3.LUT R35, R28.reuse, UR11, RZ, 0xfc, !PT ;  /* 0x0000000b1c237c12 */ /* 0x040fe2000f8efcff */
[----:B------:R-:W-:Y:S01]  /*0b00*/  UMOV UR15, UR7 ;  /* 0x00000007000f7c82 */ /* 0x000fe20008000000 */
[----:B------:R-:W-:Y:S01]  /*0b10*/  SHF.L.U32 R19, R19, 0x8, RZ ;  /* 0x0000000813137819 */ /* 0x000fe200000006ff */
[----:B------:R-:W-:Y:S01]  /*0b20*/  UIADD3 UR10, UPT, UPT, UR10, -UR7, URZ ;  /* 0x800000070a0a7290 */ /* 0x000fe2000fffe0ff */
[C---:B------:R-:W-:Y:S01]  /*0b30*/  LOP3.LUT R32, R28.reuse, UR12, RZ, 0xfc, !PT ;  /* 0x0000000c1c207c12 */ /* 0x040fe2000f8efcff */
[----:B------:R-:W-:Y:S01]  /*0b40*/  UMOV UR23, 0x800 ;  /* 0x0000080000177882 */ /* 0x000fe20000000000 */
[C---:B------:R-:W-:Y:S01]  /*0b50*/  LOP3.LUT R33, R28.reuse, R33, RZ, 0xfc, !PT ;  /* 0x000000211c217212 */ /* 0x040fe200078efcff */
[----:B------:R-:W-:Y:S01]  /*0b60*/  UMOV UR5, URZ ;  /* 0x000000ff00057c82 */ /* 0x000fe20008000000 */
[----:B------:R-:W-:Y:S01]  /*0b70*/  LOP3.LUT R34, R28, R19, RZ, 0xfc, !PT ;  /* 0x000000131c227212 */ /* 0x000fe200078efcff */
[----:B------:R-:W-:Y:S01]  /*0b80*/  UMOV UR24, 0x1 ;  /* 0x0000000100187882 */ /* 0x000fe20000000000 */
[----:B------:R-:W-:Y:S01]  /*0b90*/  UMOV UR25, 0x2 ;  /* 0x0000000200197882 */ /* 0x000fe20000000000 */
[----:B------:R-:W-:Y:S01]  /*0ba0*/  UISETP.GE.AND UP0, UPT, UR9, UR20, UPT ;  /* 0x000000140900728c */ /* 0x000fe2000bf06270 */
[----:B------:R-:W-:Y:S01]  /*0bb0*/  UMOV UR8, 0x3 ;  /* 0x0000000300087882 */ /* 0x000fe20000000000 */
[----:B------:R-:W-:-:S09]  /*0bc0*/  UMOV UR7, UR9 ;  /* 0x0000000900077c82 */ /* 0x000fd20008000000 */
.L_x_335:
[----:B------:R-:W-:Y:S01]  /*0bd0*/  UISETP.GE.AND UP1, UPT, UR5, UR10, UPT ;  /* 0x0000000a0500728c */ /* 0x000fe2000bf26270 */
[----:B------:R-:W-:-:S05]  /*0be0*/  HFMA2 R21, -RZ, RZ, 0, 1.1920928955078125e-07 ;  /* 0x00000002ff157431 */ /* 0x000fca00000001ff */
[----:B------:R-:W-:-:S05]  /*0bf0*/  PLOP3.LUT P0, PT, PT, PT, UP1, 0x80, 0x8 ;  /* 0x000000000008781c */ /* 0x000fca0003f0f018 */
[----:B------:R-:W0:Y:S01]  /*0c00*/  @!UP1 LDCU.64 UR12, c[0x0][0x388] ;  /* 0x00007100ff0c97ac */ /* 0x000e220008000a00 */
[----:B------:R-:W-:-:S06]  /*0c10*/  UISETP.GE.AND UP1, UPT, UR24, UR10, UPT ;  /* 0x0000000a1800728c */ /* 0x000fcc000bf26270 */
[----:B------:R-:W-:Y:S01]  /*0c20*/  PLOP3.LUT P1, PT, PT, PT, UP1, 0x80, 0x8 ;  /* 0x000000000008781c */ /* 0x000fe20003f2f018 */
[----:B0-----:R-:W-:-:S04]  /*0c30*/  @!P0 IMAD.WIDE R20, R34, R21, UR12 ;  /* 0x0000000c22148e25 */ /* 0x001fc8000f8e0215 */
[----:B------:R-:W0:Y:S02]  /*0c40*/  @!UP1 LDCU.64 UR12, c[0x0][0x388] ;  /* 0x00007100ff0c97ac */ /* 0x000e240008000a00 */
[----:B------:R1:W2:Y:S01]  /*0c50*/  @!P0 LDG.E.U16.CONSTANT R20, desc[UR16][R20.64] ;  /* 0x0000001014148981 */ /* 0x0002a2000c1e9500 */
[----:B------:R-:W-:Y:S02]  /*0c60*/  MOV R18, 0x2 ;  /* 0x0000000200127802 */ /* 0x000fe40000000f00 */
[----:B------:R-:W-:-:S03]  /*0c70*/  CS2R R36, SRZ ;  /* 0x0000000000247805 */ /* 0x000fc6000001ff00 */
[----:B0-----:R-:W-:-:S06]  /*0c80*/  @!P1 IMAD.WIDE R18, R33, R18, UR12 ;  /* 0x0000000c21129e25 */ /* 0x001fcc000f8e0212 */
[----:B------:R-:W3:Y:S01]  /*0c90*/  @!P1 LDG.E.U16.CONSTANT R18, desc[UR16][R18.64] ;  /* 0x0000001012129981 */ /* 0x000ee2000c1e9500 */
[----:B------:R-:W-:Y:S01]  /*0ca0*/  UISETP.GE.AND UP1, UPT, UR25, UR10, UPT ;  /* 0x0000000a1900728c */ /* 0x000fe2000bf26270 */
[----:B-1----:R-:W-:-:S10]  /*0cb0*/  HFMA2 R21, -RZ, RZ, 0, 1.1920928955078125e-07 ;  /* 0x00000002ff157431 */ /* 0x002fd400000001ff */
[----:B------:R-:W0:Y:S01]  /*0cc0*/  @!UP1 LDCU.64 UR12, c[0x0][0x388] ;  /* 0x00007100ff0c97ac */ /* 0x000e220008000a00 */
[----:B--2---:R-:W-:Y:S01]  /*0cd0*/  @!P0 IMAD.U32 R36, R20, 0x10000, RZ ;  /* 0x0001000014248824 */ /* 0x004fe200078e00ff */
[----:B------:R-:W-:Y:S01]  /*0ce0*/  PLOP3.LUT P0, PT, PT, PT, UP1, 0x80, 0x8 ;  /* 0x000000000008781c */ /* 0x000fe20003f0f018 */
[----:B------:R-:W-:-:S12]  /*0cf0*/  UISETP.GE.AND UP1, UPT, UR8, UR10, UPT ;  /* 0x0000000a0800728c */ /* 0x000fd8000bf26270 */
[----:B0-----:R-:W-:Y:S01]  /*0d00*/  @!P0 IMAD.WIDE R20, R32, R21, UR12 ;  /* 0x0000000c20148e25 */ /* 0x001fe2000f8e0215 */
[----:B------:R-:W0:Y:S03]  /*0d10*/  @!UP1 LDCU.64 UR12, c[0x0][0x388] ;  /* 0x00007100ff0c97ac */ /* 0x000e260008000a00 */
[----:B---3--:R-:W-:Y:S01]  /*0d20*/  @!P1 IMAD.U32 R37, R18, 0x10000, RZ ;  /* 0x0001000012259824 */ /* 0x008fe200078e00ff */
[----:B------:R-:W-:Y:S01]  /*0d30*/  PLOP3.LUT P1, PT, PT, PT, UP1, 0x80, 0x8 ;  /* 0x000000000008781c */ /* 0x000fe20003f2f018 */
[----:B------:R-:W-:Y:S01]  /*0d40*/  IMAD.MOV.U32 R18, RZ, RZ, 0x2 ;  /* 0x00000002ff127424 */ /* 0x000fe200078e00ff */
[----:B------:R1:W2:Y:S01]  /*0d50*/  @!P0 LDG.E.U16.CONSTANT R20, desc[UR16][R20.64] ;  /* 0x0000001014148981 */ /* 0x0002a2000c1e9500 */
[----:B------:R-:W-:Y:S01]  /*0d60*/  UIADD3 UR23, UPT, UPT, UR23, 0x1000, URZ ;  /* 0x0000100017177890 */ /* 0x000fe2000fffe0ff */
[----:B-1----:R-:W1:Y:S09]  /*0d70*/  LDC R21, c[0x0][0x3c4] ;  /* 0x0000f100ff157b82 */ /* 0x002e720000000800 */
[----:B0-----:R-:W-:-:S06]  /*0d80*/  @!P1 IMAD.WIDE R18, R35, R18, UR12 ;  /* 0x0000000c23129e25 */ /* 0x001fcc000f8e0212 */
[----:B------:R-:W3:Y:S01]  /*0d90*/  @!P1 LDG.E.U16.CONSTANT R18, desc[UR16][R18.64] ;  /* 0x0000001012129981 */ /* 0x000ee2000c1e9500 */
[----:B------:R-:W-:-:S03]  /*0da0*/  UISETP.NE.AND UP1, UPT, UR23, 0x4800, UPT ;  /* 0x000048001700788c */ /* 0x000fc6000bf25270 */
[----:B------:R0:W-:Y:S02]  /*0db0*/  STS [R31+-0x800], R36 ;  /* 0xfff800241f007388 */ /* 0x0001e40000000800 */
[----:B0-----:R-:W-:Y:S02]  /*0dc0*/  IMAD.MOV.U32 R36, RZ, RZ, RZ ;  /* 0x000000ffff247224 */ /* 0x001fe400078e00ff */
[----:B------:R-:W-:Y:S01]  /*0dd0*/  STS [R31+-0x400], R37 ;  /* 0xfffc00251f007388 */ /* 0x000fe20000000800 */
[C---:B-1----:R-:W-:Y:S01]  /*0de0*/  LEA R35, R21.reuse, R35, 0xa ;  /* 0x0000002315237211 */ /* 0x042fe200078e50ff */
[C---:B------:R-:W-:Y:S01]  /*0df0*/  IMAD R32, R21.reuse, 0x400, R32 ;  /* 0x0000040015207824 */ /* 0x040fe200078e0220 */
[C---:B------:R-:W-:Y:S01]  /*0e00*/  LEA R33, R21.reuse, R33, 0xa ;  /* 0x0000002115217211 */ /* 0x040fe200078e50ff */
[----:B------:R-:W-:Y:S01]  /*0e10*/  IMAD R34, R21, 0x400, R34 ;  /* 0x0000040015227824 */ /* 0x000fe200078e0222 */
[----:B------:R-:W-:Y:S02]  /*0e20*/  UIADD3 UR8, UPT, UPT, UR8, 0x4, URZ ;  /* 0x0000000408087890 */ /* 0x000fe4000fffe0ff */
[----:B------:R-:W-:-:S02]  /*0e30*/  UIADD3 UR25, UPT, UPT, UR25, 0x4, URZ ;  /* 0x0000000419197890 */ /* 0x000fc4000fffe0ff */
[----:B------:R-:W-:Y:S02]  /*0e40*/  UIADD3 UR24, UPT, UPT, UR24, 0x4, URZ ;  /* 0x0000000418187890 */ /* 0x000fe4000fffe0ff */
[----:B------:R-:W-:Y:S01]  /*0e50*/  UIADD3 UR5, UPT, UPT, UR5, 0x4, URZ ;  /* 0x0000000405057890 */ /* 0x000fe2000fffe0ff */
[----:B--2---:R-:W-:Y:S02]  /*0e60*/  @!P0 SHF.L.U32 R36, R20, 0x10, RZ ;  /* 0x0000001014248819 */ /* 0x004fe400000006ff */
[----:B------:R-:W-:-:S03]  /*0e70*/  MOV R20, RZ ;  /* 0x000000ff00147202 */ /* 0x000fc60000000f00 */
[----:B------:R-:W-:Y:S01]  /*0e80*/  STS [R31], R36 ;  /* 0x000000241f007388 */ /* 0x000fe20000000800 */
[----:B---3--:R-:W-:-:S05]  /*0e90*/  @!P1 IMAD.U32 R20, R18, 0x10000, RZ ;  /* 0x0001000012149824 */ /* 0x008fca00078e00ff */
[----:B------:R0:W-:Y:S02]  /*0ea0*/  STS [R31+0x400], R20 ;  /* 0x000400141f007388 */ /* 0x0001e40000000800 */
[----:B0-----:R-:W-:Y:S01]  /*0eb0*/  IADD3 R31, PT, PT, R31, 0x1000, RZ ;  /* 0x000010001f1f7810 */ /* 0x001fe20007ffe0ff */
[----:B------:R-:W-:Y:S06]  /*0ec0*/  BRA.U UP1, `(.L_x_335) ;  /* 0xfffffffd01407547 */ /* 0x000fec000b83ffff */
[----:B------:R-:W-:Y:S01]  /*0ed0*/  IMAD.MOV.U32 R31, RZ, RZ, R28 ;  /* 0x000000ffff1f7224 */ /* 0x000fe200078e001c */
[----:B------:R-:W-:-:S06]  /*0ee0*/  UMOV UR5, URZ ;  /* 0x000000ff00057c82 */ /* 0x000fcc0008000000 */
.L_x_336:
[C---:B0-----:R-:W-:Y:S01]  /*0ef0*/  IADD3 R18, PT, PT, R31.reuse, 0x100, RZ ;  /* 0x000001001f127810 */ /* 0x041fe20007ffe0ff */
[----:B------:R-:W-:Y:S01]  /*0f00*/  VIADD R36, R31, 0x200 ;  /* 0x000002001f247836 */ /* 0x000fe20000000000 */
[----:B------:R-:W-:Y:S02]  /*0f10*/  SHF.R.U32.HI R19, RZ, 0x8, R31 ;  /* 0x00000008ff137819 */ /* 0x000fe4000001161f */
[----:B------:R-:W-:Y:S02]  /*0f20*/  SHF.R.U32.HI R20, RZ, 0x8, R18 ;  /* 0x00000008ff147819 */ /* 0x000fe40000011612 */
[----:B------:R-:W-:Y:S02]  /*0f30*/  ISETP.GE.AND P0, PT, R19, UR10, PT ;  /* 0x0000000a13007c0c */ /* 0x000fe4000bf06270 */
[----:B------:R-:W-:Y:S02]  /*0f40*/  ISETP.GE.AND P1, PT, R20, UR10, PT ;  /* 0x0000000a14007c0c */ /* 0x000fe4000bf26270 */
[----:B------:R-:W-:-:S04]  /*0f50*/  SHF.R.U32.HI R36, RZ, 0x8, R36 ;  /* 0x00000008ff247819 */ /* 0x000fc80000011624 */
[----:B------:R-:W-:-:S05]  /*0f60*/  ISETP.GE.AND P2, PT, R36, UR10, PT ;  /* 0x0000000a24007c0c */ /* 0x000fca000bf46270 */
[----:B------:R-:W0:Y:S01]  /*0f70*/  @!P0 LDC R21, c[0x0][0x3c4] ;  /* 0x0000f100ff158b82 */ /* 0x000e220000000800 */
[----:B------:R-:W-:Y:S01]  /*0f80*/  @!P0 VIADD R18, R19, UR26 ;  /* 0x0000001a13128c36 */ /* 0x000fe20008000000 */
[----:B------:R-:W-:-:S06]  /*0f90*/  @!P1 IADD3 R19, PT, PT, R20, UR26, RZ ;  /* 0x0000001a14139c10 */ /* 0x000fcc000fffe0ff */
[----:B------:R-:W1:Y:S01]  /*0fa0*/  @!P1 LDC R34, c[0x0][0x3c4] ;  /* 0x0000f100ff229b82 */ /* 0x000e620000000800 */
[----:B------:R-:W-:Y:S02]  /*0fb0*/  @!P2 VIADD R36, R36, UR26 ;  /* 0x0000001a2424ac36 */ /* 0x000fe40008000000 */
[----:B0-----:R-:W-:-:S05]  /*0fc0*/  @!P0 IMAD R32, R18, R21, UR19 ;  /* 0x0000001312208e24 */ /* 0x001fca000f8e0215 */
[----:B------:R-:W0:Y:S01]  /*0fd0*/  @!P0 LDC.64 R20, c[0x0][0x390] ;  /* 0x0000e400ff148b82 */ /* 0x000e220000000a00 */
[----:B------:R-:W-:Y:S01]  /*0fe0*/  @!P0 SHF.L.U32 R33, R32, 0x8, RZ ;  /* 0x0000000820218819 */ /* 0x000fe200000006ff */
[----:B-1----:R-:W-:-:S03]  /*0ff0*/  @!P1 IMAD R34, R19, R34, UR19 ;  /* 0x0000001313229e24 */ /* 0x002fc6000f8e0222 */
[----:B------:R-:W-:-:S03]  /*1000*/  @!P0 LOP3.LUT R33, R33, R28, RZ, 0xfc, !PT ;  /* 0x0000001c21218212 */ /* 0x000fc600078efcff */
[----:B------:R-:W1:Y:S01]  /*1010*/  @!P1 LDC.64 R18, c[0x0][0x390] ;  /* 0x0000e400ff129b82 */ /* 0x000e620000000a00 */
[----:B------:R-:W-:-:S05]  /*1020*/  @!P1 IMAD.SHL.U32 R35, R34, 0x100, RZ ;  /* 0x0000010022239824 */ /* 0x000fca00078e00ff */
[----:B------:R-:W-:Y:S01]  /*1030*/  @!P1 LOP3.LUT R35, R35, R28, RZ, 0xfc, !PT ;  /* 0x0000001c23239212 */ /* 0x000fe200078efcff */
[----:B0-----:R-:W-:Y:S02]  /*1040*/  @!P0 IMAD.WIDE R32, R33, 0x2, R20 ;  /* 0x0000000221208825 */ /* 0x001fe400078e0214 */
[----:B------:R-:W0:Y:S04]  /*1050*/  @!P2 LDC.64 R20, c[0x0][0x390] ;  /* 0x0000e400ff14ab82 */ /* 0x000e280000000a00 */
[----:B------:R2:W3:Y:S01]  /*1060*/  @!P0 LDG.E.U16.CONSTANT R32, desc[UR16][R32.64] ;  /* 0x0000001020208981 */ /* 0x0004e2000c1e9500 */
[----:B-1----:R-:W-:Y:S01]  /*1070*/  @!P1 IMAD.WIDE R34, R35, 0x2, R18 ;  /* 0x0000000223229825 */ /* 0x002fe200078e0212 */
[----:B------:R-:W-:Y:S02]  /*1080*/  IADD3 R18, PT, PT, R31, 0x300, RZ ;  /* 0x000003001f127810 */ /* 0x000fe40007ffe0ff */
[----:B------:R-:W1:Y:S02]  /*1090*/  @!P2 LDC R19, c[0x0][0x3c4] ;  /* 0x0000f100ff13ab82 */ /* 0x000e640000000800 */
[----:B------:R-:W-:Y:S01]  /*10a0*/  SHF.R.U32.HI R18, RZ, 0x8, R18 ;  /* 0x00000008ff127819 */ /* 0x000fe20000011612 */
[----:B------:R-:W4:Y:S03]  /*10b0*/  @!P1 LDG.E.U16.CONSTANT R34, desc[UR16][R34.64] ;  /* 0x0000001022229981 */ /* 0x000f26000c1e9500 */
[----:B------:R-:W-:Y:S01]  /*10c0*/  ISETP.GE.AND P3, PT, R18, UR10, PT ;  /* 0x0000000a12007c0c */ /* 0x000fe2000bf66270 */
[----:B-1----:R-:W-:-:S12]  /*10d0*/  @!P2 IMAD R36, R36, R19, UR19 ;  /* 0x000000132424ae24 */ /* 0x002fd8000f8e0213 */
[----:B------:R-:W1:Y:S01]  /*10e0*/  @!P3 LDC R19, c[0x0][0x3c4] ;  /* 0x0000f100ff13bb82 */ /* 0x000e620000000800 */
[----:B------:R-:W-:Y:S01]  /*10f0*/  @!P3 VIADD R18, R18, UR26 ;  /* 0x0000001a1212bc36 */ /* 0x000fe20008000000 */
[----:B------:R-:W-:-:S03]  /*1100*/  @!P2 SHF.L.U32 R37, R36, 0x8, RZ ;  /* 0x000000082425a819 */ /* 0x000fc600000006ff */
[----:B-1----:R-:W-:-:S03]  /*1110*/  @!P3 IMAD R36, R18, R19, UR19 ;  /* 0x000000131224be24 */ /* 0x002fc6000f8e0213 */
[----:B------:R-:W1:Y:S02]  /*1120*/  @!P3 LDC.64 R18, c[0x0][0x390] ;  /* 0x0000e400ff12bb82 */ /* 0x000e640000000a00 */
[----:B--2---:R-:W-:Y:S02]  /*1130*/  @!P3 SHF.L.U32 R33, R36, 0x8, RZ ;  /* 0x000000082421b819 */ /* 0x004fe400000006ff */
[-C--:B------:R-:W-:Y:S02]  /*1140*/  @!P2 LOP3.LUT R37, R37, R28.reuse, RZ, 0xfc, !PT ;  /* 0x0000001c2525a212 */ /* 0x080fe400078efcff */
[----:B------:R-:W-:-:S03]  /*1150*/  @!P3 LOP3.LUT R33, R33, R28, RZ, 0xfc, !PT ;  /* 0x0000001c2121b212 */ /* 0x000fc600078efcff */
[----:B0-----:R-:W-:-:S06]  /*1160*/  @!P2 IMAD.WIDE R20, R37, 0x2, R20 ;  /* 0x000000022514a825 */ /* 0x001fcc00078e0214 */
[----:B------:R-:W2:Y:S01]  /*1170*/  @!P2 LDG.E.U16.CONSTANT R20, desc[UR16][R20.64] ;  /* 0x000000101414a981 */ /* 0x000ea2000c1e9500 */
[----:B-1----:R-:W-:-:S06]  /*1180*/  @!P3 IMAD.WIDE R18, R33, 0x2, R18 ;  /* 0x000000022112b825 */ /* 0x002fcc00078e0212 */
[----:B------:R0:W5:Y:S01]  /*1190*/  @!P3 LDG.E.U16.CONSTANT R19, desc[UR16][R18.64] ;  /* 0x000000101213b981 */ /* 0x000162000c1e9500 */
[----:B------:R-:W1:Y:S01]  /*11a0*/  S2UR UR9, SR_CgaCtaId ;  /* 0x00000000000979c3 */ /* 0x000e620000008800 */
[----:B------:R-:W-:Y:S02]  /*11b0*/  UMOV UR8, 0x400 ;  /* 0x0000040000087882 */ /* 0x000fe40000000000 */
[----:B------:R-:W-:Y:S01]  /*11c0*/  UIADD3 UR8, UPT, UPT, UR8, 0x4000, URZ ;  /* 0x0000400008087890 */ /* 0x000fe2000fffe0ff */
[----:B------:R-:W-:Y:S02]  /*11d0*/  IMAD.MOV.U32 R33, RZ, RZ, RZ ;  /* 0x000000ffff217224 */ /* 0x000fe400078e00ff */
[----:B0-----:R-:W-:Y:S01]  /*11e0*/  IMAD.MOV.U32 R18, RZ, RZ, RZ ;  /* 0x000000ffff127224 */ /* 0x001fe200078e00ff */
[----:B-1----:R-:W-:Y:S02]  /*11f0*/  ULEA UR8, UR9, UR8, 0x18 ;  /* 0x0000000809087291 */ /* 0x002fe4000f8ec0ff */
[----:B------:R-:W-:-:S04]  /*1200*/  UIADD3 UR5, UPT, UPT, UR5, 0x4, URZ ;  /* 0x0000000405057890 */ /* 0x000fc8000fffe0ff */
[----:B------:R-:W-:Y:S01]  /*1210*/  UISETP.NE.AND UP1, UPT, UR5, 0x10, UPT ;  /* 0x000000100500788c */ /* 0x000fe2000bf25270 */
[----:B---3--:R-:W-:Y:S01]  /*1220*/  @!P0 SHF.L.U32 R33, R32, 0x10, RZ ;  /* 0x0000001020218819 */ /* 0x008fe200000006ff */
[----:B------:R-:W-:Y:S01]  /*1230*/  IMAD.MOV.U32 R32, RZ, RZ, RZ ;  /* 0x000000ffff207224 */ /* 0x000fe200078e00ff */
[----:B----4-:R-:W-:Y:S01]  /*1240*/  @!P1 SHF.L.U32 R32, R34, 0x10, RZ ;  /* 0x0000001022209819 */ /* 0x010fe200000006ff */
[----:B------:R-:W-:Y:S01]  /*1250*/  IMAD.MOV.U32 R34, RZ, RZ, RZ ;  /* 0x000000ffff227224 */ /* 0x000fe200078e00ff */
[----:B--2---:R-:W-:Y:S02]  /*1260*/  @!P2 SHF.L.U32 R34, R20, 0x10, RZ ;  /* 0x000000101422a819 */ /* 0x004fe400000006ff */
[----:B-----5:R-:W-:Y:S02]  /*1270*/  @!P3 SHF.L.U32 R18, R19, 0x10, RZ ;  /* 0x000000101312b819 */ /* 0x020fe400000006ff */
[----:B------:R-:W-:-:S05]  /*1280*/  LEA R19, R31, UR8, 0x2 ;  /* 0x000000081f137c11 */ /* 0x000fca000f8e10ff */
[----:B------:R0:W-:Y:S04]  /*1290*/  STS [R19], R33 ;  /* 0x0000002113007388 */ /* 0x0001e80000000800 */
[----:B------:R0:W-:Y:S04]  /*12a0*/  STS [R19+0x400], R32 ;  /* 0x0004002013007388 */ /* 0x0001e80000000800 */
[----:B------:R0:W-:Y:S04]  /*12b0*/  STS [R19+0x800], R34 ;  /* 0x0008002213007388 */ /* 0x0001e80000000800 */
[----:B------:R0:W-:Y:S01]  /*12c0*/  STS [R19+0xc00], R18 ;  /* 0x000c001213007388 */ /* 0x0001e20000000800 */
[----:B------:R-:W-:Y:S01]  /*12d0*/  VIADD R31, R31, 0x400 ;  /* 0x000004001f1f7836 */ /* 0x000fe20000000000 */
[----:B------:R-:W-:Y:S06]  /*12e0*/  BRA.U UP1, `(.L_x_336) ;  /* 0xfffffffd01007547 */ /* 0x000fec000b83ffff */
[----:B------:R-:W-:Y:S01]  /*12f0*/  BAR.SYNC.DEFER_BLOCKING 0x0 ;  /* 0x0000000000007b1d */ /* 0x000fe20000010000 */
[----:B------:R-:W-:-:S05]  /*1300*/  ISETP.GE.AND P0, PT, R27, R26, PT ;  /* 0x0000001a1b00720c */ /* 0x000fca0003f06270 */
[----:B------:R-:W1:Y:S08]  /*1310*/  LDCU UR9, c[0x0][0x3c8] ;  /* 0x00007900ff0977ac */ /* 0x000e700008000800 */
[----:B------:R-:W-:Y:S05]  /*1320*/  @P0 BRA `(.L_x_337) ;  /* 0x0000001000c00947 */ /* 0x000fea0003800000 */
[----:B0-----:R-:W-:Y:S01]  /*1330*/  MOV R18, UR10 ;  /* 0x0000000a00127c02 */ /* 0x001fe20008000f00 */
[----:B------:R-:W-:-:S03]  /*1340*/  IMAD.MOV.U32 R21, RZ, RZ, -0x800001 ;  /* 0xff7fffffff157424 */ /* 0x000fc600078e00ff */
[----:B------:R-:W-:-:S13]  /*1350*/  ISETP.GE.AND P0, PT, R18, 0x1, PT ;  /* 0x000000011200780c */ /* 0x000fda0003f06270 */
[----:B------:R-:W-:Y:S05]  /*1360*/  @!P0 BRA `(.L_x_338) ;  /* 0x0000000800248947 */ /* 0x000fea0003800000 */
[----:B------:R-:W-:Y:S01]  /*1370*/  BSSY B0, `(.L_x_338) ;  /* 0x0000088000007945 */ /* 0x000fe20003800000 */
[----:B------:R-:W-:Y:S01]  /*1380*/  MOV R21, 0xff7fffff ;  /* 0xff7fffff00157802 */ /* 0x000fe20000000f00 */
[----:B------:R-:W-:Y:S01]  /*1390*/  IMAD.MOV.U32 R20, RZ, RZ, RZ ;  /* 0x000000ffff147224 */ /* 0x000fe200078e00ff */
[----:B------:R-:W-:-:S07]  /*13a0*/  PRMT R19, RZ, 0x7610, R19 ;  /* 0x00007610ff137816 */ /* 0x000fce0000000013 */
.L_x_344:
[----:B-12---:R-:W-:-:S04]  /*13b0*/  IADD3 R31, PT, PT, R20, UR15, RZ ;  /* 0x0000000f141f7c10 */ /* 0x006fc8000fffe0ff */
[----:B------:R-:W-:-:S13]  /*13c0*/  ISETP.GT.AND P1, PT, R31, R2, PT ;  /* 0x000000021f00720c */ /* 0x000fda0003f24270 */
[----:B0-----:R-:W-:Y:S05]  /*13d0*/  @P1 BRA `(.L_x_339) ;  /* 0x0000000000c81947 */ /* 0x001fea0003800000 */
        /* <DEDUP_REMOVED lines=12> */
[----:B------:R-:W2:Y:S04]  /*14a0*/  LDS R37, [R31+0x100] ;  /* 0x000100001f257984 */ /* 0x000ea80000000800 */
[----:B------:R-:W3:Y:S04]  /*14b0*/  LDS R33, [R31+0x180] ;  /* 0x000180001f217984 */ /* 0x000ee80000000800 */
[----:B------:R-:W-:Y:S01]  /*14c0*/  LDS R34, [R31+0x380] ;  /* 0x000380001f227984 */ /* 0x000fe20000000800 */
[----:B0-----:R-:W-:-:S03]  /*14d0*/  FFMA R35, R18, R23, RZ ;  /* 0x0000001712237223 */ /* 0x001fc600000000ff */
[----:B------:R-:W-:Y:S01]  /*14e0*/  LDS R18, [R31+0x280] ;  /* 0x000280001f127984 */ /* 0x000fe20000000800 */
[----:B-1----:R-:W-:-:S03]  /*14f0*/  FFMA R32, R32, R22, R35 ;  /* 0x0000001620207223 */ /* 0x002fc60000000023 */
[----:B------:R-:W0:Y:S01]  /*1500*/  LDS R35, [R31+0x200] ;  /* 0x000200001f237984 */ /* 0x000e220000000800 */
[----:B--2---:R-:W-:-:S04]  /*1510*/  FFMA R32, R37, R17, R32 ;  /* 0x0000001125207223 */ /* 0x004fc80000000020 */
[----:B---3--:R-:W-:Y:S02]  /*1520*/  FFMA R32, R33, R16, R32 ;  /* 0x0000001021207223 */ /* 0x008fe40000000020 */
[----:B------:R-:W1:Y:S02]  /*1530*/  LDS R33, [R31+0x300] ;  /* 0x000300001f217984 */ /* 0x000e640000000800 */
[----:B0-----:R-:W-:-:S04]  /*1540*/  FFMA R35, R35, R15, R32 ;  /* 0x0000000f23237223 */ /* 0x001fc80000000020 */
[----:B------:R-:W-:-:S04]  /*1550*/  FFMA R18, R18, R14, R35 ;  /* 0x0000000e12127223 */ /* 0x000fc80000000023 */
[----:B-1----:R-:W-:-:S04]  /*1560*/  FFMA R33, R33, R13, R18 ;  /* 0x0000000d21217223 */ /* 0x002fc80000000012 */
        /* <DEDUP_REMOVED lines=11> */
.L_x_368:
[----:B-1----:R-:W-:Y:S01]  /*1620*/  FADD R34, R37, R34 ;  /* 0x0000002225227221 */ /* 0x002fe20000000000 */
[----:B------:R-:W-:-:S04]  /*1630*/  LEA R31, R20, UR21, 0x2 ;  /* 0x00000015141f7c11 */ /* 0x000fc8000f8e10ff */
[----:B------:R-:W-:Y:S01]  /*1640*/  FMNMX R21, R21, R34, !PT ;  /* 0x0000002215157209 */ /* 0x000fe20007800000 */
[----:B------:R1:W-:Y:S01]  /*1650*/  STL [R31], R34 ;  /* 0x000000221f007387 */ /* 0x0003e20000100800 */
[----:B------:R-:W-:Y:S05]  /*1660*/  BRA `(.L_x_343) ;  /* 0x00000000000c7947 */ /* 0x000fea0003800000 */
.L_x_341:
[----:B------:R-:W-:Y:S02]  /*1670*/  LEA R18, R20, UR21, 0x2 ;  /* 0x0000001514127c11 */ /* 0x000fe4000f8e10ff */
[----:B------:R-:W-:-:S05]  /*1680*/  MOV R31, 0xff7fffff ;  /* 0xff7fffff001f7802 */ /* 0x000fca0000000f00 */
[----:B------:R2:W-:Y:S02]  /*1690*/  STL [R18], R31 ;  /* 0x0000001f12007387 */ /* 0x0005e40000100800 */
.L_x_343:
[----:B------:R-:W-:Y:S05]  /*16a0*/  BSYNC B1 ;  /* 0x0000000000017941 */ /* 0x000fea0003800000 */
.L_x_340:
[----:B------:R-:W-:Y:S01]  /*16b0*/  VIADD R20, R20, 0x1 ;  /* 0x0000000114147836 */ /* 0x000fe20000000000 */
[----:B------:R-:W-:-:S04]  /*16c0*/  IADD3 R19, PT, PT, R19, 0x1, RZ ;  /* 0x0000000113137810 */ /* 0x000fc80007ffe0ff */
[----:B------:R-:W-:-:S13]  /*16d0*/  ISETP.GE.AND P1, PT, R20, UR10, PT ;  /* 0x0000000a14007c0c */ /* 0x000fda000bf26270 */
[----:B------:R-:W-:Y:S05]  /*16e0*/  @!P1 BRA `(.L_x_344) ;  /* 0xfffffffc00309947 */ /* 0x000fea000383ffff */
[----:B------:R-:W-:Y:S05]  /*16f0*/  BRA `(.L_x_345) ;  /* 0x00000004003c7947 */ /* 0x000fea0003800000 */
.L_x_339:
        /* <DEDUP_REMOVED lines=14> */
.L_x_348:
[----:B0-----:R-:W-:Y:S01]  /*17e0*/  LEA R31, R20, UR21, 0x2 ;  /* 0x00000015141f7c11 */ /* 0x001fe2000f8e10ff */
        /* <DEDUP_REMOVED lines=20> */
.L_x_347:
[----:B-1----:R-:W-:Y:S05]  /*1930*/  BSYNC.RECONVERGENT B1 ;  /* 0x0000000000017941 */ /* 0x002fea0003800200 */
.L_x_346:
        /* <DEDUP_REMOVED lines=8> */
[----:B0-----:R-:W-:Y:S02]  /*19c0*/  LOP3.LUT P2, R32, R19, 0x7, RZ, 0xc0, !PT ;  /* 0x0000000713207812 */ /* 0x001fe4000784c0ff */
        /* <DEDUP_REMOVED lines=13> */
.L_x_350:
[----:B------:R-:W-:Y:S05]  /*1aa0*/  BSYNC.RECONVERGENT B1 ;  /* 0x0000000000017941 */ /* 0x000fea0003800200 */
.L_x_349:
[----:B------:R-:W-:Y:S05]  /*1ab0*/  @!P2 BRA `(.L_x_345) ;  /* 0x00000000004ca947 */ /* 0x000fea0003800000 */
[----:B------:R-:W-:Y:S02]  /*1ac0*/  ISETP.GE.U32.AND P1, PT, R32, 0x4, PT ;  /* 0x000000042000780c */ /* 0x000fe40003f26070 */
[----:B------:R-:W-:-:S04]  /*1ad0*/  LOP3.LUT R19, R19, 0x3, RZ, 0xc0, !PT ;  /* 0x0000000313137812 */ /* 0x000fc800078ec0ff */
[----:B------:R-:W-:-:S07]  /*1ae0*/  ISETP.NE.AND P2, PT, R19, RZ, PT ;  /* 0x000000ff1300720c */ /* 0x000fce0003f45270 */
[C---:B0-----:R-:W-:Y:S01]  /*1af0*/  @P1 LEA R18, R20.reuse, UR21, 0x2 ;  /* 0x0000001514121c11 */ /* 0x041fe2000f8e10ff */
[----:B------:R-:W-:Y:S01]  /*1b00*/  @P1 IMAD.MOV.U32 R31, RZ, RZ, -0x800001 ;  /* 0xff7fffffff1f1424 */ /* 0x000fe200078e00ff */
[----:B------:R-:W-:-:S04]  /*1b10*/  @P1 IADD3 R20, PT, PT, R20, 0x4, RZ ;  /* 0x0000000414141810 */ /* 0x000fc80007ffe0ff */
        /* <DEDUP_REMOVED lines=13> */
.L_x_345:
[----:B-1----:R-:W-:Y:S05]  /*1bf0*/  BSYNC B0 ;  /* 0x0000000000007941 */ /* 0x002fea0003800000 */
.L_x_338:
[----:B------:R-:W-:-:S13]  /*1c00*/  FSETP.GT.AND P1, PT, R21, -3.40282346638528859812e+38, PT ;  /* 0xff7fffff1500780b */ /* 0x000fda0003f24000 */
[----:B------:R-:W-:Y:S05]  /*1c10*/  @!P1 BRA `(.L_x_337) ;  /* 0x0000000800849947 */ /* 0x000fea0003800000 */
[----:B------:R-:W-:Y:S01]  /*1c20*/  HFMA2 R19, -RZ, RZ, 0.96630859375, -0.0022525787353515625 ;  /* 0x3bbb989dff137431 */ /* 0x000fe200000001ff */
[----:B------:R-:W-:Y:S01]  /*1c30*/  FMNMX R21, R30, R21, !PT ;  /* 0x000000151e157209 */ /* 0x000fe20007800000 */
[----:B------:R-:W-:-:S04]  /*1c40*/  IMAD.MOV.U32 R20, RZ, RZ, 0x437c0000 ;  /* 0x437c0000ff147424 */ /* 0x000fc800078e00ff */
[--C-:B0-234-:R-:W-:Y:S01]  /*1c50*/  FADD R18, R30, -R21.reuse ;  /* 0x800000151e127221 */ /* 0x11dfe20000000000 */
[----:B------:R-:W-:-:S03]  /*1c60*/  IMAD.MOV.U32 R30, RZ, RZ, R21 ;  /* 0x000000ffff1e7224 */ /* 0x000fc600078e0015 */
[----:B------:R-:W-:-:S04]  /*1c70*/  FFMA.SAT R19, R18, R19, 0.5 ;  /* 0x3f00000012137423 */ /* 0x000fc80000002013 */
[----:B------:R-:W-:-:S04]  /*1c80*/  FFMA.RM R19, R19, R20, 12582913 ;  /* 0x4b40000113137423 */ /* 0x000fc80000004014 */
        /* <DEDUP_REMOVED lines=27> */
.L_x_356:
[----:B------:R-:W-:-:S06]  /*1e40*/  LEA R18, R30, UR21, 0x2 ;  /* 0x000000151e127c11 */ /* 0x000fcc000f8e10ff */
[----:B------:R-:W2:Y:S01]  /*1e50*/  LDL.64 R18, [R18] ;  /* 0x0000000012127983 */ /* 0x000ea20000100a00 */
[----:B------:R-:W-:Y:S01]  /*1e60*/  BSSY.RECONVERGENT B1, `(.L_x_352) ;  /* 0x0000026000017945 */ /* 0x000fe20003800200 */
[----:B--2---:R-:W-:Y:S02]  /*1e70*/  FSETP.GTU.AND P0, PT, R18, -3.40282346638528859812e+38, PT ;  /* 0xff7fffff1200780b */ /* 0x004fe40003f0c000 */
[----:B------:R-:W-:-:S11]  /*1e80*/  FSETP.GTU.AND P1, PT, R19, -3.40282346638528859812e+38, PT ;  /* 0xff7fffff1300780b */ /* 0x000fd60003f2c000 */
[----:B------:R-:W-:Y:S05]  /*1e90*/  @!P0 BRA `(.L_x_353) ;  /* 0x0000000000888947 */ /* 0x000fea0003800000 */
[----:B------:R-:W-:Y:S01]  /*1ea0*/  MOV R32, 0x3bbb989d ;  /* 0x3bbb989d00207802 */ /* 0x000fe20000000f00 */
[----:B------:R-:W-:Y:S01]  /*1eb0*/  FADD R33, -R21, R18 ;  /* 0x0000001215217221 */ /* 0x000fe20000000100 */
[----:B------:R-:W-:Y:S01]  /*1ec0*/  IMAD.MOV.U32 R35, RZ, RZ, 0x437c0000 ;  /* 0x437c0000ff237424 */ /* 0x000fe200078e00ff */
[----:B------:R-:W0:Y:S01]  /*1ed0*/  S2UR UR8, SR_CgaCtaId ;  /* 0x00000000000879c3 */ /* 0x000e220000008800 */
[----:B------:R-:W-:Y:S01]  /*1ee0*/  UMOV UR5, 0x400 ;  /* 0x0000040000057882 */ /* 0x000fe20000000000 */
[----:B------:R-:W-:Y:S01]  /*1ef0*/  FFMA.SAT R32, R33, R32, 0.5 ;  /* 0x3f00000021207423 */ /* 0x000fe20000002020 */
[----:B------:R-:W-:Y:S01]  /*1f00*/  UIADD3 UR5, UPT, UPT, UR5, 0x4000, URZ ;  /* 0x0000400005057890 */ /* 0x000fe2000fffe0ff */
[----:B------:R-:W-:Y:S02]  /*1f10*/  LEA R18, R30, R25, 0x8 ;  /* 0x000000191e127211 */ /* 0x000fe400078e40ff */
[----:B------:R-:W-:-:S04]  /*1f20*/  FFMA.RM R32, R32, R35, 12582913 ;  /* 0x4b40000120207423 */ /* 0x000fc80000004023 */
[C---:B------:R-:W-:Y:S01]  /*1f30*/  FADD R34, R32.reuse, -12583039 ;  /* 0xcb40007f20227421 */ /* 0x040fe20000000000 */
[----:B------:R-:W-:-:S03]  /*1f40*/  IMAD.SHL.U32 R32, R32, 0x800000, RZ ;  /* 0x0080000020207824 */ /* 0x000fc600078e00ff */
[----:B------:R-:W-:-:S04]  /*1f50*/  FFMA R34, R33, 1.4426950216293334961, -R34 ;  /* 0x3fb8aa3b21227823 */ /* 0x000fc80000000822 */
[----:B------:R-:W-:-:S04]  /*1f60*/  FFMA R34, R33, 1.925963033500011079e-08, R34 ;  /* 0x32a5706021227823 */ /* 0x000fc80000000022 */
[----:B------:R-:W2:Y:S01]  /*1f70*/  MUFU.EX2 R33, R34 ;  /* 0x0000002200217308 */ /* 0x000ea20000000800 */
[----:B0-----:R-:W-:-:S06]  /*1f80*/  ULEA UR5, UR8, UR5, 0x18 ;  /* 0x0000000508057291 */ /* 0x001fcc000f8ec0ff */
[----:B------:R-:W-:-:S05]  /*1f90*/  LEA R18, R18, UR5, 0x2 ;  /* 0x0000000512127c11 */ /* 0x000fca000f8e10ff */
[----:B------:R-:W0:Y:S01]  /*1fa0*/  LDS R35, [R18] ;  /* 0x0000000012237984 */ /* 0x000e220000000800 */
[----:B--2---:R-:W-:-:S03]  /*1fb0*/  FMUL R32, R32, R33 ;  /* 0x0000002120207220 */ /* 0x004fc60000400000 */
[----:B------:R-:W2:Y:S01]  /*1fc0*/  LDS R36, [R18+0x80] ;  /* 0x0000800012247984 */ /* 0x000ea20000000800 */
[----:B------:R-:W-:-:S03]  /*1fd0*/  FADD R3, R3, R32 ;  /* 0x0000002003037221 */ /* 0x000fc60000000000 */
[----:B------:R-:W3:Y:S04]  /*1fe0*/  LDS R33, [R18+0x100] ;  /* 0x0001000012217984 */ /* 0x000ee80000000800 */
[----:B------:R-:W4:Y:S01]  /*1ff0*/  LDS R34, [R18+0x380] ;  /* 0x0003800012227984 */ /* 0x000f220000000800 */
[----:B0-----:R-:W-:-:S03]  /*2000*/  FFMA R4, R32, R35, R4 ;  /* 0x0000002320047223 */ /* 0x001fc60000000004 */
[----:B------:R-:W0:Y:S01]  /*2010*/  LDS R35, [R18+0x300] ;  /* 0x0003000012237984 */ /* 0x000e220000000800 */
[----:B--2---:R-:W-:-:S03]  /*2020*/  FFMA R5, R32, R36, R5 ;  /* 0x0000002420057223 */ /* 0x004fc60000000005 */
[----:B------:R-:W2:Y:S01]  /*2030*/  LDS R36, [R18+0x180] ;  /* 0x0001800012247984 */ /* 0x000ea20000000800 */
[----:B---3--:R-:W-:-:S03]  /*2040*/  FFMA R6, R32, R33, R6 ;  /* 0x0000002120067223 */ /* 0x008fc60000000006 */
[----:B------:R-:W3:Y:S01]  /*2050*/  LDS R33, [R18+0x200] ;  /* 0x0002000012217984 */ /* 0x000ee20000000800 */
[C---:B----4-:R-:W-:Y:S01]  /*2060*/  FFMA R11, R32.reuse, R34, R11 ;  /* 0x00000022200b7223 */ /* 0x050fe2000000000b */
[C---:B0-----:R-:W-:Y:S01]  /*2070*/  FFMA R10, R32.reuse, R35, R10 ;  /* 0x00000023200a7223 */ /* 0x041fe2000000000a */
[C---:B--2---:R-:W-:Y:S01]  /*2080*/  FFMA R7, R32.reuse, R36, R7 ;  /* 0x0000002420077223 */ /* 0x044fe20000000007 */
[C---:B---3--:R-:W-:Y:S02]  /*2090*/  FFMA R8, R32.reuse, R33, R8 ;  /* 0x0000002120087223 */ /* 0x048fe40000000008 */
[----:B------:R-:W0:Y:S02]  /*20a0*/  LDS R33, [R18+0x280] ;  /* 0x0002800012217984 */ /* 0x000e240000000800 */
[----:B0-----:R-:W-:-:S07]  /*20b0*/  FFMA R9, R32, R33, R9 ;  /* 0x0000002120097223 */ /* 0x001fce0000000009 */
.L_x_353:
[----:B-1----:R-:W-:Y:S05]  /*20c0*/  BSYNC.RECONVERGENT B1 ;  /* 0x0000000000017941 */ /* 0x002fea0003800200 */
.L_x_352:
[----:B------:R-:W-:Y:S04]  /*20d0*/  BSSY.RECONVERGENT B1, `(.L_x_354) ;  /* 0x0000024000017945 */ /* 0x000fe80003800200 */
[----:B------:R-:W-:Y:S05]  /*20e0*/  @!P1 BRA `(.L_x_355) ;  /* 0x0000000000889947 */ /* 0x000fea0003800000 */
[----:B------:R-:W0:Y:S01]  /*20f0*/  S2UR UR8, SR_CgaCtaId ;  /* 0x00000000000879c3 */ /* 0x000e220000008800 */
[----:B------:R-:W-:Y:S01]  /*2100*/  UMOV UR5, 0x400 ;  /* 0x0000040000057882 */ /* 0x000fe20000000000 */
[----:B------:R-:W-:Y:S01]  /*2110*/  HFMA2 R33, -RZ, RZ, 0.96630859375, -0.0022525787353515625 ;  /* 0x3bbb989dff217431 */ /* 0x000fe200000001ff */
[----:B------:R-:W-:Y:S01]  /*2120*/  UIADD3 UR5, UPT, UPT, UR5, 0x4000, URZ ;  /* 0x0000400005057890 */ /* 0x000fe2000fffe0ff */
[----:B------:R-:W-:Y:S01]  /*2130*/  FADD R32, -R21, R19 ;  /* 0x0000001315207221 */ /* 0x000fe20000000100 */
[----:B------:R-:W-:Y:S01]  /*2140*/  IMAD R18, R30, 0x100, R25 ;  /* 0x000001001e127824 */ /* 0x000fe200078e0219 */
[----:B------:R-:W-:Y:S02]  /*2150*/  MOV R34, 0x437c0000 ;  /* 0x437c000000227802 */ /* 0x000fe40000000f00 */
[----:B------:R-:W-:-:S04]  /*2160*/  FFMA.SAT R19, R32, R33, 0.5 ;  /* 0x3f00000020137423 */ /* 0x000fc80000002021 */
[----:B------:R-:W-:-:S04]  /*2170*/  FFMA.RM R33, R19, R34, 12582913 ;  /* 0x4b40000113217423 */ /* 0x000fc80000004022 */
[----:B------:R-:W-:Y:S01]  /*2180*/  FADD R35, R33, -12583039 ;  /* 0xcb40007f21237421 */ /* 0x000fe20000000000 */
[----:B0-----:R-:W-:-:S03]  /*2190*/  ULEA UR5, UR8, UR5, 0x18 ;  /* 0x0000000508057291 */ /* 0x001fc6000f8ec0ff */
[----:B------:R-:W-:-:S04]  /*21a0*/  FFMA R35, R32, 1.4426950216293334961, -R35 ;  /* 0x3fb8aa3b20237823 */ /* 0x000fc80000000823 */
[----:B------:R-:W-:Y:S01]  /*21b0*/  FFMA R35, R32, 1.925963033500011079e-08, R35 ;  /* 0x32a5706020237823 */ /* 0x000fe20000000023 */
[----:B------:R-:W-:Y:S01]  /*21c0*/  LEA R18, R18, UR5, 0x2 ;  /* 0x0000000512127c11 */ /* 0x000fe2000f8e10ff */
[----:B------:R-:W-:-:S04]  /*21d0*/  IMAD.SHL.U32 R32, R33, 0x800000, RZ ;  /* 0x0080000021207824 */ /* 0x000fc800078e00ff */
[----:B------:R-:W0:Y:S01]  /*21e0*/  LDS R19, [R18+0x400] ;  /* 0x0004000012137984 */ /* 0x000e220000000800 */
[----:B------:R-:W1:Y:S03]  /*21f0*/  MUFU.EX2 R35, R35 ;  /* 0x0000002300237308 */ /* 0x000e660000000800 */
[----:B------:R-:W2:Y:S04]  /*2200*/  LDS R33, [R18+0x500] ;  /* 0x0005000012217984 */ /* 0x000ea80000000800 */
[----:B------:R-:W3:Y:S04]  /*2210*/  LDS R34, [R18+0x580] ;  /* 0x0005800012227984 */ /* 0x000ee80000000800 */
[----:B------:R-:W4:Y:S01]  /*2220*/  LDS R36, [R18+0x780] ;  /* 0x0007800012247984 */ /* 0x000f220000000800 */
[----:B-1----:R-:W-:-:S04]  /*2230*/  FMUL R32, R32, R35 ;  /* 0x0000002320207220 */ /* 0x002fc80000400000 */
[----:B------:R-:W-:Y:S01]  /*2240*/  FADD R3, R3, R32 ;  /* 0x0000002003037221 */ /* 0x000fe20000000000 */
[C---:B0-----:R-:W-:Y:S02]  /*2250*/  FFMA R4, R32.reuse, R19, R4 ;  /* 0x0000001320047223 */ /* 0x041fe40000000004 */
[----:B------:R-:W0:Y:S01]  /*2260*/  LDS R19, [R18+0x480] ;  /* 0x0004800012137984 */ /* 0x000e220000000800 */
[----:B--2---:R-:W-:-:S03]  /*2270*/  FFMA R6, R32, R33, R6 ;  /* 0x0000002120067223 */ /* 0x004fc60000000006 */
[----:B------:R-:W1:Y:S01]  /*2280*/  LDS R33, [R18+0x700] ;  /* 0x0007000012217984 */ /* 0x000e620000000800 */
[----:B---3--:R-:W-:-:S03]  /*2290*/  FFMA R7, R32, R34, R7 ;  /* 0x0000002220077223 */ /* 0x008fc60000000007 */
[----:B------:R-:W2:Y:S01]  /*22a0*/  LDS R34, [R18+0x680] ;  /* 0x0006800012227984 */ /* 0x000ea20000000800 */
[C---:B----4-:R-:W-:Y:S01]  /*22b0*/  FFMA R11, R32.reuse, R36, R11 ;  /* 0x00000024200b7223 */ /* 0x050fe2000000000b */
[C---:B0-----:R-:W-:Y:S02]  /*22c0*/  FFMA R5, R32.reuse, R19, R5 ;  /* 0x0000001320057223 */ /* 0x041fe40000000005 */
[----:B------:R-:W0:Y:S01]  /*22d0*/  LDS R19, [R18+0x600] ;  /* 0x0006000012137984 */ /* 0x000e220000000800 */
[C---:B-1----:R-:W-:Y:S01]  /*22e0*/  FFMA R10, R32.reuse, R33, R10 ;  /* 0x00000021200a7223 */ /* 0x042fe2000000000a */
[C---:B--2---:R-:W-:Y:S01]  /*22f0*/  FFMA R9, R32.reuse, R34, R9 ;  /* 0x0000002220097223 */ /* 0x044fe20000000009 */
[----:B0-----:R-:W-:-:S07]  /*2300*/  FFMA R8, R32, R19, R8 ;  /* 0x0000001320087223 */ /* 0x001fce0000000008 */
.L_x_355:
[----:B------:R-:W-:Y:S05]  /*2310*/  BSYNC.RECONVERGENT B1 ;  /* 0x0000000000017941 */ /* 0x000fea0003800200 */
.L_x_354:
[----:B------:R-:W-:-:S04]  /*2320*/  IADD3 R30, PT, PT, R30, 0x2, RZ ;  /* 0x000000021e1e7810 */ /* 0x000fc80007ffe0ff */
[----:B------:R-:W-:-:S13]  /*2330*/  ISETP.NE.AND P0, PT, R30, R31, PT ;  /* 0x0000001f1e00720c */ /* 0x000fda0003f05270 */
[----:B------:R-:W-:Y:S05]  /*2340*/  @P0 BRA `(.L_x_356) ;  /* 0xfffffff800bc0947 */ /* 0x000fea000383ffff */
[----:B------:R-:W-:Y:S05]  /*2350*/  BSYNC.RECONVERGENT B0 ;  /* 0x0000000000007941 */ /* 0x000fea0003800200 */
.L_x_351:
[----:B------:R-:W-:Y:S01]  /*2360*/  LOP3.LUT R20, R20, 0x1, RZ, 0xc0, !PT ;  /* 0x0000000114147812 */ /* 0x000fe200078ec0ff */
[----:B------:R-:W-:-:S03]  /*2370*/  IMAD.MOV.U32 R30, RZ, RZ, R21 ;  /* 0x000000ffff1e7224 */ /* 0x000fc600078e0015 */
[----:B------:R-:W-:-:S13]  /*2380*/  ISETP.NE.U32.AND P0, PT, R20, 0x1, PT ;  /* 0x000000011400780c */ /* 0x000fda0003f05070 */
[----:B------:R-:W-:Y:S05]  /*2390*/  @P0 BRA `(.L_x_337) ;  /* 0x0000000000a40947 */ /* 0x000fea0003800000 */
[----:B------:R-:W-:-:S13]  /*23a0*/  R2UR UR5, R31 ;  /* 0x000000001f0572ca */ /* 0x000fda00000e0000 */
[----:B------:R-:W-:-:S09]  /*23b0*/  ULEA UR5, UR5, UR21, 0x2 ;  /* 0x0000001505057291 */ /* 0x000fd2000f8e10ff */
[----:B------:R-:W2:Y:S01]  /*23c0*/  LDL R20, [UR5] ;  /* 0x00000005ff147983 */ /* 0x000ea20008100800 */
[----:B------:R-:W-:Y:S02]  /*23d0*/  MOV R30, R21 ;  /* 0x00000015001e7202 */ /* 0x000fe40000000f00 */
        /* <DEDUP_REMOVED lines=18> */
[----:B------:R-:W2:Y:S03]  /*2500*/  MUFU.EX2 R31, R31 ;  /* 0x0000001f001f7308 */ /* 0x000ea60000000800 */
[----:B------:R-:W3:Y:S04]  /*2510*/  LDS R20, [R18+0x80] ;  /* 0x0000800012147984 */ /* 0x000ee80000000800 */
[----:B------:R-:W4:Y:S04]  /*2520*/  LDS R33, [R18+0x100] ;  /* 0x0001000012217984 */ /* 0x000f280000000800 */
[----:B------:R-:W5:Y:S04]  /*2530*/  LDS R32, [R18+0x180] ;  /* 0x0001800012207984 */ /* 0x000f680000000800 */
[----:B------:R-:W1:Y:S01]  /*2540*/  LDS R34, [R18+0x280] ;  /* 0x0002800012227984 */ /* 0x000e620000000800 */
[----:B--2---:R-:W-:-:S03]  /*2550*/  FMUL R30, R30, R31 ;  /* 0x0000001f1e1e7220 */ /* 0x004fc60000400000 */
[----:B------:R-:W2:Y:S01]  /*2560*/  LDS R35, [R18+0x300] ;  /* 0x0003000012237984 */ /* 0x000ea20000000800 */
[----:B------:R-:W-:-:S03]  /*2570*/  FADD R3, R3, R30 ;  /* 0x0000001e03037221 */ /* 0x000fc60000000000 */
[----:B------:R-:W2:Y:S01]  /*2580*/  LDS R36, [R18+0x380] ;  /* 0x0003800012247984 */ /* 0x000ea20000000800 */
[----:B0-----:R-:W-:-:S03]  /*2590*/  FFMA R4, R30, R19, R4 ;  /* 0x000000131e047223 */ /* 0x001fc60000000004 */
[----:B------:R-:W0:Y:S01]  /*25a0*/  LDS R19, [R18+0x200] ;  /* 0x0002000012137984 */ /* 0x000e220000000800 */
[C---:B---3--:R-:W-:Y:S01]  /*25b0*/  FFMA R5, R30.reuse, R20, R5 ;  /* 0x000000141e057223 */ /* 0x048fe20000000005 */
[C---:B----4-:R-:W-:Y:S01]  /*25c0*/  FFMA R6, R30.reuse, R33, R6 ;  /* 0x000000211e067223 */ /* 0x050fe20000000006 */
[C---:B-----5:R-:W-:Y:S01]  /*25d0*/  FFMA R7, R30.reuse, R32, R7 ;  /* 0x000000201e077223 */ /* 0x060fe20000000007 */
[C---:B-1----:R-:W-:Y:S01]  /*25e0*/  FFMA R9, R30.reuse, R34, R9 ;  /* 0x000000221e097223 */ /* 0x042fe20000000009 */
[C---:B--2---:R-:W-:Y:S01]  /*25f0*/  FFMA R10, R30.reuse, R35, R10 ;  /* 0x000000231e0a7223 */ /* 0x044fe2000000000a */
[C---:B------:R-:W-:Y:S01]  /*2600*/  FFMA R11, R30.reuse, R36, R11 ;  /* 0x000000241e0b7223 */ /* 0x040fe2000000000b */
[----:B0-----:R-:W-:Y:S01]  /*2610*/  FFMA R8, R30, R19, R8 ;  /* 0x000000131e087223 */ /* 0x001fe20000000008 */
[----:B------:R-:W-:-:S07]  /*2620*/  MOV R30, R21 ;  /* 0x00000015001e7202 */ /* 0x000fce0000000f00 */
.L_x_337:
[----:B------:R-:W-:Y:S05]  /*2630*/  WARPSYNC.ALL ;  /* 0x0000000000007948 */ /* 0x000fea0003800000 */
[----:B------:R-:W-:Y:S01]  /*2640*/  BAR.SYNC.DEFER_BLOCKING 0x0 ;  /* 0x0000000000007b1d */ /* 0x000fe20000010000 */
[----:B------:R-:W-:-:S05]  /*2650*/  UIADD3 UR4, UPT, UPT, UR4, 0x1, URZ ;  /* 0x0000000104047890 */ /* 0x000fca000fffe0ff */
[----:B------:R-:W-:Y:S07]  /*2660*/  BRA.U !UP0, `(.L_x_357) ;  /* 0xffffffe108b47547 */ /* 0x000fee000b83ffff */
.L_x_334:
[----:B------:R-:W-:-:S13]  /*2670*/  ISETP.GE.AND P0, PT, R27, R26, PT ;  /* 0x0000001a1b00720c */ /* 0x000fda0003f06270 */
[----:B-1----:R-:W-:Y:S05]  /*2680*/  @P0 EXIT ;  /* 0x000000000000094d */ /* 0x002fea0003800000 */
[----:B------:R-:W1:Y:S01]  /*2690*/  LDCU.64 UR4, c[0x0][0x3a0] ;  /* 0x00007400ff0477ac */ /* 0x000e620008000a00 */
[----:B------:R-:W-:Y:S01]  /*26a0*/  MOV R2, R3 ;  /* 0x0000000300027202 */ /* 0x000fe20000000f00 */
[----:B-1----:R-:W-:-:S04]  /*26b0*/  UISETP.NE.U32.AND UP0, UPT, UR4, URZ, UPT ;  /* 0x000000ff0400728c */ /* 0x002fc8000bf05070 */
[----:B------:R-:W-:-:S09]  /*26c0*/  UISETP.NE.AND.EX UP0, UPT, UR5, URZ, UPT, UP0 ;  /* 0x000000ff0500728c */ /* 0x000fd2000bf05300 */
[----:B------:R-:W-:Y:S05]  /*26d0*/  BRA.U !UP0, `(.L_x_358) ;  /* 0x0000000108847547 */ /* 0x000fea000b800000 */
[----:B------:R-:W1:Y:S02]  /*26e0*/  LDC.64 R12, c[0x0][0x3a0] ;  /* 0x0000e800ff0c7b82 */ /* 0x000e640000000a00 */
[----:B-1----:R-:W-:-:S06]  /*26f0*/  IMAD.WIDE.U32 R12, R29, 0x4, R12 ;  /* 0x000000041d0c7825 */ /* 0x002fcc00078e000c */
[----:B------:R-:W5:Y:S01]  /*2700*/  LDG.E.CONSTANT R13, desc[UR16][R12.64] ;  /* 0x000000100c0d7981 */ /* 0x000f62000c1e9900 */
[----:B------:R-:W-:Y:S02]  /*2710*/  HFMA2 R16, -RZ, RZ, 3.7421875, 0 ;  /* 0x437c0000ff107431 */ /* 0x000fe400000001ff */
[----:B------:R-:W-:Y:S01]  /*2720*/  IMAD.MOV.U32 R17, RZ, RZ, 0x3bbb989d ;  /* 0x3bbb989dff117424 */ /* 0x000fe200078e00ff */
[----:B-----5:R-:W-:-:S05]  /*2730*/  FMNMX R0, R13, R30, !PT ;  /* 0x0000001e0d007209 */ /* 0x020fca0007800000 */
        /* <DEDUP_REMOVED lines=27> */
.L_x_358:
[C---:B------:R-:W-:Y:S01]  /*28f0*/  IADD3 R0, PT, PT, R2.reuse, 0x1800000, RZ ;  /* 0x0180000002007810 */ /* 0x040fe20007ffe0ff */
[----:B------:R-:W-:Y:S01]  /*2900*/  BSSY.RECONVERGENT B0, `(.L_x_359) ;  /* 0x000000d000007945 */ /* 0x000fe20003800200 */
[----:B------:R-:W-:Y:S02]  /*2910*/  FSETP.GT.AND P3, PT, R2, RZ, PT ;  /* 0x000000ff0200720b */ /* 0x000fe40003f64000 */
[----:B------:R-:W-:-:S04]  /*2920*/  LOP3.LUT R0, R0, 0x7f800000, RZ, 0xc0, !PT ;  /* 0x7f80000000007812 */ /* 0x000fc800078ec0ff */
[----:B------:R-:W-:-:S13]  /*2930*/  ISETP.GT.U32.AND P0, PT, R0, 0x1ffffff, PT ;  /* 0x01ffffff0000780c */ /* 0x000fda0003f04070 */
[----:B------:R-:W-:Y:S05]  /*2940*/  @P0 BRA `(.L_x_360) ;  /* 0x0000000000100947 */ /* 0x000fea0003800000 */
[----:B------:R-:W-:-:S07]  /*2950*/  MOV R12, 0x2970 ;  /* 0x00002970000c7802 */ /* 0x000fce0000000f00 */
[----:B0-234-:R-:W-:Y:S05]  /*2960*/  CALL.REL.NOINC `($__internal_7_$__cuda_sm20_rcp_rn_f32_slowpath) ;  /* 0x0000000400287944 */ /* 0x01dfea0003c00000 */
[----:B------:R-:W-:Y:S01]  /*2970*/  MOV R0, R3 ;  /* 0x0000000300007202 */ /* 0x000fe20000000f00 */
[----:B------:R-:W-:Y:S06]  /*2980*/  BRA `(.L_x_361) ;  /* 0x0000000000107947 */ /* 0x000fec0003800000 */
.L_x_360:
[----:B------:R-:W1:Y:S02]  /*2990*/  MUFU.RCP R3, R2 ;  /* 0x0000000200037308 */ /* 0x000e640000001000 */
[----:B-1----:R-:W-:-:S04]  /*29a0*/  FFMA R0, R3, R2, -1 ;  /* 0xbf80000003007423 */ /* 0x002fc80000000002 */
[----:B------:R-:W-:-:S04]  /*29b0*/  FADD.FTZ R0, -R0, -RZ ;  /* 0x800000ff00007221 */ /* 0x000fc80000010100 */
[----:B------:R-:W-:-:S07]  /*29c0*/  FFMA R0, R3, R0, R3 ;  /* 0x0000000003007223 */ /* 0x000fce0000000003 */
.L_x_361:
[----:B------:R-:W-:Y:S05]  /*29d0*/  BSYNC.RECONVERGENT B0 ;  /* 0x0000000000007941 */ /* 0x000fea0003800200 */
.L_x_359:
        /* <DEDUP_REMOVED lines=8> */
[C---:B------:R-:W-:Y:S01]  /*2a60*/  FMUL R10, R0.reuse, R10 ;  /* 0x0000000a000a7220 */ /* 0x040fe20000400000 */
[----:B------:R-:W-:Y:S01]  /*2a70*/  FMUL R0, R0, R11 ;  /* 0x0000000b00007220 */ /* 0x000fe20000400000 */
[----:B------:R-:W-:Y:S02]  /*2a80*/  F2FP.BF16.F32.PACK_AB R4, RZ, R4 ;  /* 0x00000004ff04723e */ /* 0x000fe400000010ff */
[----:B------:R-:W-:-:S02]  /*2a90*/  F2FP.BF16.F32.PACK_AB R5, RZ, R5 ;  /* 0x00000005ff05723e */ /* 0x000fc400000010ff */
[----:B------:R-:W-:Y:S02]  /*2aa0*/  F2FP.BF16.F32.PACK_AB R6, RZ, R6 ;  /* 0x00000006ff06723e */ /* 0x000fe400000010ff */
[----:B------:R-:W-:Y:S02]  /*2ab0*/  F2FP.BF16.F32.PACK_AB R7, RZ, R7 ;  /* 0x00000007ff07723e */ /* 0x000fe400000010ff */
[----:B------:R-:W-:Y:S01]  /*2ac0*/  F2FP.BF16.F32.PACK_AB R8, RZ, R8 ;  /* 0x00000008ff08723e */ /* 0x000fe200000010ff */
[----:B-1----:R-:W-:Y:S01]  /*2ad0*/  IMAD.WIDE R24, R24, 0x2, R2 ;  /* 0x0000000218187825 */ /* 0x002fe200078e0202 */
[----:B------:R-:W-:Y:S02]  /*2ae0*/  F2FP.BF16.F32.PACK_AB R9, RZ, R9 ;  /* 0x00000009ff09723e */ /* 0x000fe400000010ff */
[----:B------:R-:W-:Y:S02]  /*2af0*/  F2FP.BF16.F32.PACK_AB R10, RZ, R10 ;  /* 0x0000000aff0a723e */ /* 0x000fe400000010ff */
[----:B------:R-:W-:Y:S01]  /*2b00*/  F2FP.BF16.F32.PACK_AB R0, RZ, R0 ;  /* 0x00000000ff00723e */ /* 0x000fe200000010ff */
[----:B------:R-:W-:Y:S04]  /*2b10*/  STG.E.U16 desc[UR16][R24.64], R4 ;  /* 0x0000000418007986 */ /* 0x000fe8000c101510 */
[----:B------:R-:W-:Y:S04]  /*2b20*/  STG.E.U16 desc[UR16][R24.64+0x40], R5 ;  /* 0x0000400518007986 */ /* 0x000fe8000c101510 */
[----:B------:R-:W-:Y:S04]  /*2b30*/  STG.E.U16 desc[UR16][R24.64+0x80], R6 ;  /* 0x0000800618007986 */ /* 0x000fe8000c101510 */
[----:B------:R-:W-:Y:S04]  /*2b40*/  STG.E.U16 desc[UR16][R24.64+0xc0], R7 ;  /* 0x0000c00718007986 */ /* 0x000fe8000c101510 */
[----:B------:R-:W-:Y:S04]  /*2b50*/  STG.E.U16 desc[UR16][R24.64+0x100], R8 ;  /* 0x0001000818007986 */ /* 0x000fe8000c101510 */
[----:B------:R-:W-:Y:S04]  /*2b60*/  STG.E.U16 desc[UR16][R24.64+0x140], R9 ;  /* 0x0001400918007986 */ /* 0x000fe8000c101510 */
[----:B------:R-:W-:Y:S04]  /*2b70*/  STG.E.U16 desc[UR16][R24.64+0x180], R10 ;  /* 0x0001800a18007986 */ /* 0x000fe8000c101510 */
[----:B------:R-:W-:Y:S01]  /*2b80*/  STG.E.U16 desc[UR16][R24.64+0x1c0], R0 ;  /* 0x0001c00018007986 */ /* 0x000fe2000c101510 */
[----:B------:R-:W-:Y:S05]  /*2b90*/  EXIT ;  /* 0x000000000000794d */ /* 0x000fea0003800000 */
.L_x_342:
[----:B------:R-:W-:Y:S01]  /*2ba0*/  HFMA2 R31, -RZ, RZ, 0, 1.847743988037109375e-06 ;  /* 0x0000001fff1f7431 */ /* 0x000fe200000001ff */
[----:B------:R-:W-:Y:S01]  /*2bb0*/  BSSY B2, `(.L_x_362) ;  /* 0x0000006000027945 */ /* 0x000fe20003800000 */
[----:B------:R-:W-:Y:S01]  /*2bc0*/  IMAD.MOV.U32 R18, RZ, RZ, 0x10 ;  /* 0x00000010ff127424 */ /* 0x000fe200078e00ff */
[----:B------:R-:W-:-:S07]  /*2bd0*/  MOV R32, 0xffffffff ;  /* 0xffffffff00207802 */ /* 0x000fce0000000f00 */
[----:B------:R-:W-:Y:S05]  /*2be0*/  WARPSYNC.COLLECTIVE R32, `(.L_x_363) ;  /* 0x0000000020087348 */ /* 0x000fea0003c00000 */
[----:B------:R0:W1:Y:S02]  /*2bf0*/  SHFL.BFLY P1, R18, R33, R18, R31 ;  /* 0x0c00001221127389 */ /* 0x000064000002001f */
[----:B01----:R-:W-:Y:S05]  /*2c00*/  ENDCOLLECTIVE ;  /* 0x000000000000791b */ /* 0x003fea0003800000 */
.L_x_363:
[----:B------:R-:W-:Y:S05]  /*2c10*/  BSYNC B2 ;  /* 0x0000000000027941 */ /* 0x000fea0003800000 */
.L_x_362:
[----:B------:R-:W-:Y:S01]  /*2c20*/  FADD R34, R33, R18 ;  /* 0x0000001221227221 */ /* 0x000fe20000000000 */
[----:B------:R-:W-:Y:S01]  /*2c30*/  HFMA2 R18, -RZ, RZ, 0, 4.76837158203125e-07 ;  /* 0x00000008ff127431 */ /* 0x000fe200000001ff */
[----:B------:R-:W-:Y:S01]  /*2c40*/  MOV R31, 0x1f ;  /* 0x0000001f001f7802 */ /* 0x000fe20000000f00 */
[----:B------:R-:W-:Y:S02]  /*2c50*/  IMAD.MOV.U32 R32, RZ, RZ, -0x1 ;  /* 0xffffffffff207424 */ /* 0x000fe400078e00ff */
[----:B------:R-:W-:-:S07]  /*2c60*/  IMAD.MOV.U32 R33, RZ, RZ, R34 ;  /* 0x000000ffff217224 */ /* 0x000fce00078e0022 */
[----:B------:R-:W-:Y:S05]  /*2c70*/  WARPSYNC.COLLECTIVE R32, `(.L_x_364) ;  /* 0x0000000020087348 */ /* 0x000fea0003c00000 */
[----:B------:R0:W1:Y:S02]  /*2c80*/  SHFL.BFLY P1, R18, R33, R18, R31 ;  /* 0x0c00001221127389 */ /* 0x000064000002001f */
[----:B01----:R-:W-:Y:S05]  /*2c90*/  ENDCOLLECTIVE ;  /* 0x000000000000791b */ /* 0x003fea0003800000 */
.L_x_364:
[----:B------:R-:W-:Y:S01]  /*2ca0*/  MOV R35, R18 ;  /* 0x0000001200237202 */ /* 0x000fe20000000f00 */
[----:B------:R-:W-:-:S04]  /*2cb0*/  IMAD.MOV.U32 R18, RZ, RZ, 0x4 ;  /* 0x00000004ff127424 */ /* 0x000fc800078e00ff */
[----:B------:R-:W-:-:S05]  /*2cc0*/  FADD R35, R34, R35 ;  /* 0x0000002322237221 */ /* 0x000fca0000000000 */
[----:B------:R-:W-:-:S07]  /*2cd0*/  MOV R33, R35 ;  /* 0x0000002300217202 */ /* 0x000fce0000000f00 */
[----:B------:R-:W-:Y:S05]  /*2ce0*/  WARPSYNC.COLLECTIVE R32, `(.L_x_365) ;  /* 0x0000000020087348 */ /* 0x000fea0003c00000 */
[----:B------:R0:W1:Y:S02]  /*2cf0*/  SHFL.BFLY P1, R18, R33, R18, R31 ;  /* 0x0c00001221127389 */ /* 0x000064000002001f */
[----:B01----:R-:W-:Y:S05]  /*2d00*/  ENDCOLLECTIVE ;  /* 0x000000000000791b */ /* 0x003fea0003800000 */
.L_x_365:
[----:B------:R-:W-:Y:S01]  /*2d10*/  MOV R36, R18 ;  /* 0x0000001200247202 */ /* 0x000fe20000000f00 */
[----:B------:R-:W-:-:S04]  /*2d20*/  IMAD.MOV.U32 R18, RZ, RZ, 0x2 ;  /* 0x00000002ff127424 */ /* 0x000fc800078e00ff */
[----:B------:R-:W-:-:S05]  /*2d30*/  FADD R36, R35, R36 ;  /* 0x0000002423247221 */ /* 0x000fca0000000000 */
[----:B------:R-:W-:-:S07]  /*2d40*/  MOV R33, R36 ;  /* 0x0000002400217202 */ /* 0x000fce0000000f00 */
[----:B------:R-:W-:Y:S05]  /*2d50*/  WARPSYNC.COLLECTIVE R32, `(.L_x_366) ;  /* 0x0000000020087348 */ /* 0x000fea0003c00000 */
[----:B------:R0:W1:Y:S02]  /*2d60*/  SHFL.BFLY P1, R18, R33, R18, R31 ;  /* 0x0c00001221127389 */ /* 0x000064000002001f */
[----:B01----:R-:W-:Y:S05]  /*2d70*/  ENDCOLLECTIVE ;  /* 0x000000000000791b */ /* 0x003fea0003800000 */
.L_x_366:
[----:B------:R-:W-:Y:S01]  /*2d80*/  MOV R37, R18 ;  /* 0x0000001200257202 */ /* 0x000fe20000000f00 */
[----:B------:R-:W-:-:S04]  /*2d90*/  IMAD.MOV.U32 R18, RZ, RZ, 0x1 ;  /* 0x00000001ff127424 */ /* 0x000fc800078e00ff */
[----:B------:R-:W-:-:S05]  /*2da0*/  FADD R37, R36, R37 ;  /* 0x0000002524257221 */ /* 0x000fca0000000000 */
[----:B------:R-:W-:-:S07]  /*2db0*/  MOV R33, R37 ;  /* 0x0000002500217202 */ /* 0x000fce0000000f00 */
[----:B------:R-:W-:Y:S05]  /*2dc0*/  WARPSYNC.COLLECTIVE R32, `(.L_x_367) ;  /* 0x0000000020087348 */ /* 0x000fea0003c00000 */
[----:B------:R0:W1:Y:S02]  /*2dd0*/  SHFL.BFLY P1, R18, R33, R18, R31 ;  /* 0x0c00001221127389 */ /* 0x000064000002001f */
[----:B01----:R-:W-:Y:S05]  /*2de0*/  ENDCOLLECTIVE ;  /* 0x000000000000791b */ /* 0x003fea0003800000 */
.L_x_367:
[----:B------:R-:W-:Y:S01]  /*2df0*/  MOV R34, R18 ;  /* 0x0000001200227202 */ /* 0x000fe20000000f00 */
[----:B------:R-:W-:Y:S06]  /*2e00*/  BRA `(.L_x_368) ;  /* 0xffffffe800047947 */ /* 0x000fec000383ffff */
        .weak           $__internal_7_$__cuda_sm20_rcp_rn_f32_slowpath
        .type           $__internal_7_$__cuda_sm20_rcp_rn_f32_slowpath,@function
        .size           $__internal_7_$__cuda_sm20_rcp_rn_f32_slowpath,(.L_x_2068 - $__internal_7_$__cuda_sm20_rcp_rn_f32_slowpath)
$__internal_7_$__cuda_sm20_rcp_rn_f32_slowpath:
        /* <DEDUP_REMOVED lines=15> */
.L_x_370:
[----:B------:R-:W-:-:S04]  /*2f00*/  IADD3 R17, PT, PT, R15, -0xfd, RZ ;  /* 0xffffff030f117810 */ /* 0x000fc80007ffe0ff */
[----:B------:R-:W-:-:S13]  /*2f10*/  ISETP.GT.U32.AND P0, PT, R17, 0x1, PT ;  /* 0x000000011100780c */ /* 0x000fda0003f04070 */
[----:B------:R-:W-:Y:S05]  /*2f20*/  @P0 BRA `(.L_x_372) ;  /* 0x0000000000780947 */ /* 0x000fea0003800000 */
[----:B------:R-:W-:Y:S01]  /*2f30*/  LOP3.LUT R0, R2, 0x7fffff, RZ, 0xc0, !PT ;  /* 0x007fffff02007812 */ /* 0x000fe200078ec0ff */
[----:B------:R-:W-:-:S03]  /*2f40*/  HFMA2 R16, -RZ, RZ, 0, 1.78813934326171875e-07 ;  /* 0x00000003ff107431 */ /* 0x000fc600000001ff */
[----:B------:R-:W-:-:S04]  /*2f50*/  LOP3.LUT R0, R0, 0x3f800000, RZ, 0xfc, !PT ;  /* 0x3f80000000007812 */ /* 0x000fc800078efcff */
[----:B------:R-:W0:Y:S01]  /*2f60*/  MUFU.RCP R3, R0 ;  /* 0x0000000000037308 */ /* 0x000e220000001000 */
[----:B------:R-:W-:Y:S01]  /*2f70*/  SHF.L.U32 R16, R16, R17, RZ ;  /* 0x0000001110107219 */ /* 0x000fe200000006ff */
        /* <DEDUP_REMOVED lines=25> */
.L_x_372:
[----:B------:R0:W1:Y:S02]  /*3110*/  MUFU.RCP R3, R2 ;  /* 0x0000000200037308 */ /* 0x0000640000001000 */
.L_x_371:
[----:B------:R-:W-:Y:S05]  /*3120*/  BSYNC.RECONVERGENT B1 ;  /* 0x0000000000017941 */ /* 0x000fea0003800200 */
.L_x_369:
[----:B------:R-:W-:-:S04]  /*3130*/  MOV R13, 0x0 ;  /* 0x00000000000d7802 */ /* 0x000fc80000000f00 */
[----:B01----:R-:W-:Y:S05]  /*3140*/  RET.REL.NODEC R12 `(_Z30flash_attn_sinks_varlen_kernelI13__nv_bfloat16Li256ELi8ELi16EEvPKT_S3_S3_PS1_PKfPKjS8_fiiii) ;  /* 0xffffffcc0cac7950 */ /* 0x003fea0003c3ffff */
.L_x_373:
        /* <DEDUP_REMOVED lines=11> */
.L_x_2068:


//--------------------- .text._Z30flash_attn_sinks_varlen_kernelI13__nv_bfloat16Li192ELi8ELi16EEvPKT_S3_S3_PS1_PKfPKjS8_fiiii --------------------------
	.section	.text._Z30flash_attn_sinks_varlen_kernelI13__nv_bfloat16Li192ELi8ELi16EEvPKT_S3_S3_PS1_PKfPKjS8_fiiii,"ax",@progbits
	.align	128
        .global         _Z30flash_attn_sinks_varlen_kernelI13__nv_bfloat16Li192ELi8ELi16EEvPKT_S3_S3_PS1_PKfPKjS8_fiiii
        .type           _Z30flash_attn_sinks_varlen_kernelI13__nv_bfloat16Li192ELi8ELi16EEvPKT_S3_S3_PS1_PKfPKjS8_fiiii,@function
        .size           _Z30flash_attn_sinks_varlen_kernelI13__nv_bfloat16Li192ELi8ELi16EEvPKT_S3_S3_PS1_PKfPKjS8_fiiii,(.L_x_2069 - _Z30flash_attn_sinks_varlen_kernelI13__nv_bfloat16Li192ELi8ELi16EEvPKT_S3_S3_PS1_PKfPKjS8_fiiii)
        .other          _Z30flash_attn_sinks_varlen_kernelI13__nv_bfloat16Li192ELi8ELi16EEvPKT_S3_S3_PS1_PKfPKjS8_fiiii,@"STO_CUDA_ENTRY STV_DEFAULT"
_Z30flash_attn_sinks_varlen_kernelI13__nv_bfloat16Li192ELi8ELi16EEvPKT_S3_S3_PS1_PKfPKjS8_fiiii:
.text._Z30flash_attn_sinks_varlen_kernelI13__nv_bfloat16Li192ELi8ELi16EEvPKT_S3_S3_PS1_PKfPKjS8_fiiii:
        /* <DEDUP_REMOVED lines=12> */
[----:B-1----:R-:W-:-:S05]  /*00c0*/  IMAD.WIDE.U32 R4, R13, 0x4, R4 ;  /* 0x000000040d047825 */ /* 0x002fca00078e0004 */
        /* <DEDUP_REMOVED lines=10> */
[----:B------:R-:W1:Y:S08]  /*0170*/  I2F.RP R18, R19 ;  /* 0x0000001300127306 */ /* 0x000e700000209400 */
[----:B-1----:R-:W1:Y:S02]  /*0180*/  MUFU.RCP R18, R18 ;  /* 0x0000001200127308 */ /* 0x002e640000001000 */
[----:B-1----:R-:W-:-:S06]  /*0190*/  VIADD R16, R18, 0xffffffe ;  /* 0x0ffffffe12107836 */ /* 0x002fcc0000000000 */
[----:B------:R1:W3:Y:S02]  /*01a0*/  F2I.FTZ.U32.TRUNC.NTZ R17, R16 ;  /* 0x0000001000117305 */ /* 0x0002e4000021f000 */
[----:B-1----:R-:W-:Y:S01]  /*01b0*/  IMAD.MOV.U32 R16, RZ, RZ, RZ ;  /* 0x000000ffff107224 */ /* 0x002fe200078e00ff */
[----:B---3--:R-:W-:-:S05]  /*01c0*/  IADD3 R24, PT, PT, RZ, -R17, RZ ;  /* 0x80000011ff187210 */ /* 0x008fca0007ffe0ff */
[----:B------:R-:W-:-:S04]  /*01d0*/  IMAD R23, R24, R19, RZ ;  /* 0x0000001318177224 */ /* 0x000fc800078e02ff */
[----:B------:R-:W-:Y:S01]  /*01e0*/  IMAD.HI.U32 R17, R17, R23, R16 ;  /* 0x0000001711117227 */ /* 0x000fe200078e0010 */
[----:B--2---:R-:W-:Y:S02]  /*01f0*/  R2UR UR4, R10 ;  /* 0x000000000a0472ca */ /* 0x004fe400000e0000 */
[----:B------:R-:W0:Y:S01]  /*0200*/  LDC.64 R10, c[0x0][0x380] ;  /* 0x0000e000ff0a7b82 */ /* 0x000e220000000a00 */
[----:B------:R-:W-:Y:S02]  /*0210*/  R2UR UR5, R2 ;  /* 0x00000000020572ca */ /* 0x000fe400000e0000 */
[----:B------:R-:W-:-:S05]  /*0220*/  LOP3.LUT R2, R22, UR6, RZ, 0xfc, !PT ;  /* 0x0000000616027c12 */ /* 0x000fca000f8efcff */
[----:B------:R-:W-:-:S04]  /*0230*/  IMAD R5, R5, UR7, R2 ;  /* 0x0000000705057c24 */ /* 0x000fc8000f8e0202 */
[----:B------:R-:W-:Y:S02]  /*0240*/  IMAD R5, R5, 0xc0, R4 ;  /* 0x000000c005057824 */ /* 0x000fe400078e0204 */
[----:B------:R-:W-:-:S06]  /*0250*/  UIADD3 UR5, UPT, UPT, UR4, -UR5, URZ ;  /* 0x8000000504057290 */ /* 0x000fcc000fffe0ff */
[----:B------:R-:W-:Y:S01]  /*0260*/  ISETP.GE.AND P0, PT, R2, UR5, PT ;  /* 0x0000000502007c0c */ /* 0x000fe2000bf06270 */
[----:B0-----:R-:W-:-:S12]  /*0270*/  IMAD.WIDE R8, R5, 0x2, R10 ;  /* 0x0000000205087825 */ /* 0x001fd800078e020a */
[----:B------:R-:W2:Y:S01]  /*0280*/  @!P0 LDG.E.U16.CONSTANT R15, desc[UR14][R8.64] ;  /* 0x0000000e080f8981 */ /* 0x000ea2000c1e9500 */
[----:B------:R-:W-:Y:S01]  /*0290*/  R2UR UR13, R6 ;  /* 0x00000000060d72ca */ /* 0x000fe200000e0000 */
[----:B------:R-:W0:Y:S02]  /*02a0*/  @!P0 LDC R24, c[0x0][0x3b8] ;  /* 0x0000ee00ff188b82 */ /* 0x000e240000000800 */
[----:B------:R-:W3:Y:S04]  /*02b0*/  @!P0 LDG.E.U16.CONSTANT R10, desc[UR14][R8.64+0x80] ;  /* 0x0000800e080a8981 */ /* 0x000ee8000c1e9500 */
[----:B------:R-:W4:Y:S04]  /*02c0*/  @!P0 LDG.E.U16.CONSTANT R11, desc[UR14][R8.64+0x40] ;  /* 0x0000400e080b8981 */ /* 0x000f28000c1e9500 */
[----:B------:R-:W5:Y:S04]  /*02d0*/  @!P0 LDG.E.U16.CONSTANT R13, desc[UR14][R8.64+0x140] ;  /* 0x0001400e080d8981 */ /* 0x000f68000c1e9500 */
[----:B------:R-:W5:Y:S04]  /*02e0*/  @!P0 LDG.E.U16.CONSTANT R12, desc[UR14][R8.64+0x100] ;  /* 0x0001000e080c8981 */ /* 0x000f68000c1e9500 */
[----:B------:R1:W5:Y:S02]  /*02f0*/  @!P0 LDG.E.U16.CONSTANT R14, desc[UR14][R8.64+0xc0] ;  /* 0x0000c00e080e8981 */ /* 0x000364000c1e9500 */
[----:B-1----:R-:W-:-:S05]  /*0300*/  IABS R8, R20 ;  /* 0x0000001400087213 */ /* 0x002fca0000000000 */
        /* <DEDUP_REMOVED lines=14> */
[----:B------:R-:W1:Y:S08]  /*03f0*/  I2F.RP R17, R19 ;  /* 0x0000001300117306 */ /* 0x000e700000209400 */
[----:B-1----:R-:W1:Y:S02]  /*0400*/  MUFU.RCP R17, R17 ;  /* 0x0000001100117308 */ /* 0x002e640000001000 */
[----:B-1----:R-:W-:-:S06]  /*0410*/  VIADD R8, R17, 0xffffffe ;  /* 0x0ffffffe11087836 */ /* 0x002fcc0000000000 */
[----:B------:R1:W0:Y:S01]  /*0420*/  F2I.FTZ.U32.TRUNC.NTZ R9, R8 ;  /* 0x0000000800097305 */ /* 0x000222000021f000 */
[----:B------:R-:W-:Y:S01]  /*0430*/  IABS R20, R16 ;  /* 0x0000001000147213 */ /* 0x000fe20000000000 */
[----:B-1----:R-:W-:Y:S01]  /*0440*/  IMAD.MOV.U32 R8, RZ, RZ, RZ ;  /* 0x000000ffff087224 */ /* 0x002fe200078e00ff */
[----:B0-----:R-:W-:-:S05]  /*0450*/  IADD3 R18, PT, PT, RZ, -R9, RZ ;  /* 0x80000009ff127210 */ /* 0x001fca0007ffe0ff */
[----:B------:R-:W-:Y:S01]  /*0460*/  IMAD R23, R18, R19, RZ ;  /* 0x0000001312177224 */ /* 0x000fe200078e02ff */
[----:B------:R-:W-:-:S03]  /*0470*/  IABS R18, R3 ;  /* 0x0000000300127213 */ /* 0x000fc60000000000 */
[----:B------:R-:W-:Y:S01]  /*0480*/  IMAD.HI.U32 R9, R9, R23, R8 ;  /* 0x0000001709097227 */ /* 0x000fe200078e0008 */
[----:B------:R-:W-:Y:S02]  /*0490*/  IADD3 R17, PT, PT, RZ, -R20, RZ ;  /* 0x80000014ff117210 */ /* 0x000fe40007ffe0ff */
[----:B------:R-:W-:-:S03]  /*04a0*/  R2UR UR4, R7 ;  /* 0x00000000070472ca */ /* 0x000fc600000e0000 */
[----:B------:R-:W-:Y:S01]  /*04b0*/  IMAD.HI.U32 R9, R9, R18, RZ ;  /* 0x0000001209097227 */ /* 0x000fe200078e00ff */
[----:B------:R-:W-:Y:S01]  /*04c0*/  MOV R6, UR6 ;  /* 0x0000000600067c02 */ /* 0x000fe20008000f00 */
[----:B------:R-:W0:Y:S02]  /*04d0*/  @!P0 LDC R20, c[0x0][0x3b8] ;  /* 0x0000ee00ff148b82 */ /* 0x000e240000000800 */
[----:B------:R-:W-:-:S05]  /*04e0*/  IMAD R8, R9, R17, R18 ;  /* 0x0000001109087224 */ /* 0x000fca00078e0212 */
[----:B------:R-:W-:Y:S01]  /*04f0*/  ISETP.GT.U32.AND P3, PT, R19, R8, PT ;  /* 0x000000081300720c */ /* 0x000fe20003f64070 */
[----:B------:R-:W-:Y:S01]  /*0500*/  UIADD3 UR4, UPT, UPT, -UR13, UR4, URZ ;  /* 0x000000040d047290 */ /* 0x000fe2000fffe1ff */
[----:B------:R-:W-:Y:S01]  /*0510*/  IMAD.MOV.U32 R7, RZ, RZ, 0x8 ;  /* 0x00000008ff077424 */ /* 0x000fe200078e00ff */
[----:B------:R-:W1:Y:S02]  /*0520*/  @!P0 LDC R18, c[0x0][0x3b8] ;  /* 0x0000ee00ff128b82 */ /* 0x000e640000000800 */
[----:B------:R-:W-:Y:S02]  /*0530*/  UIADD3 UR7, UPT, UPT, -UR5, UR4, URZ ;  /* 0x0000000405077290 */ /* 0x000fe4000fffe1ff */
[----:B------:R-:W-:Y:S02]  /*0540*/  VIADDMNMX R6, R6, R7, UR5, PT ;  /* 0x0000000506067e46 */ /* 0x000fe4000b800107 */
[----:B------:R-:W-:Y:S01]  /*0550*/  MOV R7, UR4 ;  /* 0x0000000400077c02 */ /* 0x000fe20008000f00 */
[----:B------:R-:W-:Y:S01]  /*0560*/  UIADD3 UR6, UPT, UPT, UR7, -UR8, UR6 ;  /* 0x8000000807067290 */ /* 0x000fe2000fffe006 */
[----:B------:R-:W0:Y:S02]  /*0570*/  @!P0 LDC R17, c[0x0][0x3b8] ;  /* 0x0000ee00ff118b82 */ /* 0x000e240000000800 */
[----:B------:R-:W-:Y:S01]  /*0580*/  @!P3 IMAD.IADD R8, R8, 0x1, -R19 ;  /* 0x000000010808b824 */ /* 0x000fe200078e0a13 */
[----:B------:R-:W-:Y:S01]  /*0590*/  VIADDMNMX R23, R6, UR7, R7, PT ;  /* 0x0000000706177c46 */ /* 0x000fe2000b800107 */
[----:B------:R-:W-:-:S03]  /*05a0*/  UISETP.LT.AND UP0, UPT, UR6, -0x1, UPT ;  /* 0xffffffff0600788c */ /* 0x000fc6000bf01270 */
[----:B------:R-:W-:Y:S02]  /*05b0*/  ISETP.GE.U32.AND P1, PT, R8, R19, PT ;  /* 0x000000130800720c */ /* 0x000fe40003f26070 */
[----:B------:R-:W0:Y:S01]  /*05c0*/  @!P0 LDC R19, c[0x0][0x3b8] ;  /* 0x0000ee00ff138b82 */ /* 0x000e220000000800 */
[----:B------:R-:W-:Y:S01]  /*05d0*/  R2UR UR16, R23 ;  /* 0x00000000171072ca */ /* 0x000fe200000e0000 */
[----:B------:R-:W-:Y:S01]  /*05e0*/  USEL UR4, UR6, 0xffffffff, !UP0 ;  /* 0xffffffff06047887 */ /* 0x000fe2000c000000 */
[----:B------:R-:W-:Y:S01]  /*05f0*/  LOP3.LUT R8, R3, R16, RZ, 0x3c, !PT ;  /* 0x0000001003087212 */ /* 0x000fe200078e3cff */
[----:B------:R-:W-:Y:S02]  /*0600*/  UISETP.GT.AND UP0, UPT, UR8, URZ, UPT ;  /* 0x000000ff0800728c */ /* 0x000fe4000bf04270 */
[----:B------:R-:W-:Y:S01]  /*0610*/  UIADD3 UR4, UPT, UPT, UR4, 0x1, URZ ;  /* 0x0000000104047890 */ /* 0x000fe2000fffe0ff */
[----:B------:R-:W-:Y:S01]  /*0620*/  @!P3 VIADD R9, R9, 0x1 ;  /* 0x000000010909b836 */ /* 0x000fe20000000000 */
[----:B------:R-:W-:-:S02]  /*0630*/  ISETP.GE.AND P2, PT, R8, RZ, PT ;  /* 0x000000ff0800720c */ /* 0x000fc40003f46270 */
[----:B------:R-:W-:Y:S01]  /*0640*/  USEL UR7, UR4, URZ, UP0 ;  /* 0x000000ff04077287 */ /* 0x000fe20008000000 */
[----:B------:R-:W-:Y:S02]  /*0650*/  ISETP.NE.AND P3, PT, R16, RZ, PT ;  /* 0x000000ff1000720c */ /* 0x000fe40003f65270 */
[----:B------:R-:W-:Y:S01]  /*0660*/  @P1 IADD3 R9, PT, PT, R9, 0x1, RZ ;  /* 0x0000000109091810 */ /* 0x000fe20007ffe0ff */
[----:B------:R-:W-:Y:S01]  /*0670*/  UISETP.GE.AND UP0, UPT, UR7, UR16, UPT ;  /* 0x000000100700728c */ /* 0x000fe2000bf06270 */
[----:B------:R-:W-:Y:S01]  /*0680*/  R2UR UR19, R1 ;  /* 0x00000000011372ca */ /* 0x000fe200000e0000 */
[----:B------:R-:W-:Y:S01]  /*0690*/  IMAD.MOV.U32 R6, RZ, RZ, RZ ;  /* 0x000000ffff067224 */ /* 0x000fe200078e00ff */
[----:B------:R-:W-:Y:S02]  /*06a0*/  MOV R7, R9 ;  /* 0x0000000900077202 */ /* 0x000fe40000000f00 */
[----:B------:R-:W-:Y:S01]  /*06b0*/  CS2R R8, SRZ ;  /* 0x0000000000087805 */ /* 0x000fe2000001ff00 */
[----:B------:R-:W-:Y:S01]  /*06c0*/  IMAD.MOV.U32 R31, RZ, RZ, -0x800001 ;  /* 0xff7fffffff1f7424 */ /* 0x000fe200078e00ff */
[----:B------:R-:W-:Y:S01]  /*06d0*/  @!P2 IADD3 R7, PT, PT, -R7, RZ, RZ ;  /* 0x000000ff0707a210 */ /* 0x000fe20007ffe1ff */
[----:B------:R-:W-:-:S02]  /*06e0*/  VIADD R22, R22, UR6 ;  /* 0x0000000616167c36 */ /* 0x000fc40008000000 */
[----:B------:R-:W-:Y:S01]  /*06f0*/  @!P3 LOP3.LUT R7, RZ, R16, RZ, 0x33, !PT ;  /* 0x00000010ff07b212 */ /* 0x000fe200078e33ff */
[----:B--2---:R-:W-:Y:S01]  /*0700*/  @!P0 IMAD.U32 R15, R15, 0x10000, RZ ;  /* 0x000100000f0f8824 */ /* 0x004fe200078e00ff */
[----:B---3--:R-:W-:-:S03]  /*0710*/  @!P0 SHF.L.U32 R10, R10, 0x10, RZ ;  /* 0x000000100a0a8819 */ /* 0x008fc600000006ff */
[----:B-1----:R-:W-:Y:S01]  /*0720*/  @!P0 FMUL R6, R15, R18 ;  /* 0x000000120f068220 */ /* 0x002fe20000400000 */
[----:B----4-:R-:W-:Y:S01]  /*0730*/  @!P0 IMAD.U32 R11, R11, 0x10000, RZ ;  /* 0x000100000b0b8824 */ /* 0x010fe200078e00ff */
[----:B-----5:R-:W-:-:S03]  /*0740*/  @!P0 SHF.L.U32 R13, R13, 0x10, RZ ;  /* 0x000000100d0d8819 */ /* 0x020fc600000006ff */
[----:B------:R-:W-:Y:S01]  /*0750*/  @!P0 FMUL R8, R11, R18 ;  /* 0x000000120b088220 */ /* 0x000fe20000400000 */
[----:B0-----:R-:W-:Y:S01]  /*0760*/  @!P0 FMUL R9, R10, R17 ;  /* 0x000000110a098220 */ /* 0x001fe20000400000 */
[----:B------:R-:W-:Y:S01]  /*0770*/  @!P0 SHF.L.U32 R15, R12, 0x10, RZ ;  /* 0x000000100c0f8819 */ /* 0x000fe200000006ff */
[----:B------:R-:W-:Y:S01]  /*0780*/  IMAD.MOV.U32 R12, RZ, RZ, RZ ;  /* 0x000000ffff0c7224 */ /* 0x000fe200078e00ff */
[----:B------:R-:W-:Y:S01]  /*0790*/  CS2R R10, SRZ ;  /* 0x00000000000a7805 */ /* 0x000fe2000001ff00 */
[----:B------:R-:W-:Y:S02]  /*07a0*/  @!P0 IMAD.U32 R14, R14, 0x10000, RZ ;  /* 0x000100000e0e8824 */ /* 0x000fe400078e00ff */
[----:B------:R-:W-:Y:S01]  /*07b0*/  @!P0 FMUL R12, R13, R24 ;  /* 0x000000180d0c8220 */ /* 0x000fe20000400000 */
[----:B------:R-:W-:Y:S02]  /*07c0*/  HFMA2 R13, -RZ, RZ, 0, 0 ;  /* 0x00000000ff0d7431 */ /* 0x000fe400000001ff */
[----:B------:R-:W-:Y:S01]  /*07d0*/  @!P0 FMUL R11, R15, R20 ;  /* 0x000000140f0b8220 */ /* 0x000fe20000400000 */
[----:B------:R-:W-:Y:S01]  /*07e0*/  @!P0 FMUL R10, R14, R19 ;  /* 0x000000130e0a8220 */ /* 0x000fe20000400000 */
[----:B------:R-:W-:-:S02]  /*07f0*/  CS2R R14, SRZ ;  /* 0x00000000000e7805 */ /* 0x000fc4000001ff00 */
[----:B------:R-:W-:Y:S02]  /*0800*/  CS2R R16, SRZ ;  /* 0x0000000000107805 */ /* 0x000fe4000001ff00 */
        /* <DEDUP_REMOVED lines=16> */
.L_x_399:
[----:B------:R-:W-:Y:S01]  /*0910*/  ULEA UR8, UR4, UR7, 0x4 ;  /* 0x0000000704087291 */ /* 0x000fe2000f8e20ff */
[----:B0-23--:R-:W-:Y:S01]  /*0920*/  IMAD.MOV.U32 R23, RZ, RZ, 0x10 ;  /* 0x00000010ff177424 */ /* 0x00dfe200078e00ff */
[----:B------:R-:W-:Y:S01]  /*0930*/  UIADD3 UR9, UPT, UPT, UR6, 0x10, URZ ;  /* 0x0000001006097890 */ /* 0x000fe2000fffe0ff */
[----:B------:R-:W-:Y:S01]  /*0940*/  LOP3.LUT R41, R0, 0x300, RZ, 0xfc, !PT ;  /* 0x0000030000297812 */ /* 0x000fe200078efcff */
[----:B------:R-:W-:Y:S01]  /*0950*/  BSSY.RECONVERGENT B0, `(.L_x_375) ;  /* 0x0000066000007945 */ /* 0x000fe20003800200 */
[C---:B------:R-:W-:Y:S01]  /*0960*/  VIADD R37, R28.reuse, 0x300 ;  /* 0x000003001c257836 */ /* 0x040fe20000000000 */
[----:B------:R-:W-:Y:S01]  /*0970*/  MOV R22, UR8 ;  /* 0x0000000800167c02 */ /* 0x000fe20008000f00 */
        /* <DEDUP_REMOVED lines=19> */
.L_x_376:
[C---:B------:R-:W-:Y:S02]  /*0ab0*/  VIADD R22, R38.reuse, 0xfffffd00 ;  /* 0xfffffd0026167836 */ /* 0x040fe40000000000 */
[----:B------:R-:W-:-:S03]  /*0ac0*/  VIADD R23, R38, 0xffffff00 ;  /* 0xffffff0026177836 */ /* 0x000fc60000000000 */
[----:B------:R-:W-:Y:S02]  /*0ad0*/  LOP3.LUT R22, R22, 0xffff, RZ, 0xc0, !PT ;  /* 0x0000ffff16167812 */ /* 0x000fe400078ec0ff */
[----:B------:R-:W-:-:S03]  /*0ae0*/  LOP3.LUT R24, R23, 0xffff, RZ, 0xc0, !PT ;  /* 0x0000ffff17187812 */ /* 0x000fc600078ec0ff */
[----:B------:R-:W-:Y:S02]  /*0af0*/  IMAD R22, R22, 0xaaab, RZ ;  /* 0x0000aaab16167824 */ /* 0x000fe400078e02ff */
[----:B------:R-:W-:-:S03]  /*0b00*/  IMAD R24, R24, 0xaaab, RZ ;  /* 0x0000aaab18187824 */ /* 0x000fc600078e02ff */
[----:B------:R-:W-:Y:S02]  /*0b10*/  SHF.R.U32.HI R22, RZ, 0x17, R22 ;  /* 0x00000017ff167819 */ /* 0x000fe40000011616 */
[----:B------:R-:W-:Y:S02]  /*0b20*/  SHF.R.U32.HI R24, RZ, 0x17, R24 ;  /* 0x00000017ff187819 */ /* 0x000fe40000011618 */
[----:B------:R-:W-:Y:S02]  /*0b30*/  ISETP.LT.AND P0, PT, R22, UR12, PT ;  /* 0x0000000c16007c0c */ /* 0x000fe4000bf01270 */
[----:B------:R-:W-:Y:S02]  /*0b40*/  IADD3 R22, PT, PT, R38, -0x200, RZ ;  /* 0xfffffe0026167810 */ /* 0x000fe40007ffe0ff */
[----:B------:R-:W-:Y:S02]  /*0b50*/  ISETP.LT.AND P2, PT, R24, UR12, PT ;  /* 0x0000000c18007c0c */ /* 0x000fe4000bf41270 */
[----:B------:R-:W-:-:S05]  /*0b60*/  LOP3.LUT R22, R22, 0xffff, RZ, 0xc0, !PT ;  /* 0x0000ffff16167812 */ /* 0x000fca00078ec0ff */
[----:B------:R-:W-:Y:S02]  /*0b70*/  IMAD R23, R22, 0xaaab, RZ ;  /* 0x0000aaab16177824 */ /* 0x000fe400078e02ff */
[----:B------:R-:W-:Y:S01]  /*0b80*/  @P0 IMAD.HI.U32 R22, R32, -0x55555555, RZ ;  /* 0xaaaaaaab20160827 */ /* 0x000fe200078e00ff */
[----:B------:R-:W0:Y:S02]  /*0b90*/  @P0 LDC.64 R42, c[0x0][0x388] ;  /* 0x0000e200ff2a0b82 */ /* 0x000e240000000a00 */
[----:B------:R-:W-:Y:S01]  /*0ba0*/  SHF.R.U32.HI R23, RZ, 0x17, R23 ;  /* 0x00000017ff177819 */ /* 0x000fe20000011617 */
[----:B------:R-:W-:Y:S01]  /*0bb0*/  @P2 IMAD.HI.U32 R27, R40, -0x55555555, RZ ;  /* 0xaaaaaaab281b2827 */ /* 0x000fe200078e00ff */
[----:B------:R-:W-:Y:S02]  /*0bc0*/  @P0 SHF.R.U32.HI R22, RZ, 0x7, R22 ;  /* 0x00000007ff160819 */ /* 0x000fe40000011616 */
[----:B------:R-:W-:Y:S02]  /*0bd0*/  ISETP.LT.AND P1, PT, R23, UR12, PT ;  /* 0x0000000c17007c0c */ /* 0x000fe4000bf21270 */
[----:B------:R-:W-:-:S02]  /*0be0*/  @P0 IADD3 R23, PT, PT, R22, UR18, RZ ;  /* 0x0000001216170c10 */ /* 0x000fc4000fffe0ff */
[----:B------:R-:W-:-:S03]  /*0bf0*/  @P2 SHF.R.U32.HI R27, RZ, 0x7, R27 ;  /* 0x00000007ff1b2819 */ /* 0x000fc6000001161b */
[----:B------:R-:W-:Y:S01]  /*0c00*/  @P0 IMAD R23, R20, R23, R33 ;  /* 0x0000001714170224 */ /* 0x000fe200078e0221 */
[----:B------:R-:W-:-:S03]  /*0c10*/  @P2 IADD3 R26, PT, PT, R27, UR18, RZ ;  /* 0x000000121b1a2c10 */ /* 0x000fc6000fffe0ff */
[----:B------:R-:W-:Y:S02]  /*0c20*/  @P0 IMAD R23, R22, -0xc0, R23 ;  /* 0xffffff4016170824 */ /* 0x000fe400078e0217 */
[----:B------:R-:W-:-:S04]  /*0c30*/  @P1 IMAD.HI.U32 R22, R34, -0x55555555, RZ ;  /* 0xaaaaaaab22161827 */ /* 0x000fc800078e00ff */
[----:B------:R-:W-:Y:S01]  /*0c40*/  @P0 IMAD.IADD R23, R23, 0x1, R0 ;  /* 0x0000000117170824 */ /* 0x000fe200078e0200 */
[----:B------:R-:W-:Y:S01]  /*0c50*/  @P1 SHF.R.U32.HI R22, RZ, 0x7, R22 ;  /* 0x00000007ff161819 */ /* 0x000fe20000011616 */
[----:B------:R-:W-:Y:S02]  /*0c60*/  @P2 IMAD R26, R20, R26, R39 ;  /* 0x0000001a141a2224 */ /* 0x000fe400078e0227 */
[----:B0-----:R-:W-:-:S04]  /*0c70*/  @P0 IMAD.WIDE R42, R23, 0x2, R42 ;  /* 0x00000002172a0825 */ /* 0x001fc800078e022a */
[----:B------:R-:W-:Y:S02]  /*0c80*/  @P1 VIADD R24, R22, UR18 ;  /* 0x0000001216181c36 */ /* 0x000fe40008000000 */
[----:B------:R-:W-:Y:S01]  /*0c90*/  @P2 IMAD R27, R27, -0xc0, R26 ;  /* 0xffffff401b1b2824 */ /* 0x000fe200078e021a */
[----:B------:R-:W2:Y:S01]  /*0ca0*/  @P0 LDG.E.U16.CONSTANT R42, desc[UR14][R42.64] ;  /* 0x0000000e2a2a0981 */ /* 0x000ea2000c1e9500 */
[----:B------:R-:W-:Y:S01]  /*0cb0*/  @P1 IMAD R25, R20, R24, R35 ;  /* 0x0000001814191224 */ /* 0x000fe200078e0223 */
[----:B------:R-:W-:-:S03]  /*0cc0*/  LOP3.LUT R24, R38, 0xffff, RZ, 0xc0, !PT ;  /* 0x0000ffff26187812 */ /* 0x000fc600078ec0ff */
[----:B------:R-:W-:Y:S02]  /*0cd0*/  @P1 IMAD R25, R22, -0xc0, R25 ;  /* 0xffffff4016191824 */ /* 0x000fe400078e0219 */
[----:B------:R-:W0:Y:S01]  /*0ce0*/  @P1 LDC.64 R22, c[0x0][0x388] ;  /* 0x0000e200ff161b82 */ /* 0x000e220000000a00 */
[----:B------:R-:W-:Y:S02]  /*0cf0*/  IMAD R24, R24, 0xaaab, RZ ;  /* 0x0000aaab18187824 */ /* 0x000fe400078e02ff */
[----:B------:R-:W-:-:S03]  /*0d00*/  @P1 IADD3 R25, PT, PT, R25, R0, RZ ;  /* 0x0000000019191210 */ /* 0x000fc60007ffe0ff */
[----:B------:R-:W-:-:S04]  /*0d10*/  SHF.R.U32.HI R24, RZ, 0x17, R24 ;  /* 0x00000017ff187819 */ /* 0x000fc80000011618 */
[----:B------:R-:W-:Y:S01]  /*0d20*/  ISETP.LT.AND P3, PT, R24, UR12, PT ;  /* 0x0000000c18007c0c */ /* 0x000fe2000bf61270 */
[----:B0-----:R-:W-:Y:S02]  /*0d30*/  @P1 IMAD.WIDE R22, R25, 0x2, R22 ;  /* 0x0000000219161825 */ /* 0x001fe400078e0216 */
[----:B------:R-:W0:Y:S10]  /*0d40*/  @P2 LDC.64 R24, c[0x0][0x388] ;  /* 0x0000e200ff182b82 */ /* 0x000e340000000a00 */
[----:B------:R-:W-:Y:S01]  /*0d50*/  @P3 IMAD.HI.U32 R26, R41, -0x55555555, RZ ;  /* 0xaaaaaaab291a3827 */ /* 0x000fe200078e00ff */
[----:B------:R-:W-:Y:S01]  /*0d60*/  @P2 IADD3 R27, PT, PT, R27, R0, RZ ;  /* 0x000000001b1b2210 */ /* 0x000fe20007ffe0ff */
[----:B------:R1:W3:Y:S03]  /*0d70*/  @P1 LDG.E.U16.CONSTANT R22, desc[UR14][R22.64] ;  /* 0x0000000e16161981 */ /* 0x0002e6000c1e9500 */
[----:B------:R-:W-:-:S05]  /*0d80*/  @P3 SHF.R.U32.HI R26, RZ, 0x7, R26 ;  /* 0x00000007ff1a3819 */ /* 0x000fca000001161a */
[----:B------:R-:W-:-:S04]  /*0d90*/  @P3 VIADD R44, R26, UR18 ;  /* 0x000000121a2c3c36 */ /* 0x000fc80008000000 */
[----:B------:R-:W-:-:S04]  /*0da0*/  @P3 IMAD R45, R20, R44, R37 ;  /* 0x0000002c142d3224 */ /* 0x000fc800078e0225 */
[----:B------:R-:W-:Y:S02]  /*0db0*/  @P3 IMAD R45, R26, -0xc0, R45 ;  /* 0xffffff401a2d3824 */ /* 0x000fe400078e022d */
[----:B0-----:R-:W-:Y:S02]  /*0dc0*/  @P2 IMAD.WIDE R24, R27, 0x2, R24 ;  /* 0x000000021b182825 */ /* 0x001fe400078e0218 */
[----:B------:R-:W0:Y:S04]  /*0dd0*/  @P3 LDC.64 R26, c[0x0][0x388] ;  /* 0x0000e200ff1a3b82 */ /* 0x000e280000000a00 */
[----:B------:R-:W4:Y:S01]  /*0de0*/  @P2 LDG.E.U16.CONSTANT R24, desc[UR14][R24.64] ;  /* 0x0000000e18182981 */ /* 0x000f22000c1e9500 */
[----:B------:R-:W-:-:S04]  /*0df0*/  @P3 IMAD.IADD R45, R45, 0x1, R0 ;  /* 0x000000012d2d3824 */ /* 0x000fc800078e0200 */
[----:B0-----:R-:W-:-:S06]  /*0e00*/  @P3 IMAD.WIDE R26, R45, 0x2, R26 ;  /* 0x000000022d1a3825 */ /* 0x001fcc00078e021a */
[----:B------:R-:W5:Y:S01]  /*0e10*/  @P3 LDG.E.U16.CONSTANT R26, desc[UR14][R26.64] ;  /* 0x0000000e1a1a3981 */ /* 0x000f62000c1e9500 */
[----:B------:R-:W-:Y:S02]  /*0e20*/  HFMA2 R45, -RZ, RZ, 0, 0 ;  /* 0x00000000ff2d7431 */ /* 0x000fe400000001ff */
[----:B-1----:R-:W-:Y:S01]  /*0e30*/  HFMA2 R23, -RZ, RZ, 0, 0 ;  /* 0x00000000ff177431 */ /* 0x002fe200000001ff */
[----:B------:R-:W-:Y:S01]  /*0e40*/  MOV R43, RZ ;  /* 0x000000ff002b7202 */ /* 0x000fe20000000f00 */
[----:B------:R-:W-:Y:S01]  /*0e50*/  VIADD R38, R38, 0x400 ;  /* 0x0000040026267836 */ /* 0x000fe20000000000 */
[----:B------:R-:W-:Y:S01]  /*0e60*/  IADD3 R40, PT, PT, R40, 0x400, RZ ;  /* 0x0000040028287810 */ /* 0x000fe20007ffe0ff */
[----:B------:R-:W-:Y:S01]  /*0e70*/  VIADD R32, R32, 0x400 ;  /* 0x0000040020207836 */ /* 0x000fe20000000000 */
[----:B------:R-:W-:Y:S01]  /*0e80*/  IADD3 R37, PT, PT, R37, 0x400, RZ ;  /* 0x0000040025257810 */ /* 0x000fe20007ffe0ff */
[----:B------:R-:W-:Y:S01]  /*0e90*/  VIADD R34, R34, 0x400 ;  /* 0x0000040022227836 */ /* 0x000fe20000000000 */
[----:B------:R-:W-:Y:S01]  /*0ea0*/  IADD3 R39, PT, PT, R39, 0x400, RZ ;  /* 0x0000040027277810 */ /* 0x000fe20007ffe0ff */
[----:B------:R-:W-:-:S02]  /*0eb0*/  VIADD R33, R33, 0x400 ;  /* 0x0000040021217836 */ /* 0x000fc40000000000 */
[----:B------:R-:W-:Y:S02]  /*0ec0*/  VIADD R35, R35, 0x400 ;  /* 0x0000040023237836 */ /* 0x000fe40000000000 */
[----:B--2---:R-:W-:-:S05]  /*0ed0*/  @P0 IMAD.U32 R23, R42, 0x10000, RZ ;  /* 0x000100002a170824 */ /* 0x004fca00078e00ff */
[----:B------:R-:W-:Y:S01]  /*0ee0*/  STS [R36+-0x800], R23 ;  /* 0xfff8001724007388 */ /* 0x000fe20000000800 */
[----:B---3--:R-:W-:Y:S01]  /*0ef0*/  @P1 IMAD.U32 R43, R22, 0x10000, RZ ;  /* 0x00010000162b1824 */ /* 0x008fe200078e00ff */
[----:B------:R-:W-:-:S04]  /*0f00*/  MOV R22, RZ ;  /* 0x000000ff00167202 */ /* 0x000fc80000000f00 */
[----:B------:R-:W-:Y:S01]  /*0f10*/  STS [R36+-0x400], R43 ;  /* 0xfffc002b24007388 */ /* 0x000fe20000000800 */
[----:B----4-:R-:W-:Y:S01]  /*0f20*/  @P2 IMAD.U32 R45, R24, 0x10000, RZ ;  /* 0x00010000182d2824 */ /* 0x010fe200078e00ff */
[----:B------:R-:W-:-:S04]  /*0f30*/  IADD3 R24, PT, PT, R41, -0x300, RZ ;  /* 0xfffffd0029187810 */ /* 0x000fc80007ffe0ff */
[----:B------:R-:W-:Y:S01]  /*0f40*/  ISETP.GE.U32.AND P0, PT, R24, 0x800, PT ;  /* 0x000008001800780c */ /* 0x000fe20003f06070 */
[----:B------:R-:W-:Y:S01]  /*0f50*/  STS [R36], R45 ;  /* 0x0000002d24007388 */ /* 0x000fe20000000800 */
[----:B------:R-:W-:Y:S01]  /*0f60*/  IADD3 R41, PT, PT, R41, 0x400, RZ ;  /* 0x0000040029297810 */ /* 0x000fe20007ffe0ff */
[----:B-----5:R-:W-:-:S05]  /*0f70*/  @P3 IMAD.U32 R22, R26, 0x10000, RZ ;  /* 0x000100001a163824 */ /* 0x020fca00078e00ff */
[----:B------:R0:W-:Y:S02]  /*0f80*/  STS [R36+0x400], R22 ;  /* 0x0004001624007388 */ /* 0x0001e40000000800 */
[----:B0-----:R-:W-:-:S03]  /*0f90*/  IADD3 R36, PT, PT, R36, 0x1000, RZ ;  /* 0x0000100024247810 */ /* 0x001fc60007ffe0ff */
[----:B------:R-:W-:Y:S05]  /*0fa0*/  @!P0 BRA `(.L_x_376) ;  /* 0xfffffff800c08947 */ /* 0x000fea000383ffff */
[----:B------:R-:W-:Y:S05]  /*0fb0*/  BSYNC.RECONVERGENT B0 ;  /* 0x0000000000007941 */ /* 0x000fea0003800200 */
.L_x_375:
[----:B------:R-:W-:Y:S01]  /*0fc0*/  BSSY.RECONVERGENT B0, `(.L_x_377) ;  /* 0x000005e000007945 */ /* 0x000fe20003800200 */
[----:B------:R-:W-:-:S07]  /*0fd0*/  IMAD.MOV.U32 R34, RZ, RZ, R0 ;  /* 0x000000ffff227224 */ /* 0x000fce00078e0000 */
.L_x_378:
[C---:B------:R-:W-:Y:S01]  /*0fe0*/  IADD3 R37, PT, PT, R34.reuse, 0x100, RZ ;  /* 0x0000010022257810 */ /* 0x040fe20007ffe0ff */
[C---:B------:R-:W-:Y:S01]  /*0ff0*/  VIADD R39, R34.reuse, 0x200 ;  /* 0x0000020022277836 */ /* 0x040fe20000000000 */
[C---:B------:R-:W-:Y:S02]  /*1000*/  LOP3.LUT R23, R34.reuse, 0xffff, RZ, 0xc0, !PT ;  /* 0x0000ffff22177812 */ /* 0x040fe400078ec0ff */
[----:B------:R-:W-:Y:S02]  /*1010*/  LOP3.LUT R22, R37, 0xffff, RZ, 0xc0, !PT ;  /* 0x0000ffff25167812 */ /* 0x000fe400078ec0ff */
[----:B------:R-:W-:Y:S01]  /*1020*/  IADD3 R41, PT, PT, R34, 0x300, RZ ;  /* 0x0000030022297810 */ /* 0x000fe20007ffe0ff */
[----:B------:R-:W-:Y:S01]  /*1030*/  IMAD R23, R23, 0xaaab, RZ ;  /* 0x0000aaab17177824 */ /* 0x000fe200078e02ff */
[----:B------:R-:W-:Y:S01]  /*1040*/  LOP3.LUT R24, R39, 0xffff, RZ, 0xc0, !PT ;  /* 0x0000ffff27187812 */ /* 0x000fe200078ec0ff */
[----:B------:R-:W-:Y:S01]  /*1050*/  IMAD R22, R22, 0xaaab, RZ ;  /* 0x0000aaab16167824 */ /* 0x000fe200078e02ff */
[----:B------:R-:W-:-:S02]  /*1060*/  LOP3.LUT R25, R41, 0xffff, RZ, 0xc0, !PT ;  /* 0x0000ffff29197812 */ /* 0x000fc400078ec0ff */
[----:B------:R-:W-:Y:S01]  /*1070*/  SHF.R.U32.HI R23, RZ, 0x17, R23 ;  /* 0x00000017ff177819 */ /* 0x000fe20000011617 */
[----:B------:R-:W-:Y:S01]  /*1080*/  IMAD R24, R24, 0xaaab, RZ ;  /* 0x0000aaab18187824 */ /* 0x000fe200078e02ff */
[----:B------:R-:W-:Y:S01]  /*1090*/  SHF.R.U32.HI R22, RZ, 0x17, R22 ;  /* 0x00000017ff167819 */ /* 0x000fe20000011616 */
[----:B0-----:R-:W-:Y:S01]  /*10a0*/  IMAD R36, R25, 0xaaab, RZ ;  /* 0x0000aaab19247824 */ /* 0x001fe200078e02ff */
[----:B------:R-:W-:Y:S02]  /*10b0*/  ISETP.LT.AND P0, PT, R23, UR12, PT ;  /* 0x0000000c17007c0c */ /* 0x000fe4000bf01270 */
[----:B------:R-:W-:Y:S02]  /*10c0*/  ISETP.LT.AND P1, PT, R22, UR12, PT ;  /* 0x0000000c16007c0c */ /* 0x000fe4000bf21270 */
[----:B------:R-:W-:Y:S02]  /*10d0*/  SHF.R.U32.HI R35, RZ, 0x17, R24 ;  /* 0x00000017ff237819 */ /* 0x000fe40000011618 */
[----:B------:R-:W-:-:S02]  /*10e0*/  SHF.R.U32.HI R36, RZ, 0x17, R36 ;  /* 0x00000017ff247819 */ /* 0x000fc40000011624 */
[----:B------:R-:W-:Y:S02]  /*10f0*/  ISETP.LT.AND P2, PT, R35, UR12, PT ;  /* 0x0000000c23007c0c */ /* 0x000fe4000bf41270 */
[----:B------:R-:W-:-:S03]  /*1100*/  ISETP.LT.AND P3, PT, R36, UR12, PT ;  /* 0x0000000c24007c0c */ /* 0x000fc6000bf61270 */
[----:B------:R-:W0:Y:S02]  /*1110*/  @P0 LDC R24, c[0x0][0x3c4] ;  /* 0x0000f100ff180b82 */ /* 0x000e240000000800 */
[C---:B------:R-:W-:Y:S02]  /*1120*/  @P1 PRMT R26, R22.reuse, 0x9910, RZ ;  /* 0x00009910161a1816 */ /* 0x040fe400000000ff */
[----:B------:R-:W-:-:S03]  /*1130*/  @P1 IADD3 R22, PT, PT, R22, UR18, RZ ;  /* 0x0000001216161c10 */ /* 0x000fc6000fffe0ff */
[----:B------:R-:W-:Y:S01]  /*1140*/  @P1 IMAD.MOV.U32 R25, RZ, RZ, R26 ;  /* 0x000000ffff191224 */ /* 0x000fe200078e001a */
[----:B------:R-:W-:Y:S01]  /*1150*/  @P0 PRMT R26, R23, 0x9910, RZ ;  /* 0x00009910171a0816 */ /* 0x000fe200000000ff */
[----:B------:R-:W1:Y:S01]  /*1160*/  @P0 LDC.64 R32, c[0x0][0x390] ;  /* 0x0000e400ff200b82 */ /* 0x000e620000000a00 */
[C---:B------:R-:W-:Y:S01]  /*1170*/  @P3 PRMT R38, R36.reuse, 0x9910, RZ ;  /* 0x0000991024263816 */ /* 0x040fe200000000ff */
[----:B------:R-:W-:Y:S01]  /*1180*/  @P1 IMAD R25, R25, 0xc0, RZ ;  /* 0x000000c019191824 */ /* 0x000fe200078e02ff */
[----:B------:R-:W-:-:S04]  /*1190*/  @P3 IADD3 R36, PT, PT, R36, UR18, RZ ;  /* 0x0000001224243c10 */ /* 0x000fc8000fffe0ff */
[----:B------:R-:W-:Y:S01]  /*11a0*/  @P1 IADD3 R27, PT, PT, RZ, -R25, RZ ;  /* 0x80000019ff1b1210 */ /* 0x000fe20007ffe0ff */
[----:B------:R-:W-:Y:S01]  /*11b0*/  @P0 IMAD R25, R26, 0xc0, RZ ;  /* 0x000000c01a190824 */ /* 0x000fe200078e02ff */
[----:B------:R-:W2:Y:S02]  /*11c0*/  @P1 LDC R42, c[0x0][0x3c4] ;  /* 0x0000f100ff2a1b82 */ /* 0x000ea40000000800 */
[----:B------:R-:W-:Y:S01]  /*11d0*/  @P1 PRMT R26, R27, 0x7710, RZ ;  /* 0x000077101b1a1816 */ /* 0x000fe200000000ff */
[----:B------:R-:W-:-:S03]  /*11e0*/  @P0 IMAD.MOV R25, RZ, RZ, -R25 ;  /* 0x000000ffff190224 */ /* 0x000fc600078e0a19 */
[----:B------:R-:W-:Y:S02]  /*11f0*/  @P1 IADD3 R37, PT, PT, R37, R26, RZ ;  /* 0x0000001a25251210 */ /* 0x000fe40007ffe0ff */
[----:B------:R-:W-:Y:S01]  /*1200*/  @P0 PRMT R27, R25, 0x7710, RZ ;  /* 0x00007710191b0816 */ /* 0x000fe200000000ff */
[----:B------:R-:W-:Y:S01]  /*1210*/  @P0 VIADD R25, R23, UR18 ;  /* 0x0000001217190c36 */ /* 0x000fe20008000000 */
[----:B------:R-:W-:Y:S01]  /*1220*/  @P2 PRMT R26, R35, 0x9910, RZ ;  /* 0x00009910231a2816 */ /* 0x000fe200000000ff */
[----:B------:R-:W3:Y:S01]  /*1230*/  @P3 LDC R40, c[0x0][0x3c4] ;  /* 0x0000f100ff283b82 */ /* 0x000ee20000000800 */
[----:B------:R-:W-:Y:S01]  /*1240*/  @P0 IADD3 R23, PT, PT, R27, R34, RZ ;  /* 0x000000221b170210 */ /* 0x000fe20007ffe0ff */
[----:B------:R-:W-:Y:S01]  /*1250*/  @P3 IMAD.MOV.U32 R27, RZ, RZ, R38 ;  /* 0x000000ffff1b3224 */ /* 0x000fe200078e0026 */
[----:B------:R-:W-:Y:S01]  /*1260*/  @P1 LOP3.LUT R37, R37, 0xffff, RZ, 0xc0, !PT ;  /* 0x0000ffff25251812 */ /* 0x000fe200078ec0ff */
[----:B0-----:R-:W-:Y:S01]  /*1270*/  @P0 IMAD R24, R25, R24, R7 ;  /* 0x0000001819180224 */ /* 0x001fe200078e0207 */
[----:B------:R-:W-:Y:S01]  /*1280*/  @P0 LOP3.LUT R23, R23, 0xffff, RZ, 0xc0, !PT ;  /* 0x0000ffff17170812 */ /* 0x000fe200078ec0ff */
[----:B------:R-:W-:-:S02]  /*1290*/  @P2 IMAD R25, R26, 0xc0, RZ ;  /* 0x000000c01a192824 */ /* 0x000fc400078e02ff */
[----:B------:R-:W-:Y:S01]  /*12a0*/  @P3 IMAD R26, R27, 0xc0, RZ ;  /* 0x000000c01b1a3824 */ /* 0x000fe200078e02ff */
[----:B------:R-:W0:Y:S01]  /*12b0*/  @P2 LDC R38, c[0x0][0x3c4] ;  /* 0x0000f100ff262b82 */ /* 0x000e220000000800 */
[----:B------:R-:W-:Y:S01]  /*12c0*/  @P0 IMAD R23, R24, 0xc0, R23 ;  /* 0x000000c018170824 */ /* 0x000fe200078e0217 */
[----:B------:R-:W-:Y:S01]  /*12d0*/  @P2 IADD3 R24, PT, PT, RZ, -R25, RZ ;  /* 0x80000019ff182210 */ /* 0x000fe20007ffe0ff */
[----:B------:R-:W-:Y:S02]  /*12e0*/  @P3 IMAD.MOV R26, RZ, RZ, -R26 ;  /* 0x000000ffff1a3224 */ /* 0x000fe400078e0a1a */
[----:B--2---:R-:W-:Y:S01]  /*12f0*/  @P1 IMAD R42, R22, R42, R7 ;  /* 0x0000002a162a1224 */ /* 0x004fe200078e0207 */
[----:B------:R-:W-:Y:S01]  /*1300*/  @P2 PRMT R24, R24, 0x7710, RZ ;  /* 0x0000771018182816 */ /* 0x000fe200000000ff */
[----:B-1----:R-:W-:Y:S01]  /*1310*/  @P0 IMAD.WIDE R32, R23, 0x2, R32 ;  /* 0x0000000217200825 */ /* 0x002fe200078e0220 */
[----:B------:R-:W-:Y:S01]  /*1320*/  @P3 PRMT R26, R26, 0x7710, RZ ;  /* 0x000077101a1a3816 */ /* 0x000fe200000000ff */
[----:B------:R-:W1:Y:S02]  /*1330*/  @P3 LDC.64 R22, c[0x0][0x390] ;  /* 0x0000e400ff163b82 */ /* 0x000e640000000a00 */
[----:B------:R-:W-:Y:S01]  /*1340*/  @P2 IMAD.IADD R39, R39, 0x1, R24 ;  /* 0x0000000127272824 */ /* 0x000fe200078e0218 */
[----:B------:R-:W-:Y:S01]  /*1350*/  @P3 IADD3 R41, PT, PT, R41, R26, RZ ;  /* 0x0000001a29293210 */ /* 0x000fe20007ffe0ff */
[----:B------:R-:W-:Y:S01]  /*1360*/  @P2 VIADD R35, R35, UR18 ;  /* 0x0000001223232c36 */ /* 0x000fe20008000000 */
[----:B------:R-:W2:Y:S01]  /*1370*/  @P0 LDG.E.U16.CONSTANT R32, desc[UR14][R32.64] ;  /* 0x0000000e20200981 */ /* 0x000ea2000c1e9500 */
[----:B---3--:R-:W-:Y:S01]  /*1380*/  @P3 IMAD R36, R36, R40, R7 ;  /* 0x0000002824243224 */ /* 0x008fe200078e0207 */
[----:B------:R-:W-:Y:S01]  /*1390*/  @P2 LOP3.LUT R39, R39, 0xffff, RZ, 0xc0, !PT ;  /* 0x0000ffff27272812 */ /* 0x000fe200078ec0ff */
[----:B------:R-:W3:Y:S01]  /*13a0*/  @P1 LDC.64 R26, c[0x0][0x390] ;  /* 0x0000e400ff1a1b82 */ /* 0x000ee20000000a00 */
[----:B------:R-:W-:Y:S01]  /*13b0*/  @P3 LOP3.LUT R41, R41, 0xffff, RZ, 0xc0, !PT ;  /* 0x0000ffff29293812 */ /* 0x000fe200078ec0ff */
[----:B------:R-:W-:-:S04]  /*13c0*/  @P1 IMAD R37, R42, 0xc0, R37 ;  /* 0x000000c02a251824 */ /* 0x000fc800078e0225 */
[----:B------:R-:W-:Y:S02]  /*13d0*/  @P3 IMAD R41, R36, 0xc0, R41 ;  /* 0x000000c024293824 */ /* 0x000fe400078e0229 */
[----:B------:R-:W4:Y:S01]  /*13e0*/  @P2 LDC.64 R24, c[0x0][0x390] ;  /* 0x0000e400ff182b82 */ /* 0x000f220000000a00 */
[----:B0-----:R-:W-:-:S04]  /*13f0*/  @P2 IMAD R38, R35, R38, R7 ;  /* 0x0000002623262224 */ /* 0x001fc800078e0207 */
[----:B------:R-:W-:Y:S02]  /*1400*/  @P2 IMAD R39, R38, 0xc0, R39 ;  /* 0x000000c026272824 */ /* 0x000fe400078e0227 */
[----:B-1----:R-:W-:-:S06]  /*1410*/  @P3 IMAD.WIDE R22, R41, 0x2, R22 ;  /* 0x0000000229163825 */ /* 0x002fcc00078e0216 */
[----:B------:R-:W5:Y:S01]  /*1420*/  @P3 LDG.E.U16.CONSTANT R22, desc[UR14][R22.64] ;  /* 0x0000000e16163981 */ /* 0x000f62000c1e9500 */
[----:B---3--:R-:W-:-:S06]  /*1430*/  @P1 IMAD.WIDE R26, R37, 0x2, R26 ;  /* 0x00000002251a1825 */ /* 0x008fcc00078e021a */
[----:B------:R0:W3:Y:S01]  /*1440*/  @P1 LDG.E.U16.CONSTANT R26, desc[UR14][R26.64] ;  /* 0x0000000e1a1a1981 */ /* 0x0000e2000c1e9500 */
[----:B----4-:R-:W-:-:S06]  /*1450*/  @P2 IMAD.WIDE R24, R39, 0x2, R24 ;  /* 0x0000000227182825 */ /* 0x010fcc00078e0218 */
[----:B------:R-:W4:Y:S01]  /*1460*/  @P2 LDG.E.U16.CONSTANT R24, desc[UR14][R24.64] ;  /* 0x0000000e18182981 */ /* 0x000f22000c1e9500 */
[----:B------:R-:W1:Y:S01]  /*1470*/  S2UR UR9, SR_CgaCtaId ;  /* 0x00000000000979c3 */ /* 0x000e620000008800 */
[----:B------:R-:W-:Y:S02]  /*1480*/  UMOV UR8, 0x400 ;  /* 0x0000040000087882 */ /* 0x000fe40000000000 */
[----:B------:R-:W-:Y:S01]  /*1490*/  UIADD3 UR8, UPT, UPT, UR8, 0x3000, URZ ;  /* 0x0000300008087890 */ /* 0x000fe2000fffe0ff */
[----:B------:R-:W-:Y:S02]  /*14a0*/  IMAD.MOV.U32 R35, RZ, RZ, RZ ;  /* 0x000000ffff237224 */ /* 0x000fe400078e00ff */
[----:B0-----:R-:W-:Y:S01]  /*14b0*/  IMAD.MOV.U32 R27, RZ, RZ, RZ ;  /* 0x000000ffff1b7224 */ /* 0x001fe200078e00ff */
[----:B-1----:R-:W-:-:S06]  /*14c0*/  ULEA UR8, UR9, UR8, 0x18 ;  /* 0x0000000809087291 */ /* 0x002fcc000f8ec0ff */
[----:B------:R-:W-:Y:S02]  /*14d0*/  LEA R36, R34, UR8, 0x2 ;  /* 0x0000000822247c11 */ /* 0x000fe4000f8e10ff */
[----:B--2---:R-:W-:Y:S02]  /*14e0*/  @P0 SHF.L.U32 R35, R32, 0x10, RZ ;  /* 0x0000001020230819 */ /* 0x004fe400000006ff */
[----:B------:R-:W-:-:S03]  /*14f0*/  CS2R R32, SRZ ;  /* 0x0000000000207805 */ /* 0x000fc6000001ff00 */
[----:B------:R0:W-:Y:S01]  /*1500*/  STS [R36], R35 ;  /* 0x0000002324007388 */ /* 0x0001e20000000800 */
[----:B------:R-:W-:Y:S02]  /*1510*/  ISETP.GE.U32.AND P0, PT, R34, 0x800, PT ;  /* 0x000008002200780c */ /* 0x000fe40003f06070 */
[----:B-----5:R-:W-:Y:S02]  /*1520*/  @P3 SHF.L.U32 R27, R22, 0x10, RZ ;  /* 0x00000010161b3819 */ /* 0x020fe400000006ff */
[----:B---3--:R-:W-:-:S03]  /*1530*/  @P1 SHF.L.U32 R32, R26, 0x10, RZ ;  /* 0x000000101a201819 */ /* 0x008fc600000006ff */
[----:B------:R0:W-:Y:S01]  /*1540*/  STS [R36+0xc00], R27 ;  /* 0x000c001b24007388 */ /* 0x0001e20000000800 */
[----:B----4-:R-:W-:-:S03]  /*1550*/  @P2 IMAD.U32 R33, R24, 0x10000, RZ ;  /* 0x0001000018212824 */ /* 0x010fc600078e00ff */
[----:B------:R0:W-:Y:S04]  /*1560*/  STS [R36+0x400], R32 ;  /* 0x0004002024007388 */ /* 0x0001e80000000800 */
[----:B------:R0:W-:Y:S01]  /*1570*/  STS [R36+0x800], R33 ;  /* 0x0008002124007388 */ /* 0x0001e20000000800 */
[----:B------:R-:W-:Y:S01]  /*1580*/  VIADD R34, R34, 0x400 ;  /* 0x0000040022227836 */ /* 0x000fe20000000000 */
[----:B------:R-:W-:Y:S06]  /*1590*/  @!P0 BRA `(.L_x_378) ;  /* 0xfffffff800908947 */ /* 0x000fec000383ffff */
[----:B------:R-:W-:Y:S05]  /*15a0*/  BSYNC.RECONVERGENT B0 ;  /* 0x0000000000007941 */ /* 0x000fea0003800200 */
.L_x_377:
[----:B------:R-:W-:Y:S01]  /*15b0*/  BAR.SYNC.DEFER_BLOCKING 0x0 ;  /* 0x0000000000007b1d */ /* 0x000fe20000010000 */
[----:B------:R-:W-:-:S05]  /*15c0*/  ISETP.GE.AND P0, PT, R2, UR5, PT ;  /* 0x0000000502007c0c */ /* 0x000fca000bf06270 */
[----:B------:R-:W1:Y:S08]  /*15d0*/  LDCU UR18, c[0x0][0x3c8] ;  /* 0x00007900ff1277ac */ /* 0x000e700008000800 */
[----:B------:R-:W-:Y:S05]  /*15e0*/  @P0 BRA `(.L_x_379) ;  /* 0x0000001000740947 */ /* 0x000fea0003800000 */
[----:B------:R-:W-:-:S04]  /*15f0*/  MOV R22, UR12 ;  /* 0x0000000c00167c02 */ /* 0x000fc80008000f00 */
[----:B------:R-:W-:Y:S01]  /*1600*/  ISETP.GE.AND P0, PT, R22, 0x1, PT ;  /* 0x000000011600780c */ /* 0x000fe20003f06270 */
[----:B------:R-:W-:-:S12]  /*1610*/  IMAD.MOV.U32 R22, RZ, RZ, -0x800001 ;  /* 0xff7fffffff167424 */ /* 0x000fd800078e00ff */
[----:B------:R-:W-:Y:S05]  /*1620*/  @!P0 BRA `(.L_x_380) ;  /* 0x00000008001c8947 */ /* 0x000fea0003800000 */
[----:B------:R-:W-:Y:S01]  /*1630*/  BSSY B0, `(.L_x_380) ;  /* 0x0000086000007945 */ /* 0x000fe20003800000 */
[----:B------:R-:W-:Y:S01]  /*1640*/  MOV R22, 0xff7fffff ;  /* 0xff7fffff00167802 */ /* 0x000fe20000000f00 */
[----:B------:R-:W-:Y:S01]  /*1650*/  IMAD.MOV.U32 R25, RZ, RZ, RZ ;  /* 0x000000ffff197224 */ /* 0x000fe200078e00ff */
[----:B------:R-:W-:-:S07]  /*1660*/  PRMT R24, RZ, 0x7610, R24 ;  /* 0x00007610ff187816 */ /* 0x000fce0000000018 */
.L_x_386:
[----:B-12---:R-:W-:-:S04]  /*1670*/  IADD3 R26, PT, PT, R25, UR10, RZ ;  /* 0x0000000a191a7c10 */ /* 0x006fc8000fffe0ff */
        /* <DEDUP_REMOVED lines=13> */
[----:B0-----:R-:W0:Y:S04]  /*1750*/  LDS R32, [R26+0x80] ;  /* 0x000080001a207984 */ /* 0x001e280000000800 */
[----:B------:R-:W2:Y:S04]  /*1760*/  LDS R27, [R26+0x100] ;  /* 0x000100001a1b7984 */ /* 0x000ea80000000800 */
[----:B------:R-:W3:Y:S04]  /*1770*/  LDS R34, [R26+0x180] ;  /* 0x000180001a227984 */ /* 0x000ee80000000800 */
[----:B------:R-:W4:Y:S04]  /*1780*/  LDS R33, [R26+0x200] ;  /* 0x000200001a217984 */ /* 0x000f280000000800 */
[----:B------:R-:W5:Y:S01]  /*1790*/  LDS R36, [R26+0x280] ;  /* 0x000280001a247984 */ /* 0x000f620000000800 */
[----:B-1----:R-:W-:-:S04]  /*17a0*/  FFMA R23, R23, R6, RZ ;  /* 0x0000000617177223 */ /* 0x002fc800000000ff */
[----:B0-----:R-:W-:-:S04]  /*17b0*/  FFMA R32, R32, R8, R23 ;  /* 0x0000000820207223 */ /* 0x001fc80000000017 */
[----:B--2---:R-:W-:-:S04]  /*17c0*/  FFMA R27, R27, R9, R32 ;  /* 0x000000091b1b7223 */ /* 0x004fc80000000020 */
[----:B---3--:R-:W-:-:S04]  /*17d0*/  FFMA R34, R34, R10, R27 ;  /* 0x0000000a22227223 */ /* 0x008fc8000000001b */
[----:B----4-:R-:W-:-:S04]  /*17e0*/  FFMA R33, R33, R11, R34 ;  /* 0x0000000b21217223 */ /* 0x010fc80000000022 */
        /* <DEDUP_REMOVED lines=11> */
.L_x_410:
[----:B01----:R-:W-:Y:S01]  /*18a0*/  FADD R27, R27, R34 ;  /* 0x000000221b1b7221 */ /* 0x003fe20000000000 */
[----:B------:R-:W-:-:S04]  /*18b0*/  LEA R26, R25, UR19, 0x2 ;  /* 0x00000013191a7c11 */ /* 0x000fc8000f8e10ff */
[----:B------:R-:W-:Y:S01]  /*18c0*/  FMNMX R22, R22, R27, !PT ;  /* 0x0000001b16167209 */ /* 0x000fe20007800000 */
[----:B------:R2:W-:Y:S01]  /*18d0*/  STL [R26], R27 ;  /* 0x0000001b1a007387 */ /* 0x0005e20000100800 */
[----:B------:R-:W-:Y:S05]  /*18e0*/  BRA `(.L_x_385) ;  /* 0x00000000000c7947 */ /* 0x000fea0003800000 */
.L_x_383:
[----:B------:R-:W-:Y:S01]  /*18f0*/  LEA R23, R25, UR19, 0x2 ;  /* 0x0000001319177c11 */ /* 0x000fe2000f8e10ff */
[----:B------:R-:W-:-:S05]  /*1900*/  IMAD.MOV.U32 R26, RZ, RZ, -0x800001 ;  /* 0xff7fffffff1a7424 */ /* 0x000fca00078e00ff */
[----:B------:R1:W-:Y:S02]  /*1910*/  STL [R23], R26 ;  /* 0x0000001a17007387 */ /* 0x0003e40000100800 */
.L_x_385:
[----:B------:R-:W-:Y:S05]  /*1920*/  BSYNC B1 ;  /* 0x0000000000017941 */ /* 0x000fea0003800000 */
.L_x_382:
[----:B------:R-:W-:Y:S01]  /*1930*/  IADD3 R25, PT, PT, R25, 0x1, RZ ;  /* 0x0000000119197810 */ /* 0x000fe20007ffe0ff */
[----:B------:R-:W-:-:S03]  /*1940*/  VIADD R24, R24, 0x1 ;  /* 0x0000000118187836 */ /* 0x000fc60000000000 */
[----:B------:R-:W-:-:S13]  /*1950*/  ISETP.GE.AND P1, PT, R25, UR12, PT ;  /* 0x0000000c19007c0c */ /* 0x000fda000bf26270 */
[----:B------:R-:W-:Y:S05]  /*1960*/  @!P1 BRA `(.L_x_386) ;  /* 0xfffffffc00409947 */ /* 0x000fea000383ffff */
[----:B------:R-:W-:Y:S05]  /*1970*/  BRA `(.L_x_387) ;  /* 0x0000000400447947 */ /* 0x000fea0003800000 */
.L_x_381:
[----:B------:R-:W-:-:S13]  /*1980*/  ISETP.GE.AND P1, PT, R25, UR12, PT ;  /* 0x0000000c19007c0c */ /* 0x000fda000bf26270 */
[----:B------:R-:W-:Y:S05]  /*1990*/  @P1 BRA `(.L_x_387) ;  /* 0x00000004003c1947 */ /* 0x000fea0003800000 */
[----:B------:R-:W-:Y:S01]  /*19a0*/  UIMAD UR8, UR4, -0x10, UR17 ;  /* 0xfffffff0040878a4 */ /* 0x000fe2000f8e0211 */
[----:B------:R-:W-:Y:S05]  /*19b0*/  BSSY.RECONVERGENT B1, `(.L_x_388) ;  /* 0x0000020000017945 */ /* 0x000fea0003800200 */
[----:B0-----:R-:W-:Y:S01]  /*19c0*/  MOV R32, UR8 ;  /* 0x0000000800207c02 */ /* 0x001fe20008000f00 */
[----:B------:R-:W-:-:S03]  /*19d0*/  IMAD.U32 R26, RZ, RZ, UR8 ;  /* 0x00000008ff1a7e24 */ /* 0x000fc6000f8e00ff */
        /* <DEDUP_REMOVED lines=8> */
.L_x_390:
        /* <DEDUP_REMOVED lines=21> */
.L_x_389:
[----:B-1----:R-:W-:Y:S05]  /*1bb0*/  BSYNC.RECONVERGENT B1 ;  /* 0x0000000000017941 */ /* 0x002fea0003800200 */
.L_x_388:
[----:B------:R-:W-:Y:S05]  /*1bc0*/  @!P2 BRA `(.L_x_387) ;  /* 0x0000000000b0a947 */ /* 0x000fea0003800000 */
[----:B------:R-:W-:Y:S01]  /*1bd0*/  IADD3 R24, PT, PT, R24, UR7, RZ ;  /* 0x0000000718187c10 */ /* 0x000fe2000fffe0ff */
[----:B------:R-:W-:Y:S04]  /*1be0*/  BSSY.RECONVERGENT B1, `(.L_x_391) ;  /* 0x0000016000017945 */ /* 0x000fe80003800200 */
[----:B------:R-:W-:-:S05]  /*1bf0*/  IMAD.MOV R23, RZ, RZ, -R24 ;  /* 0x000000ffff177224 */ /* 0x000fca00078e0a18 */
[----:B------:R-:W-:-:S04]  /*1c00*/  PRMT R23, R23, 0x7710, RZ ;  /* 0x0000771017177816 */ /* 0x000fc800000000ff */
[----:B------:R-:W-:-:S04]  /*1c10*/  IADD3 R23, PT, PT, R23, UR17, RZ ;  /* 0x0000001117177c10 */ /* 0x000fc8000fffe0ff */
        /* <DEDUP_REMOVED lines=18> */
.L_x_392:
[----:B------:R-:W-:Y:S05]  /*1d40*/  BSYNC.RECONVERGENT B1 ;  /* 0x0000000000017941 */ /* 0x000fea0003800200 */
.L_x_391:
        /* <DEDUP_REMOVED lines=20> */
.L_x_387:
[----:B-1----:R-:W-:Y:S05]  /*1e90*/  BSYNC B0 ;  /* 0x0000000000007941 */ /* 0x002fea0003800000 */
.L_x_380:
[----:B------:R-:W-:-:S13]  /*1ea0*/  FSETP.GT.AND P1, PT, R22, -3.40282346638528859812e+38, PT ;  /* 0xff7fffff1600780b */ /* 0x000fda0003f24000 */
[----:B------:R-:W-:Y:S05]  /*1eb0*/  @!P1 BRA `(.L_x_379) ;  /* 0x0000000800409947 */ /* 0x000fea0003800000 */
[C---:B------:R-:W-:Y:S01]  /*1ec0*/  FMNMX R24, R31.reuse, R22, !PT ;  /* 0x000000161f187209 */ /* 0x040fe20007800000 */
[----:B0-23--:R-:W-:Y:S02]  /*1ed0*/  HFMA2 R26, -RZ, RZ, 3.7421875, 0 ;  /* 0x437c0000ff1a7431 */ /* 0x00dfe400000001ff */
        /* <DEDUP_REMOVED lines=27> */
[----:B------:R-:W-:-:S07]  /*2090*/  IMAD.U32 R25, RZ, RZ, UR8 ;  /* 0x00000008ff197e24 */ /* 0x000fce000f8e00ff */
.L_x_398:
[----:B------:R-:W-:-:S06]  /*20a0*/  LEA R22, R27, UR19, 0x2 ;  /* 0x000000131b167c11 */ /* 0x000fcc000f8e10ff */
[----:B------:R-:W2:Y:S01]  /*20b0*/  LDL.64 R22, [R22] ;  /* 0x0000000016167983 */ /* 0x000ea20000100a00 */
[----:B------:R-:W-:Y:S01]  /*20c0*/  BSSY.RECONVERGENT B1, `(.L_x_394) ;  /* 0x0000022000017945 */ /* 0x000fe20003800200 */
[----:B--2---:R-:W-:Y:S02]  /*20d0*/  FSETP.GTU.AND P0, PT, R22, -3.40282346638528859812e+38, PT ;  /* 0xff7fffff1600780b */ /* 0x004fe40003f0c000 */
[----:B------:R-:W-:-:S11]  /*20e0*/  FSETP.GTU.AND P1, PT, R23, -3.40282346638528859812e+38, PT ;  /* 0xff7fffff1700780b */ /* 0x000fd60003f2c000 */
[----:B------:R-:W-:Y:S05]  /*20f0*/  @!P0 BRA `(.L_x_395) ;  /* 0x0000000000788947 */ /* 0x000fea0003800000 */
[----:B------:R-:W0:Y:S01]  /*2100*/  S2UR UR9, SR_CgaCtaId ;  /* 0x00000000000979c3 */ /* 0x000e220000008800 */
[----:B------:R-:W-:Y:S01]  /*2110*/  UMOV UR8, 0x400 ;  /* 0x0000040000087882 */ /* 0x000fe20000000000 */
[----:B------:R-:W-:Y:S01]  /*2120*/  MOV R33, 0x3bbb989d ;  /* 0x3bbb989d00217802 */ /* 0x000fe20000000f00 */
[----:B------:R-:W-:Y:S01]  /*2130*/  UIADD3 UR8, UPT, UPT, UR8, 0x3000, URZ ;  /* 0x0000300008087890 */ /* 0x000fe2000fffe0ff */
[----:B------:R-:W-:Y:S02]  /*2140*/  IMAD R31, R27, 0xc0, R4 ;  /* 0x000000c01b1f7824 */ /* 0x000fe400078e0204 */
[----:B------:R-:W-:Y:S01]  /*2150*/  FADD R22, -R24, R22 ;  /* 0x0000001618167221 */ /* 0x000fe20000000100 */
[----:B------:R-:W-:-:S03]  /*2160*/  IMAD.MOV.U32 R35, RZ, RZ, 0x437c0000 ;  /* 0x437c0000ff237424 */ /* 0x000fc600078e00ff */
[----:B------:R-:W-:-:S04]  /*2170*/  FFMA.SAT R26, R22, R33, 0.5 ;  /* 0x3f000000161a7423 */ /* 0x000fc80000002021 */
[----:B------:R-:W-:Y:S01]  /*2180*/  FFMA.RM R26, R26, R35, 12582913 ;  /* 0x4b4000011a1a7423 */ /* 0x000fe20000004023 */
[----:B0-----:R-:W-:-:S06]  /*2190*/  ULEA UR8, UR9, UR8, 0x18 ;  /* 0x0000000809087291 */ /* 0x001fcc000f8ec0ff */
        /* <DEDUP_REMOVED lines=20> */
.L_x_395:
[----:B-1----:R-:W-:Y:S05]  /*22e0*/  BSYNC.RECONVERGENT B1 ;  /* 0x0000000000017941 */ /* 0x002fea0003800200 */
.L_x_394:
[----:B------:R-:W-:Y:S04]  /*22f0*/  BSSY.RECONVERGENT B1, `(.L_x_396) ;  /* 0x0000020000017945 */ /* 0x000fe80003800200 */
[----:B------:R-:W-:Y:S05]  /*2300*/  @!P1 BRA `(.L_x_397) ;  /* 0x0000000000789947 */ /* 0x000fea0003800000 */
[----:B------:R-:W0:Y:S01]  /*2310*/  S2UR UR9, SR_CgaCtaId ;  /* 0x00000000000979c3 */ /* 0x000e220000008800 */
        /* <DEDUP_REMOVED lines=8> */
[----:B0-----:R-:W-:-:S06]  /*23a0*/  ULEA UR8, UR9, UR8, 0x18 ;  /* 0x0000000809087291 */ /* 0x001fcc000f8ec0ff */
[----:B------:R-:W-:Y:S01]  /*23b0*/  LEA R37, R26, UR8, 0x2 ;  /* 0x000000081a257c11 */ /* 0x000fe2000f8e10ff */
[C---:B------:R-:W-:Y:S01]  /*23c0*/  FADD R26, R22.reuse, -12583039 ;  /* 0xcb40007f161a7421 */ /* 0x040fe20000000000 */
[----:B------:R-:W-:-:S03]  /*23d0*/  IMAD.SHL.U32 R22, R22, 0x800000, RZ ;  /* 0x0080000016167824 */ /* 0x000fc600078e00ff */
        /* <DEDUP_REMOVED lines=17> */
.L_x_397:
[----:B------:R-:W-:Y:S05]  /*24f0*/  BSYNC.RECONVERGENT B1 ;  /* 0x0000000000017941 */ /* 0x000fea0003800200 */
.L_x_396:
[----:B------:R-:W-:-:S04]  /*2500*/  IADD3 R27, PT, PT, R27, 0x2, RZ ;  /* 0x000000021b1b7810 */ /* 0x000fc80007ffe0ff */
[----:B------:R-:W-:-:S13]  /*2510*/  ISETP.NE.AND P0, PT, R27, R25, PT ;  /* 0x000000191b00720c */ /* 0x000fda0003f05270 */
[----:B------:R-:W-:Y:S05]  /*2520*/  @P0 BRA `(.L_x_398) ;  /* 0xfffffff800dc0947 */ /* 0x000fea000383ffff */
[----:B------:R-:W-:Y:S05]  /*2530*/  BSYNC.RECONVERGENT B0 ;  /* 0x0000000000007941 */ /* 0x000fea0003800200 */
.L_x_393:
[----:B------:R-:W-:Y:S01]  /*2540*/  ULOP3.LUT UR8, UR11, 0x1, URZ, 0xc0, !UPT ;  /* 0x000000010b087892 */ /* 0x000fe2000f8ec0ff */
[----:B------:R-:W-:-:S03]  /*2550*/  IMAD.MOV.U32 R31, RZ, RZ, R24 ;  /* 0x000000ffff1f7224 */ /* 0x000fc600078e0018 */
[----:B------:R-:W-:-:S09]  /*2560*/  UISETP.NE.U32.AND UP1, UPT, UR8, 0x1, UPT ;  /* 0x000000010800788c */ /* 0x000fd2000bf25070 */
[----:B------:R-:W-:Y:S05]  /*2570*/  BRA.U UP1, `(.L_x_379) ;  /* 0x0000000101907547 */ /* 0x000fea000b800000 */
[----:B------:R-:W-:-:S05]  /*2580*/  LEA R22, R25, UR19, 0x2 ;  /* 0x0000001319167c11 */ /* 0x000fca000f8e10ff */
[----:B------:R-:W2:Y:S01]  /*2590*/  LDL R23, [R22] ;  /* 0x0000000016177983 */ /* 0x000ea20000100800 */
[----:B------:R-:W-:Y:S02]  /*25a0*/  MOV R31, R24 ;  /* 0x00000018001f7202 */ /* 0x000fe40000000f00 */
[----:B--2---:R-:W-:-:S13]  /*25b0*/  FSETP.GTU.AND P0, PT, R23, -3.40282346638528859812e+38, PT ;  /* 0xff7fffff1700780b */ /* 0x004fda0003f0c000 */
[----:B------:R-:W-:Y:S05]  /*25c0*/  @!P0 BRA `(.L_x_379) ;  /* 0x00000000007c8947 */ /* 0x000fea0003800000 */
[----:B------:R-:W0:Y:S01]  /*25d0*/  S2UR UR9, SR_CgaCtaId ;  /* 0x00000000000979c3 */ /* 0x000e220000008800 */
[----:B------:R-:W-:Y:S01]  /*25e0*/  UMOV UR8, 0x400 ;  /* 0x0000040000087882 */ /* 0x000fe20000000000 */
[----:B------:R-:W-:Y:S01]  /*25f0*/  IMAD R25, R25, 0xc0, R4 ;  /* 0x000000c019197824 */ /* 0x000fe200078e0204 */
[----:B------:R-:W-:Y:S01]  /*2600*/  UIADD3 UR8, UPT, UPT, UR8, 0x3000, URZ ;  /* 0x0000300008087890 */ /* 0x000fe2000fffe0ff */
[----:B------:R-:W-:Y:S02]  /*2610*/  HFMA2 R32, -RZ, RZ, 3.7421875, 0 ;  /* 0x437c0000ff207431 */ /* 0x000fe400000001ff */
[----:B------:R-:W-:Y:S01]  /*2620*/  FADD R22, -R24, R23 ;  /* 0x0000001718167221 */ /* 0x000fe20000000100 */
[----:B------:R-:W-:-:S04]  /*2630*/  IMAD.MOV.U32 R23, RZ, RZ, 0x3bbb989d ;  /* 0x3bbb989dff177424 */ /* 0x000fc800078e00ff */
        /* <DEDUP_REMOVED lines=8> */
[----:B------:R-:W2:Y:S01]  /*26c0*/  LDS R27, [R26] ;  /* 0x000000001a1b7984 */ /* 0x000ea20000000800 */
[----:B------:R-:W-:-:S03]  /*26d0*/  FFMA R25, R22, 1.925963033500011079e-08, R25 ;  /* 0x32a5706016197823 */ /* 0x000fc60000000019 */
[----:B------:R-:W3:Y:S01]  /*26e0*/  LDS R32, [R26+0x80] ;  /* 0x000080001a207984 */ /* 0x000ee20000000800 */
[----:B------:R-:W4:Y:S03]  /*26f0*/  MUFU.EX2 R22, R25 ;  /* 0x0000001900167308 */ /* 0x000f260000000800 */
[----:B------:R-:W5:Y:S04]  /*2700*/  LDS R34, [R26+0x180] ;  /* 0x000180001a227984 */ /* 0x000f680000000800 */
[----:B------:R-:W1:Y:S04]  /*2710*/  LDS R33, [R26+0x200] ;  /* 0x000200001a217984 */ /* 0x000e680000000800 */
[----:B------:R-:W1:Y:S01]  /*2720*/  LDS R36, [R26+0x280] ;  /* 0x000280001a247984 */ /* 0x000e620000000800 */
[----:B----4-:R-:W-:-:S04]  /*2730*/  FMUL R23, R23, R22 ;  /* 0x0000001617177220 */ /* 0x010fc80000400000 */
[----:B------:R-:W-:Y:S01]  /*2740*/  FADD R19, R19, R23 ;  /* 0x0000001713137221 */ /* 0x000fe20000000000 */
[C---:B0-----:R-:W-:Y:S01]  /*2750*/  FFMA R16, R23.reuse, R31, R16 ;  /* 0x0000001f17107223 */ /* 0x041fe20000000010 */
[----:B------:R-:W-:Y:S02]  /*2760*/  IMAD.MOV.U32 R31, RZ, RZ, R24 ;  /* 0x000000ffff1f7224 */ /* 0x000fe400078e0018 */
[C---:B--2---:R-:W-:Y:S01]  /*2770*/  FFMA R18, R23.reuse, R27, R18 ;  /* 0x0000001b17127223 */ /* 0x044fe20000000012 */
[C---:B---3--:R-:W-:Y:S01]  /*2780*/  FFMA R17, R23.reuse, R32, R17 ;  /* 0x0000002017117223 */ /* 0x048fe20000000011 */
[C---:B-----5:R-:W-:Y:S01]  /*2790*/  FFMA R15, R23.reuse, R34, R15 ;  /* 0x00000022170f7223 */ /* 0x060fe2000000000f */
[C---:B-1----:R-:W-:Y:S01]  /*27a0*/  FFMA R14, R23.reuse, R33, R14 ;  /* 0x00000021170e7223 */ /* 0x042fe2000000000e */
[----:B------:R-:W-:-:S07]  /*27b0*/  FFMA R13, R23, R36, R13 ;  /* 0x00000024170d7223 */ /* 0x000fce000000000d */
.L_x_379:
[----:B------:R-:W-:Y:S05]  /*27c0*/  WARPSYNC.ALL ;  /* 0x0000000000007948 */ /* 0x000fea0003800000 */
[----:B------:R-:W-:Y:S01]  /*27d0*/  BAR.SYNC.DEFER_BLOCKING 0x0 ;  /* 0x0000000000007b1d */ /* 0x000fe20000010000 */
[----:B------:R-:W-:-:S05]  /*27e0*/  UIADD3 UR4, UPT, UPT, UR4, 0x1, URZ ;  /* 0x0000000104047890 */ /* 0x000fca000fffe0ff */
[----:B------:R-:W-:Y:S07]  /*27f0*/  BRA.U !UP0, `(.L_x_399) ;  /* 0xffffffe108447547 */ /* 0x000fee000b83ffff */
.L_x_374:
        /* <DEDUP_REMOVED lines=8> */
[----:B------:R-:W4:Y:S01]  /*2880*/  LDG.E.CONSTANT R2, desc[UR14][R2.64] ;  /* 0x0000000e02027981 */ /* 0x000f22000c1e9900 */
[----:B------:R-:W-:Y:S01]  /*2890*/  HFMA2 R11, -RZ, RZ, 3.7421875, 0 ;  /* 0x437c0000ff0b7431 */ /* 0x000fe200000001ff */
[----:B------:R-:W-:Y:S02]  /*28a0*/  MOV R9, 0x3bbb989d ;  /* 0x3bbb989d00097802 */ /* 0x000fe40000000f00 */
[----:B----4-:R-:W-:-:S05]  /*28b0*/  FMNMX R0, R2, R31, !PT ;  /* 0x0000001f02007209 */ /* 0x010fca0007800000 */
        /* <DEDUP_REMOVED lines=15> */
[----:B------:R-:W4:Y:S01]  /*29b0*/  MUFU.EX2 R3, R3 ;  /* 0x0000000300037308 */ /* 0x000f220000000800 */
[----:B-1----:R-:W-:Y:S01]  /*29c0*/  FMUL R7, R7, R2 ;  /* 0x0000000207077220 */ /* 0x002fe20000400000 */
[----:B----4-:R-:W-:-:S04]  /*29d0*/  FMUL R4, R4, R3 ;  /* 0x0000000304047220 */ /* 0x010fc80000400000 */
[C---:B------:R-:W-:Y:S01]  /*29e0*/  FFMA R19, R4.reuse, R19, R7 ;  /* 0x0000001304137223 */ /* 0x040fe20000000007 */
[C---:B------:R-:W-:Y:S01]  /*29f0*/  FMUL R18, R4.reuse, R18 ;  /* 0x0000001204127220 */ /* 0x040fe20000400000 */
[C---:B------:R-:W-:Y:S01]  /*2a00*/  FMUL R17, R4.reuse, R17 ;  /* 0x0000001104117220 */ /* 0x040fe20000400000 */
[C---:B------:R-:W-:Y:S01]  /*2a10*/  FMUL R16, R4.reuse, R16 ;  /* 0x0000001004107220 */ /* 0x040fe20000400000 */
[C---:B------:R-:W-:Y:S01]  /*2a20*/  FMUL R15, R4.reuse, R15 ;  /* 0x0000000f040f7220 */ /* 0x040fe20000400000 */
[C---:B------:R-:W-:Y:S01]  /*2a30*/  FMUL R14, R4.reuse, R14 ;  /* 0x0000000e040e7220 */ /* 0x040fe20000400000 */
[----:B------:R-:W-:-:S07]  /*2a40*/  FMUL R13, R4, R13 ;  /* 0x0000000d040d7220 */ /* 0x000fce0000400000 */
.L_x_400:
        /* <DEDUP_REMOVED lines=8> */
[----:B0-23--:R-:W-:Y:S05]  /*2ad0*/  CALL.REL.NOINC `($__internal_8_$__cuda_sm20_rcp_rn_f32_slowpath) ;  /* 0x00000004000c7944 */ /* 0x00dfea0003c00000 */
[----:B------:R-:W-:Y:S05]  /*2ae0*/  BRA `(.L_x_403) ;  /* 0x0000000000107947 */ /* 0x000fea0003800000 */
.L_x_402:
[----:B------:R-:W1:Y:S02]  /*2af0*/  MUFU.RCP R0, R19 ;  /* 0x0000001300007308 */ /* 0x000e640000001000 */
[----:B-1----:R-:W-:-:S04]  /*2b00*/  FFMA R2, R0, R19, -1 ;  /* 0xbf80000000027423 */ /* 0x002fc80000000013 */
[----:B------:R-:W-:-:S04]  /*2b10*/  FADD.FTZ R3, -R2, -RZ ;  /* 0x800000ff02037221 */ /* 0x000fc80000010100 */
[----:B------:R-:W-:-:S07]  /*2b20*/  FFMA R0, R0, R3, R0 ;  /* 0x0000000300007223 */ /* 0x000fce0000000000 */
.L_x_403:
[----:B------:R-:W-:Y:S05]  /*2b30*/  BSYNC.RECONVERGENT B0 ;  /* 0x0000000000007941 */ /* 0x000fea0003800200 */
.L_x_401:
[----:B------:R-:W1:Y:S01]  /*2b40*/  LDC.64 R2, c[0x0][0x398] ;  /* 0x0000e600ff027b82 */ /* 0x000e620000000a00 */
[----:B------:R-:W-:-:S05]  /*2b50*/  FSEL R0, R0, RZ, P3 ;  /* 0x000000ff00007208 */ /* 0x000fca0001800000 */
[C---:B------:R-:W-:Y:S01]  /*2b60*/  FMUL R18, R0.reuse, R18 ;  /* 0x0000001200127220 */ /* 0x040fe20000400000 */
[C---:B------:R-:W-:Y:S01]  /*2b70*/  FMUL R17, R0.reuse, R17 ;  /* 0x0000001100117220 */ /* 0x040fe20000400000 */
[C---:B------:R-:W-:Y:S01]  /*2b80*/  FMUL R16, R0.reuse, R16 ;  /* 0x0000001000107220 */ /* 0x040fe20000400000 */
[C---:B------:R-:W-:Y:S01]  /*2b90*/  FMUL R15, R0.reuse, R15 ;  /* 0x0000000f000f7220 */ /* 0x040fe20000400000 */
[C---:B------:R-:W-:Y:S01]  /*2ba0*/  FMUL R14, R0.reuse, R14 ;  /* 0x0000000e000e7220 */ /* 0x040fe20000400000 */
[----:B------:R-:W-:Y:S01]  /*2bb0*/  FMUL R0, R0, R13 ;  /* 0x0000000d00007220 */ /* 0x000fe20000400000 */
[----:B------:R-:W-:Y:S02]  /*2bc0*/  F2FP.BF16.F32.PACK_AB R18, RZ, R18 ;  /* 0x00000012ff12723e */ /* 0x000fe400000010ff */
[----:B------:R-:W-:Y:S02]  /*2bd0*/  F2FP.BF16.F32.PACK_AB R17, RZ, R17 ;  /* 0x00000011ff11723e */ /* 0x000fe400000010ff */
[----:B------:R-:W-:-:S02]  /*2be0*/  F2FP.BF16.F32.PACK_AB R16, RZ, R16 ;  /* 0x00000010ff10723e */ /* 0x000fc400000010ff */
[----:B------:R-:W-:Y:S02]  /*2bf0*/  F2FP.BF16.F32.PACK_AB R15, RZ, R15 ;  /* 0x0000000fff0f723e */ /* 0x000fe400000010ff */
[----:B------:R-:W-:Y:S02]  /*2c00*/  F2FP.BF16.F32.PACK_AB R14, RZ, R14 ;  /* 0x0000000eff0e723e */ /* 0x000fe400000010ff */
[----:B------:R-:W-:Y:S01]  /*2c10*/  F2FP.BF16.F32.PACK_AB R0, RZ, R0 ;  /* 0x00000000ff00723e */ /* 0x000fe200000010ff */
[----:B-1----:R-:W-:-:S05]  /*2c20*/  IMAD.WIDE R2, R5, 0x2, R2 ;  /* 0x0000000205027825 */ /* 0x002fca00078e0202 */
[----:B------:R-:W-:Y:S04]  /*2c30*/  STG.E.U16 desc[UR14][R2.64], R18 ;  /* 0x0000001202007986 */ /* 0x000fe8000c10150e */
[----:B------:R-:W-:Y:S04]  /*2c40*/  STG.E.U16 desc[UR14][R2.64+0x40], R17 ;  /* 0x0000401102007986 */ /* 0x000fe8000c10150e */
[----:B------:R-:W-:Y:S04]  /*2c50*/  STG.E.U16 desc[UR14][R2.64+0x80], R16 ;  /* 0x0000801002007986 */ /* 0x000fe8000c10150e */
[----:B------:R-:W-:Y:S04]  /*2c60*/  STG.E.U16 desc[UR14][R2.64+0xc0], R15 ;  /* 0x0000c00f02007986 */ /* 0x000fe8000c10150e */
[----:B------:R-:W-:Y:S04]  /*2c70*/  STG.E.U16 desc[UR14][R2.64+0x100], R14 ;  /* 0x0001000e02007986 */ /* 0x000fe8000c10150e */
[----:B------:R-:W-:Y:S01]  /*2c80*/  STG.E.U16 desc[UR14][R2.64+0x140], R0 ;  /* 0x0001400002007986 */ /* 0x000fe2000c10150e */
[----:B------:R-:W-:Y:S05]  /*2c90*/  EXIT ;  /* 0x000000000000794d */ /* 0x000fea0003800000 */
.L_x_384:
        /* <DEDUP_REMOVED lines=8> */
.L_x_405:
[----:B------:R-:W-:Y:S05]  /*2d20*/  BSYNC B2 ;  /* 0x0000000000027941 */ /* 0x000fea0003800000 */
.L_x_404:
        /* <DEDUP_REMOVED lines=8> */
.L_x_406:
[----:B------:R-:W-:Y:S02]  /*2db0*/  HFMA2 R36, -RZ, RZ, 0, 2.384185791015625e-07 ;  /* 0x00000004ff247431 */ /* 0x000fe400000001ff */
[----:B------:R-:W-:-:S04]  /*2dc0*/  IMAD.MOV.U32 R23, RZ, RZ, R34 ;  /* 0x000000ffff177224 */ /* 0x000fc800078e0022 */
[----:B------:R-:W-:-:S05]  /*2dd0*/  FADD R23, R26, R23 ;  /* 0x000000171a177221 */ /* 0x000fca0000000000 */
[----:B------:R-:W-:-:S07]  /*2de0*/  MOV R26, R23 ;  /* 0x00000017001a7202 */ /* 0x000fce0000000f00 */
[----:B------:R-:W-:Y:S05]  /*2df0*/  WARPSYNC.COLLECTIVE R35, `(.L_x_407) ;  /* 0x0000000023087348 */ /* 0x000fea0003c00000 */
[----:B------:R0:W1:Y:S02]  /*2e00*/  SHFL.BFLY P1, R34, R26, R36, R37 ;  /* 0x0c0000241a227389 */ /* 0x0000640000020025 */
[----:B01----:R-:W-:Y:S05]  /*2e10*/  ENDCOLLECTIVE ;  /* 0x000000000000791b */ /* 0x003fea0003800000 */
.L_x_407:
[----:B------:R-:W-:Y:S02]  /*2e20*/  HFMA2 R36, -RZ, RZ, 0, 1.1920928955078125e-07 ;  /* 0x00000002ff247431 */ /* 0x000fe400000001ff */
[----:B------:R-:W-:-:S04]  /*2e30*/  IMAD.MOV.U32 R32, RZ, RZ, R34 ;  /* 0x000000ffff207224 */ /* 0x000fc800078e0022 */
[----:B------:R-:W-:-:S05]  /*2e40*/  FADD R32, R23, R32 ;  /* 0x0000002017207221 */ /* 0x000fca0000000000 */
[----:B------:R-:W-:-:S07]  /*2e50*/  MOV R26, R32 ;  /* 0x00000020001a7202 */ /* 0x000fce0000000f00 */
[----:B------:R-:W-:Y:S05]  /*2e60*/  WARPSYNC.COLLECTIVE R35, `(.L_x_408) ;  /* 0x0000000023087348 */ /* 0x000fea0003c00000 */
[----:B------:R0:W1:Y:S02]  /*2e70*/  SHFL.BFLY P1, R34, R26, R36, R37 ;  /* 0x0c0000241a227389 */ /* 0x0000640000020025 */
[----:B01----:R-:W-:Y:S05]  /*2e80*/  ENDCOLLECTIVE ;  /* 0x000000000000791b */ /* 0x003fea0003800000 */
.L_x_408:
[----:B------:R-:W-:Y:S02]  /*2e90*/  HFMA2 R36, -RZ, RZ, 0, 5.9604644775390625e-08 ;  /* 0x00000001ff247431 */ /* 0x000fe400000001ff */
[----:B------:R-:W-:-:S04]  /*2ea0*/  IMAD.MOV.U32 R27, RZ, RZ, R34 ;  /* 0x000000ffff1b7224 */ /* 0x000fc800078e0022 */
[----:B------:R-:W-:-:S05]  /*2eb0*/  FADD R27, R32, R27 ;  /* 0x0000001b201b7221 */ /* 0x000fca0000000000 */
[----:B------:R-:W-:-:S07]  /*2ec0*/  MOV R26, R27 ;  /* 0x0000001b001a7202 */ /* 0x000fce0000000f00 */
[----:B------:R-:W-:Y:S05]  /*2ed0*/  WARPSYNC.COLLECTIVE R35, `(.L_x_409) ;  /* 0x0000000023087348 */ /* 0x000fea0003c00000 */
[----:B------:R0:W1:Y:S02]  /*2ee0*/  SHFL.BFLY P1, R34, R26, R36, R37 ;  /* 0x0c0000241a227389 */ /* 0x0000640000020025 */
[----:B01----:R-:W-:Y:S05]  /*2ef0*/  ENDCOLLECTIVE ;  /* 0x000000000000791b */ /* 0x003fea0003800000 */
.L_x_409:
[----:B------:R-:W-:Y:S05]  /*2f00*/  BRA `(.L_x_410) ;  /* 0xffffffe800647947 */ /* 0x000fea000383ffff */
        .weak           $__internal_8_$__cuda_sm20_rcp_rn_f32_slowpath
        .type           $__internal_8_$__cuda_sm20_rcp_rn_f32_slowpath,@function
        .size           $__internal_8_$__cuda_sm20_rcp_rn_f32_slowpath,(.L_x_2069 - $__internal_8_$__cuda_sm20_rcp_rn_f32_slowpath)
$__internal_8_$__cuda_sm20_rcp_rn_f32_slowpath:
        /* <DEDUP_REMOVED lines=15> */
.L_x_412:
        /* <DEDUP_REMOVED lines=33> */
.L_x_414:
[----:B------:R0:W1:Y:S02]  /*3210*/  MUFU.RCP R3, R2 ;  /* 0x0000000200037308 */ /* 0x0000640000001000 */
.L_x_413:
[----:B------:R-:W-:Y:S05]  /*3220*/  BSYNC.RECONVERGENT B1 ;  /* 0x0000000000017941 */ /* 0x000fea0003800200 */
.L_x_411:
[----:B-1----:R-:W-:Y:S02]  /*3230*/  IMAD.MOV.U32 R0, RZ, RZ, R3 ;  /* 0x000000ffff007224 */ /* 0x002fe400078e0003 */
[----:B------:R-:W-:Y:S01]  /*3240*/  HFMA2 R3, -RZ, RZ, 0, 0 ;  /* 0x00000000ff037431 */ /* 0x000fe200000001ff */
[----:B0-----:R-:W-:-:S04]  /*3250*/  MOV R2, R9 ;  /* 0x0000000900027202 */ /* 0x001fc80000000f00 */
[----:B------:R-:W-:Y:S05]  /*3260*/  RET.REL.NODEC R2 `(_Z30flash_attn_sinks_varlen_kernelI13__nv_bfloat16Li192ELi8ELi16EEvPKT_S3_S3_PS1_PKfPKjS8_fiiii) ;  /* 0xffffffcc02647950 */ /* 0x000fea0003c3ffff */
.L_x_415:
        /* <DEDUP_REMOVED lines=9> */
.L_x_2069:


//--------------------- .text._Z30flash_attn_sinks_varlen_kernelI13__nv_bfloat16Li128ELi8ELi32EEvPKT_S3_S3_PS1_PKfPKjS8_fiiii --------------------------
	.section	.text._Z30flash_attn_sinks_varlen_kernelI13__nv_bfloat16Li128ELi8ELi32EEvPKT_S3_S3_PS1_PKfPKjS8_fiiii,"ax",@progbits
	.align	128
        .global         _Z30flash_attn_sinks_varlen_kernelI13__nv_bfloat16Li128ELi8ELi32EEvPKT_S3_S3_PS1_PKfPKjS8_fiiii
        .type           _Z30flash_attn_sinks_varlen_kernelI13__nv_bfloat16Li128ELi8ELi32EEvPKT_S3_S3_PS1_PKfPKjS8_fiiii,@function
        .size           _Z30flash_attn_sinks_varlen_kernelI13__nv_bfloat16Li128ELi8ELi32EEvPKT_S3_S3_PS1_PKfPKjS8_fiiii,(.L_x_2070 - _Z30flash_attn_sinks_varlen_kernelI13__nv_bfloat16Li128ELi8ELi32EEvPKT_S3_S3_PS1_PKfPKjS8_fiiii)
        .other          _Z30flash_attn_sinks_varlen_kernelI13__nv_bfloat16Li128ELi8ELi32EEvPKT_S3_S3_PS1_PKfPKjS8_fiiii,@"STO_CUDA_ENTRY STV_DEFAULT"
_Z30flash_attn_sinks_varlen_kernelI13__nv_bfloat16Li128ELi8ELi32EEvPKT_S3_S3_PS1_PKfPKjS8_fiiii:
.text._Z30flash_attn_sinks_varlen_kernelI13__nv_bfloat16Li128ELi8ELi32EEvPKT_S3_S3_PS1_PKfPKjS8_fiiii:
        /* <DEDUP_REMOVED lines=10> */
[----:B------:R-:W3:Y:S05]  /*00a0*/  S2R R23, SR_CTAID.X ;  /* 0x0000000000177919 */ /* 0x000eea0000002500 */
[----:B------:R-:W3:Y:S08]  /*00b0*/  LDC.64 R2, c[0x0][0x3c0] ;  /* 0x0000f000ff027b82 */ /* 0x000ef00000000a00 */
[----:B------:R-:W3:Y:S01]  /*00c0*/  LDC.64 R6, c[0x0][0x380] ;  /* 0x0000e000ff067b82 */ /* 0x000ee20000000a00 */
[----:B-1----:R-:W-:-:S05]  /*00d0*/  IMAD.WIDE.U32 R10, R15, 0x4, R10 ;  /* 0x000000040f0a7825 */ /* 0x002fca00078e000a */
[----:B--2---:R-:W2:Y:S04]  /*00e0*/  LDG.E.CONSTANT R22, desc[UR12][R10.64+0x4] ;  /* 0x0000040c0a167981 */ /* 0x004ea8000c1e9900 */
[----:B------:R1:W2:Y:S01]  /*00f0*/  LDG.E.CONSTANT R9, desc[UR12][R10.64] ;  /* 0x0000000c0a097981 */ /* 0x0002a2000c1e9900 */
[----:B----4-:R-:W-:Y:S01]  /*0100*/  IMAD.WIDE.U32 R12, R15, 0x4, R12 ;  /* 0x000000040f0c7825 */ /* 0x010fe200078e000c */
[----:B-----5:R-:W-:-:S03]  /*0110*/  SHF.R.U32.HI R8, RZ, 0x5, R0 ;  /* 0x00000005ff087819 */ /* 0x020fc60000011600 */
[----:B0-----:R-:W-:Y:S01]  /*0120*/  IMAD.SHL.U32 R5, R5, 0x8, RZ ;  /* 0x0000000805057824 */ /* 0x001fe200078e00ff */
[----:B------:R-:W4:Y:S01]  /*0130*/  LDG.E.CONSTANT R20, desc[UR12][R12.64] ;  /* 0x0000000c0c147981 */ /* 0x000f22000c1e9900 */
[----:B---3--:R-:W-:-:S03]  /*0140*/  IMAD R4, R15, R2, R23 ;  /* 0x000000020f047224 */ /* 0x008fc600078e0217 */
[----:B------:R0:W4:Y:S01]  /*0150*/  LDG.E.CONSTANT R11, desc[UR12][R12.64+0x4] ;  /* 0x0000040c0c0b7981 */ /* 0x000122000c1e9900 */
[----:B------:R-:W-:Y:S02]  /*0160*/  LOP3.LUT R21, R5, R8, RZ, 0xfc, !PT ;  /* 0x0000000805157212 */ /* 0x000fe400078efcff */
[----:B------:R-:W-:-:S03]  /*0170*/  LOP3.LUT R19, R0, 0x1f, RZ, 0xc0, !PT ;  /* 0x0000001f00137812 */ /* 0x000fc600078ec0ff */
[----:B------:R-:W-:-:S04]  /*0180*/  IMAD R4, R4, UR4, R21 ;  /* 0x0000000404047c24 */ /* 0x000fc8000f8e0215 */
[----:B------:R-:W-:-:S04]  /*0190*/  IMAD R18, R4, 0x80, R19 ;  /* 0x0000008004127824 */ /* 0x000fc800078e0213 */
[----:B------:R-:W-:Y:S01]  /*01a0*/  IMAD.WIDE R14, R18, 0x2, R6 ;  /* 0x00000002120e7825 */ /* 0x000fe200078e0206 */
[----:B------:R-:W-:-:S04]  /*01b0*/  IABS R17, R3 ;  /* 0x0000000300117213 */ /* 0x000fc80000000000 */
[----:B-1----:R-:W1:Y:S08]  /*01c0*/  I2F.RP R10, R17 ;  /* 0x00000011000a7306 */ /* 0x002e700000209400 */
[----:B-1----:R-:W0:Y:S02]  /*01d0*/  MUFU.RCP R10, R10 ;  /* 0x0000000a000a7308 */ /* 0x002e240000001000 */
[----:B0-----:R-:W-:-:S06]  /*01e0*/  IADD3 R12, PT, PT, R10, 0xffffffe, RZ ;  /* 0x0ffffffe0a0c7810 */ /* 0x001fcc0007ffe0ff */
[----:B------:R0:W1:Y:S02]  /*01f0*/  F2I.FTZ.U32.TRUNC.NTZ R13, R12 ;  /* 0x0000000c000d7305 */ /* 0x000064000021f000 */
[----:B0-----:R-:W-:Y:S02]  /*0200*/  HFMA2 R12, -RZ, RZ, 0, 0 ;  /* 0x00000000ff0c7431 */ /* 0x001fe400000001ff */
[----:B-1----:R-:W-:-:S04]  /*0210*/  IMAD.MOV R16, RZ, RZ, -R13 ;  /* 0x000000ffff107224 */ /* 0x002fc800078e0a0d */
[----:B------:R-:W-:-:S04]  /*0220*/  IMAD R25, R16, R17, RZ ;  /* 0x0000001110197224 */ /* 0x000fc800078e02ff */
[----:B------:R-:W-:Y:S01]  /*0230*/  IMAD.HI.U32 R13, R13, R25, R12 ;  /* 0x000000190d0d7227 */ /* 0x000fe200078e000c */
[----:B--2---:R-:W-:-:S04]  /*0240*/  IADD3 R22, PT, PT, R22, -R9, RZ ;  /* 0x8000000916167210 */ /* 0x004fc80007ffe0ff */
[----:B------:R-:W-:-:S13]  /*0250*/  ISETP.GE.AND P0, PT, R21, R22, PT ;  /* 0x000000161500720c */ /* 0x000fda0003f06270 */
[----:B------:R-:W2:Y:S01]  /*0260*/  @!P0 LDG.E.U16.CONSTANT R6, desc[UR12][R14.64+0x40] ;  /* 0x0000400c0e068981 */ /* 0x000ea2000c1e9500 */
[----:B----4-:R-:W-:Y:S01]  /*0270*/  IADD3 R11, PT, PT, -R20, R11, RZ ;  /* 0x0000000b140b7210 */ /* 0x010fe20007ffe1ff */
[----:B------:R-:W0:Y:S02]  /*0280*/  @!P0 LDC R24, c[0x0][0x3b8] ;  /* 0x0000ee00ff188b82 */ /* 0x000e240000000800 */
[----:B------:R-:W3:Y:S04]  /*0290*/  @!P0 LDG.E.U16.CONSTANT R9, desc[UR12][R14.64] ;  /* 0x0000000c0e098981 */ /* 0x000ee8000c1e9500 */
[----:B------:R-:W4:Y:S04]  /*02a0*/  @!P0 LDG.E.U16.CONSTANT R7, desc[UR12][R14.64+0xc0] ;  /* 0x0000c00c0e078981 */ /* 0x000f28000c1e9500 */
[----:B------:R1:W5:Y:S02]  /*02b0*/  @!P0 LDG.E.U16.CONSTANT R4, desc[UR12][R14.64+0x80] ;  /* 0x0000800c0e048981 */ /* 0x000364000c1e9500 */
        /* <DEDUP_REMOVED lines=19> */
[----:B------:R1:W0:Y:S01]  /*03f0*/  F2I.FTZ.U32.TRUNC.NTZ R13, R12 ;  /* 0x0000000c000d7305 */ /* 0x000222000021f000 */
[----:B------:R-:W-:Y:S02]  /*0400*/  IABS R14, R23 ;  /* 0x00000017000e7213 */ /* 0x000fe40000000000 */
[----:B------:R-:W-:Y:S01]  /*0410*/  IABS R16, R2 ;  /* 0x0000000200107213 */ /* 0x000fe20000000000 */
[----:B-1----:R-:W-:Y:S01]  /*0420*/  IMAD.MOV.U32 R12, RZ, RZ, RZ ;  /* 0x000000ffff0c7224 */ /* 0x002fe200078e00ff */
[----:B0-----:R-:W-:-:S05]  /*0430*/  IADD3 R15, PT, PT, RZ, -R13, RZ ;  /* 0x8000000dff0f7210 */ /* 0x001fca0007ffe0ff */
[----:B------:R-:W-:-:S04]  /*0440*/  IMAD R15, R15, R10, RZ ;  /* 0x0000000a0f0f7224 */ /* 0x000fc800078e02ff */
[----:B------:R-:W-:Y:S01]  /*0450*/  IMAD.HI.U32 R13, R13, R15, R12 ;  /* 0x0000000f0d0d7227 */ /* 0x000fe200078e000c */
[----:B------:R-:W-:Y:S01]  /*0460*/  IADD3 R3, PT, PT, RZ, -R16, RZ ;  /* 0x80000010ff037210 */ /* 0x000fe20007ffe0ff */
[----:B------:R-:W0:Y:S04]  /*0470*/  @!P0 LDC R12, c[0x0][0x3b8] ;  /* 0x0000ee00ff0c8b82 */ /* 0x000e280000000800 */
[----:B------:R-:W-:-:S04]  /*0480*/  IMAD.HI.U32 R17, R13, R14, RZ ;  /* 0x0000000e0d117227 */ /* 0x000fc800078e00ff */
[----:B------:R-:W-:-:S05]  /*0490*/  IMAD R3, R17, R3, R14 ;  /* 0x0000000311037224 */ /* 0x000fca00078e020e */
[----:B------:R-:W-:-:S13]  /*04a0*/  ISETP.GT.U32.AND P3, PT, R10, R3, PT ;  /* 0x000000030a00720c */ /* 0x000fda0003f64070 */
[----:B------:R-:W-:-:S05]  /*04b0*/  @!P3 IMAD.IADD R3, R3, 0x1, -R10 ;  /* 0x000000010303b824 */ /* 0x000fca00078e0a0a */
[----:B------:R-:W-:Y:S01]  /*04c0*/  ISETP.GE.U32.AND P1, PT, R3, R10, PT ;  /* 0x0000000a0300720c */ /* 0x000fe20003f26070 */
[----:B------:R-:W-:-:S05]  /*04d0*/  IMAD.IADD R10, R11, 0x1, -R22 ;  /* 0x000000010b0a7824 */ /* 0x000fca00078e0a16 */
[----:B------:R-:W-:-:S04]  /*04e0*/  IADD3 R13, PT, PT, R10, -UR7, R5 ;  /* 0x800000070a0d7c10 */ /* 0x000fc8000fffe005 */
[----:B------:R-:W-:Y:S02]  /*04f0*/  R2UR UR5, R13 ;  /* 0x000000000d0572ca */ /* 0x000fe400000e0000 */
[----:B------:R-:W-:-:S04]  /*0500*/  LOP3.LUT R3, R23, R2, RZ, 0x3c, !PT ;  /* 0x0000000217037212 */ /* 0x000fc800078e3cff */
[----:B------:R-:W-:Y:S02]  /*0510*/  ISETP.GE.AND P2, PT, R3, RZ, PT ;  /* 0x000000ff0300720c */ /* 0x000fe40003f46270 */
[----:B------:R-:W-:Y:S02]  /*0520*/  VIADDMNMX R3, R5, 0x8, R22, PT ;  /* 0x0000000805037846 */ /* 0x000fe40003800116 */
[----:B------:R-:W1:Y:S02]  /*0530*/  @!P0 LDC R5, c[0x0][0x3b8] ;  /* 0x0000ee00ff058b82 */ /* 0x000e640000000800 */
[----:B------:R-:W-:Y:S01]  /*0540*/  VIADDMNMX R3, R10, R3, R11, PT ;  /* 0x000000030a037246 */ /* 0x000fe2000380010b */
[----:B------:R-:W-:-:S03]  /*0550*/  UISETP.LT.AND UP0, UPT, UR5, -0x1, UPT ;  /* 0xffffffff0500788c */ /* 0x000fc6000bf01270 */
[----:B------:R-:W-:Y:S01]  /*0560*/  R2UR UR14, R3 ;  /* 0x00000000030e72ca */ /* 0x000fe200000e0000 */
[----:B------:R-:W-:Y:S02]  /*0570*/  USEL UR4, UR5, 0xffffffff, !UP0 ;  /* 0xffffffff05047887 */ /* 0x000fe4000c000000 */
[----:B------:R-:W-:Y:S02]  /*0580*/  UISETP.GT.AND UP0, UPT, UR7, URZ, UPT ;  /* 0x000000ff0700728c */ /* 0x000fe4000bf04270 */
[----:B------:R-:W-:Y:S01]  /*0590*/  UIADD3 UR4, UPT, UPT, UR4, 0x1, URZ ;  /* 0x0000000104047890 */ /* 0x000fe2000fffe0ff */
[----:B------:R-:W-:Y:S02]  /*05a0*/  @!P3 IADD3 R17, PT, PT, R17, 0x1, RZ ;  /* 0x000000011111b810 */ /* 0x000fe40007ffe0ff */
[----:B------:R-:W-:Y:S01]  /*05b0*/  ISETP.NE.AND P3, PT, R2, RZ, PT ;  /* 0x000000ff0200720c */ /* 0x000fe20003f65270 */
[----:B------:R-:W-:Y:S01]  /*05c0*/  USEL UR6, UR4, URZ, UP0 ;  /* 0x000000ff04067287 */ /* 0x000fe20008000000 */
[----:B------:R-:W-:-:S03]  /*05d0*/  R2UR UR15, R1 ;  /* 0x00000000010f72ca */ /* 0x000fc600000e0000 */
[----:B------:R-:W-:Y:S01]  /*05e0*/  UISETP.GE.AND UP1, UPT, UR6, UR14, UPT ;  /* 0x0000000e0600728c */ /* 0x000fe2000bf26270 */
[----:B------:R-:W-:Y:S01]  /*05f0*/  @P1 VIADD R17, R17, 0x1 ;  /* 0x0000000111111836 */ /* 0x000fe20000000000 */
[----:B------:R-:W-:Y:S02]  /*0600*/  CS2R R14, SRZ ;  /* 0x00000000000e7805 */ /* 0x000fe4000001ff00 */
[----:B------:R-:W-:Y:S01]  /*0610*/  MOV R16, RZ ;  /* 0x000000ff00107202 */ /* 0x000fe20000000f00 */
[----:B------:R-:W-:Y:S01]  /*0620*/  IMAD.MOV.U32 R13, RZ, RZ, RZ ;  /* 0x000000ffff0d7224 */ /* 0x000fe200078e00ff */
[----:B------:R-:W-:Y:S01]  /*0630*/  @!P2 IADD3 R17, PT, PT, -R17, RZ, RZ ;  /* 0x000000ff1111a210 */ /* 0x000fe20007ffe1ff */
[----:B------:R-:W-:Y:S01]  /*0640*/  IMAD.MOV.U32 R10, RZ, RZ, -0x800001 ;  /* 0xff7fffffff0a7424 */ /* 0x000fe200078e00ff */
[----:B------:R-:W-:Y:S01]  /*0650*/  @!P3 LOP3.LUT R17, RZ, R2, RZ, 0x33, !PT ;  /* 0x00000002ff11b212 */ /* 0x000fe200078e33ff */
[----:B------:R-:W-:Y:S01]  /*0660*/  VIADD R2, R8, UR5 ;  /* 0x0000000508027c36 */ /* 0x000fe20008000000 */
[----:B--2---:R-:W-:Y:S01]  /*0670*/  @!P0 SHF.L.U32 R6, R6, 0x10, RZ ;  /* 0x0000001006068819 */ /* 0x004fe200000006ff */
[----:B---3--:R-:W-:-:S04]  /*0680*/  @!P0 IMAD.U32 R9, R9, 0x10000, RZ ;  /* 0x0001000009098824 */ /* 0x008fc800078e00ff */
[-C--:B0-----:R-:W-:Y:S01]  /*0690*/  @!P0 FMUL R15, R6, R12.reuse ;  /* 0x0000000c060f8220 */ /* 0x081fe20000400000 */
[----:B----4-:R-:W-:Y:S01]  /*06a0*/  @!P0 SHF.L.U32 R7, R7, 0x10, RZ ;  /* 0x0000001007078819 */ /* 0x010fe200000006ff */
[----:B------:R-:W-:Y:S01]  /*06b0*/  @!P0 FMUL R16, R9, R12 ;  /* 0x0000000c09108220 */ /* 0x000fe20000400000 */
[----:B-----5:R-:W-:Y:S02]  /*06c0*/  @!P0 IMAD.U32 R4, R4, 0x10000, RZ ;  /* 0x0001000004048824 */ /* 0x020fe400078e00ff */
[----:B------:R-:W-:Y:S02]  /*06d0*/  HFMA2 R12, -RZ, RZ, 0, 0 ;  /* 0x00000000ff0c7431 */ /* 0x000fe400000001ff */
[----:B------:R-:W-:Y:S01]  /*06e0*/  @!P0 FMUL R13, R7, R24 ;  /* 0x00000018070d8220 */ /* 0x000fe20000400000 */
[----:B------:R-:W-:Y:S01]  /*06f0*/  CS2R R6, SRZ ;  /* 0x0000000000067805 */ /* 0x000fe2000001ff00 */
[----:B-1----:R-:W-:Y:S01]  /*0700*/  @!P0 FMUL R14, R4, R5 ;  /* 0x00000005040e8220 */ /* 0x002fe20000400000 */
[----:B------:R-:W-:Y:S01]  /*0710*/  CS2R R4, SRZ ;  /* 0x0000000000047805 */ /* 0x000fe2000001ff00 */
[----:B------:R-:W-:Y:S06]  /*0720*/  BRA.U UP1, `(.L_x_416) ;  /* 0x0000002101c47547 */ /* 0x000fec000b800000 */
[----:B------:R-:W-:Y:S01]  /*0730*/  LOP3.LUT R3, R0, 0x7f, RZ, 0xc0, !PT ;  /* 0x0000007f00037812 */ /* 0x000fe200078ec0ff */
[----:B------:R-:W-:Y:S01]  /*0740*/  IMAD.MOV.U32 R10, RZ, RZ, -0x800001 ;  /* 0xff7fffffff0a7424 */ /* 0x000fe200078e00ff */
[C---:B------:R-:W-:Y:S01]  /*0750*/  VIMNMX R0, PT, PT, R2.reuse, -0x1, !PT ;  /* 0xffffffff02007848 */ /* 0x040fe20007fe0100 */
[----:B------:R-:W-:Y:S01]  /*0760*/  UMOV UR4, URZ ;  /* 0x000000ff00047c82 */ /* 0x000fe20008000000 */
[----:B------:R-:W-:Y:S02]  /*0770*/  MOV R12, RZ ;  /* 0x000000ff000c7202 */ /* 0x000fe40000000f00 */
[----:B------:R-:W-:Y:S01]  /*0780*/  IADD3 R2, PT, PT, R2, UR7, RZ ;  /* 0x0000000702027c10 */ /* 0x000fe2000fffe0ff */
[----:B------:R-:W-:Y:S01]  /*0790*/  VIADD R0, R0, 0x1 ;  /* 0x0000000100007836 */ /* 0x000fe20000000000 */
[----:B------:R-:W-:-:S06]  /*07a0*/  UMOV UR7, UR6 ;  /* 0x0000000600077c82 */ /* 0x000fcc0008000000 */
.L_x_447:
[----:B0-234-:R-:W0:Y:S01]  /*07b0*/  S2R R8, SR_TID.X ;  /* 0x0000000000087919 */ /* 0x01de220000002100 */
[----:B-1----:R-:W1:Y:S01]  /*07c0*/  S2UR UR10, SR_CgaCtaId ;  /* 0x00000000000a79c3 */ /* 0x002e620000008800 */
[----:B------:R-:W2:Y:S01]  /*07d0*/  LDCU UR11, c[0x0][0x3c4] ;  /* 0x00007880ff0b77ac */ /* 0x000ea20008000800 */
[----:B------:R-:W-:Y:S01]  /*07e0*/  IADD3 R11, PT, PT, R20, UR7, RZ ;  /* 0x00000007140b7c10 */ /* 0x000fe2000fffe0ff */
[----:B------:R-:W-:Y:S01]  /*07f0*/  UMOV UR8, 0x400 ;  /* 0x0000040000087882 */ /* 0x000fe20000000000 */
[----:B------:R-:W-:Y:S02]  /*0800*/  UIADD3 UR5, UPT, UPT, UR7, 0x20, URZ ;  /* 0x0000002007057890 */ /* 0x000fe4000fffe0ff */
[----:B------:R-:W-:Y:S02]  /*0810*/  UMOV UR9, UR7 ;  /* 0x0000000700097c82 */ /* 0x000fe40008000000 */
[----:B------:R-:W-:Y:S02]  /*0820*/  UISETP.LT.AND UP2, UPT, UR14, UR5, UPT ;  /* 0x000000050e00728c */ /* 0x000fe4000bf41270 */
[----:B------:R-:W-:-:S02]  /*0830*/  UISETP.GE.AND UP1, UPT, UR5, UR14, UPT ;  /* 0x0000000e0500728c */ /* 0x000fc4000bf26270 */
[----:B-1----:R-:W-:Y:S02]  /*0840*/  ULEA UR10, UR10, UR8, 0x18 ;  /* 0x000000080a0a7291 */ /* 0x002fe4000f8ec0ff */
[----:B------:R-:W-:Y:S01]  /*0850*/  USEL UR8, UR14, UR5, UP2 ;  /* 0x000000050e087287 */ /* 0x000fe20009000000 */
[----:B0-----:R-:W-:Y:S02]  /*0860*/  SHF.R.U32.HI R29, RZ, 0x7, R8 ;  /* 0x00000007ff1d7819 */ /* 0x001fe40000011608 */
[C---:B------:R-:W-:Y:S02]  /*0870*/  LOP3.LUT R31, R8.reuse, 0x300, RZ, 0xfc, !PT ;  /* 0x00000300081f7812 */ /* 0x040fe400078efcff */
[----:B------:R-:W-:Y:S01]  /*0880*/  LOP3.LUT R25, R8, 0x200, RZ, 0xfc, !PT ;  /* 0x0000020008197812 */ /* 0x000fe200078efcff */
[----:B------:R-:W-:Y:S01]  /*0890*/  IMAD.IADD R30, R20, 0x1, R29 ;  /* 0x00000001141e7824 */ /* 0x000fe200078e021d */
[----:B------:R-:W-:Y:S02]  /*08a0*/  LOP3.LUT R27, R8, 0x100, RZ, 0xfc, !PT ;  /* 0x00000100081b7812 */ /* 0x000fe400078efcff */
[----:B------:R-:W-:-:S02]  /*08b0*/  SHF.R.U32.HI R31, RZ, 0x7, R31 ;  /* 0x00000007ff1f7819 */ /* 0x000fc4000001161f */
[----:B------:R-:W-:Y:S02]  /*08c0*/  SHF.R.U32.HI R25, RZ, 0x7, R25 ;  /* 0x00000007ff197819 */ /* 0x000fe40000011619 */
[----:B------:R-:W-:Y:S02]  /*08d0*/  SHF.R.U32.HI R27, RZ, 0x7, R27 ;  /* 0x00000007ff1b7819 */ /* 0x000fe4000001161b */
[----:B------:R-:W-:Y:S01]  /*08e0*/  LEA R9, R8, UR10, 0x2 ;  /* 0x0000000a08097c11 */ /* 0x000fe2000f8e10ff */
[----:B------:R-:W-:Y:S02]  /*08f0*/  UIADD3 UR10, UPT, UPT, UR8, -UR7, URZ ;  /* 0x80000007080a7290 */ /* 0x000fe4000fffe0ff */
[C---:B------:R-:W-:Y:S02]  /*0900*/  IADD3 R8, PT, PT, R20.reuse, UR7, R31 ;  /* 0x0000000714087c10 */ /* 0x040fe4000fffe01f */
[C---:B------:R-:W-:Y:S01]  /*0910*/  IADD3 R24, PT, PT, R20.reuse, UR7, R25 ;  /* 0x0000000714187c10 */ /* 0x040fe2000fffe019 */
[----:B------:R-:W-:Y:S01]  /*0920*/  UMOV UR8, 0x800 ;  /* 0x0000080000087882 */ /* 0x000fe20000000000 */
[----:B-----5:R-:W-:Y:S01]  /*0930*/  IADD3 R28, PT, PT, R20, UR7, R27 ;  /* 0x00000007141c7c10 */ /* 0x020fe2000fffe01b */
[--C-:B--2---:R-:W-:Y:S01]  /*0940*/  IMAD R8, R8, UR11, R17.reuse ;  /* 0x0000000b08087c24 */ /* 0x104fe2000f8e0211 */
[----:B------:R-:W-:Y:S01]  /*0950*/  IADD3 R30, PT, PT, R30, UR7, RZ ;  /* 0x000000071e1e7c10 */ /* 0x000fe2000fffe0ff */
[--C-:B------:R-:W-:Y:S01]  /*0960*/  IMAD R26, R24, UR11, R17.reuse ;  /* 0x0000000b181a7c24 */ /* 0x100fe2000f8e0211 */
[----:B------:R-:W-:Y:S01]  /*0970*/  UMOV UR7, UR5 ;  /* 0x0000000500077c82 */ /* 0x000fe20008000000 */
[--C-:B------:R-:W-:Y:S01]  /*0980*/  IMAD R28, R28, UR11, R17.reuse ;  /* 0x0000000b1c1c7c24 */ /* 0x100fe2000f8e0211 */
[----:B------:R-:W-:Y:S01]  /*0990*/  LEA R37, R8, R3, 0x7 ;  /* 0x0000000308257211 */ /* 0x000fe200078e38ff */
[----:B------:R-:W-:-:S02]  /*09a0*/  IMAD R30, R30, UR11, R17 ;  /* 0x0000000b1e1e7c24 */ /* 0x000fc4000f8e0211 */
[--C-:B------:R-:W-:Y:S01]  /*09b0*/  IMAD R33, R26, 0x80, R3.reuse ;  /* 0x000000801a217824 */ /* 0x100fe200078e0203 */
[----:B------:R-:W-:Y:S01]  /*09c0*/  LEA R35, R28, R3, 0x7 ;  /* 0x000000031c237211 */ /* 0x000fe200078e38ff */
[----:B------:R-:W-:Y:S02]  /*09d0*/  VIADD R24, R9, 0x800 ;  /* 0x0000080009187836 */ /* 0x000fe40000000000 */
[----:B------:R-:W-:-:S07]  /*09e0*/  IMAD R26, R30, 0x80, R3 ;  /* 0x000000801e1a7824 */ /* 0x000fce00078e0203 */
.L_x_417:
[----:B------:R-:W-:-:S13]  /*09f0*/  ISETP.GE.AND P0, PT, R29, UR10, PT ;  /* 0x0000000a1d007c0c */ /* 0x000fda000bf06270 */
[----:B------:R-:W0:Y:S02]  /*0a00*/  @!P0 LDC.64 R8, c[0x0][0x388] ;  /* 0x0000e200ff088b82 */ /* 0x000e240000000a00 */
[----:B0-----:R-:W-:-:S05]  /*0a10*/  @!P0 IMAD.WIDE R8, R26, 0x2, R8 ;  /* 0x000000021a088825 */ /* 0x001fca00078e0208 */
[----:B------:R0:W2:Y:S01]  /*0a20*/  @!P0 LDG.E.U16.CONSTANT R32, desc[UR12][R8.64] ;  /* 0x0000000c08208981 */ /* 0x0000a2000c1e9500 */
[----:B------:R-:W-:Y:S02]  /*0a30*/  ISETP.GE.AND P1, PT, R27, UR10, PT ;  /* 0x0000000a1b007c0c */ /* 0x000fe4000bf26270 */
[----:B------:R-:W-:-:S11]  /*0a40*/  ISETP.GE.AND P2, PT, R25, UR10, PT ;  /* 0x0000000a19007c0c */ /* 0x000fd6000bf46270 */
[----:B0-----:R-:W0:Y:S01]  /*0a50*/  @!P1 LDC.64 R8, c[0x0][0x388] ;  /* 0x0000e200ff089b82 */ /* 0x001e220000000a00 */
[----:B------:R-:W-:Y:S02]  /*0a60*/  HFMA2 R30, -RZ, RZ, 0, 0 ;  /* 0x00000000ff1e7431 */ /* 0x000fe400000001ff */
[----:B0-----:R-:W-:-:S05]  /*0a70*/  @!P1 IMAD.WIDE R8, R35, 0x2, R8 ;  /* 0x0000000223089825 */ /* 0x001fca00078e0208 */
[----:B------:R0:W3:Y:S02]  /*0a80*/  @!P1 LDG.E.U16.CONSTANT R28, desc[UR12][R8.64] ;  /* 0x0000000c081c9981 */ /* 0x0000e4000c1e9500 */
[----:B0-----:R-:W0:Y:S02]  /*0a90*/  @!P2 LDC.64 R8, c[0x0][0x388] ;  /* 0x0000e200ff08ab82 */ /* 0x001e240000000a00 */
[----:B0-----:R-:W-:-:S05]  /*0aa0*/  @!P2 IMAD.WIDE R8, R33, 0x2, R8 ;  /* 0x000000022108a825 */ /* 0x001fca00078e0208 */
[----:B------:R0:W4:Y:S01]  /*0ab0*/  @!P2 LDG.E.U16.CONSTANT R34, desc[UR12][R8.64] ;  /* 0x0000000c0822a981 */ /* 0x000122000c1e9500 */
[----:B--2---:R-:W-:Y:S01]  /*0ac0*/  @!P0 IMAD.U32 R30, R32, 0x10000, RZ ;  /* 0x00010000201e8824 */ /* 0x004fe200078e00ff */
[----:B------:R-:W-:-:S13]  /*0ad0*/  ISETP.GE.AND P0, PT, R31, UR10, PT ;  /* 0x0000000a1f007c0c */ /* 0x000fda000bf06270 */
[----:B0-----:R-:W0:Y:S02]  /*0ae0*/  @!P0 LDC.64 R8, c[0x0][0x388] ;  /* 0x0000e200ff088b82 */ /* 0x001e240000000a00 */
[----:B0-----:R-:W-:-:S05]  /*0af0*/  @!P0 IMAD.WIDE R8, R37, 0x2, R8 ;  /* 0x0000000225088825 */ /* 0x001fca00078e0208 */
[----:B------:R-:W2:Y:S04]  /*0b00*/  @!P0 LDG.E.U16.CONSTANT R36, desc[UR12][R8.64] ;  /* 0x0000000c08248981 */ /* 0x000ea8000c1e9500 */
[----:B------:R0:W-:Y:S01]  /*0b10*/  STS [R24+-0x800], R30 ;  /* 0xfff8001e18007388 */ /* 0x0001e20000000800 */
[----:B------:R-:W-:Y:S01]  /*0b20*/  MOV R32, RZ ;  /* 0x000000ff00207202 */ /* 0x000fe20000000f00 */
[----:B0-----:R-:W0:Y:S01]  /*0b30*/  LDC R30, c[0x0][0x3c4] ;  /* 0x0000f100ff1e7b82 */ /* 0x001e220000000800 */
[----:B---3--:R-:W-:Y:S01]  /*0b40*/  @!P1 IMAD.U32 R32, R28, 0x10000, RZ ;  /* 0x000100001c209824 */ /* 0x008fe200078e00ff */
[----:B------:R-:W-:Y:S01]  /*0b50*/  UIADD3 UR8, UPT, UPT, UR8, 0x1000, URZ ;  /* 0x0000100008087890 */ /* 0x000fe2000fffe0ff */
[----:B------:R-:W-:-:S03]  /*0b60*/  HFMA2 R28, -RZ, RZ, 0, 0 ;  /* 0x00000000ff1c7431 */ /* 0x000fc600000001ff */
[----:B------:R-:W-:Y:S01]  /*0b70*/  UISETP.NE.AND UP2, UPT, UR8, 0x4800, UPT ;  /* 0x000048000800788c */ /* 0x000fe2000bf45270 */
[----:B------:R-:W-:Y:S01]  /*0b80*/  STS [R24+-0x400], R32 ;  /* 0xfffc002018007388 */ /* 0x000fe20000000800 */
[----:B------:R-:W-:Y:S01]  /*0b90*/  IADD3 R31, PT, PT, R31, 0x8, RZ ;  /* 0x000000081f1f7810 */ /* 0x000fe20007ffe0ff */
[----:B------:R-:W-:Y:S01]  /*0ba0*/  VIADD R25, R25, 0x8 ;  /* 0x0000000819197836 */ /* 0x000fe20000000000 */
[----:B------:R-:W-:Y:S01]  /*0bb0*/  IADD3 R27, PT, PT, R27, 0x8, RZ ;  /* 0x000000081b1b7810 */ /* 0x000fe20007ffe0ff */
[----:B------:R-:W-:Y:S02]  /*0bc0*/  VIADD R29, R29, 0x8 ;  /* 0x000000081d1d7836 */ /* 0x000fe40000000000 */
[----:B----4-:R-:W-:Y:S01]  /*0bd0*/  @!P2 IMAD.U32 R28, R34, 0x10000, RZ ;  /* 0x00010000221ca824 */ /* 0x010fe200078e00ff */
[----:B------:R-:W-:Y:S01]  /*0be0*/  MOV R34, RZ ;  /* 0x000000ff00227202 */ /* 0x000fe20000000f00 */
[C---:B0-----:R-:W-:Y:S01]  /*0bf0*/  IMAD R33, R30.reuse, 0x400, R33 ;  /* 0x000004001e217824 */ /* 0x041fe200078e0221 */
[C---:B------:R-:W-:Y:S01]  /*0c00*/  LEA R37, R30.reuse, R37, 0xa ;  /* 0x000000251e257211 */ /* 0x040fe200078e50ff */
[C---:B------:R-:W-:Y:S01]  /*0c10*/  IMAD R26, R30.reuse, 0x400, R26 ;  /* 0x000004001e1a7824 */ /* 0x040fe200078e021a */
[----:B------:R-:W-:Y:S01]  /*0c20*/  STS [R24], R28 ;  /* 0x0000001c18007388 */ /* 0x000fe20000000800 */
[----:B------:R-:W-:Y:S01]  /*0c30*/  LEA R35, R30, R35, 0xa ;  /* 0x000000231e237211 */ /* 0x000fe200078e50ff */
[----:B--2---:R-:W-:-:S05]  /*0c40*/  @!P0 IMAD.U32 R34, R36, 0x10000, RZ ;  /* 0x0001000024228824 */ /* 0x004fca00078e00ff */
[----:B------:R0:W-:Y:S02]  /*0c50*/  STS [R24+0x400], R34 ;  /* 0x0004002218007388 */ /* 0x0001e40000000800 */
[----:B0-----:R-:W-:Y:S01]  /*0c60*/  IADD3 R24, PT, PT, R24, 0x1000, RZ ;  /* 0x0000100018187810 */ /* 0x001fe20007ffe0ff */
[----:B------:R-:W-:Y:S06]  /*0c70*/  BRA.U UP2, `(.L_x_417) ;  /* 0xfffffffd025c7547 */ /* 0x000fec000b83ffff */
[----:B------:R-:W0:Y:S01]  /*0c80*/  S2R R30, SR_TID.X ;  /* 0x00000000001e7919 */ /* 0x000e220000002100 */
[----:B------:R-:W-:-:S05]  /*0c90*/  UMOV UR5, URZ ;  /* 0x000000ff00057c82 */ /* 0x000fca0008000000 */
.L_x_418:
[----:B0-----:R-:W-:Y:S01]  /*0ca0*/  SHF.R.U32.HI R24, RZ, 0x7, R30 ;  /* 0x00000007ff187819 */ /* 0x001fe2000001161e */
[C---:B------:R-:W-:Y:S01]  /*0cb0*/  VIADD R8, R30.reuse, 0x100 ;  /* 0x000001001e087836 */ /* 0x040fe20000000000 */
[C---:B------:R-:W-:Y:S01]  /*0cc0*/  IADD3 R9, PT, PT, R30.reuse, 0x200, RZ ;  /* 0x000002001e097810 */ /* 0x040fe20007ffe0ff */
[----:B-1----:R-:W-:Y:S01]  /*0cd0*/  VIADD R32, R30, 0x300 ;  /* 0x000003001e207836 */ /* 0x002fe20000000000 */
[----:B------:R-:W-:Y:S02]  /*0ce0*/  ISETP.GE.AND P0, PT, R24, UR10, PT ;  /* 0x0000000a18007c0c */ /* 0x000fe4000bf06270 */
[----:B------:R-:W-:Y:S02]  /*0cf0*/  SHF.R.U32.HI R26, RZ, 0x7, R8 ;  /* 0x00000007ff1a7819 */ /* 0x000fe40000011608 */
[----:B------:R-:W-:Y:S02]  /*0d00*/  SHF.R.U32.HI R31, RZ, 0x7, R9 ;  /* 0x00000007ff1f7819 */ /* 0x000fe40000011609 */
[----:B------:R-:W-:-:S02]  /*0d10*/  ISETP.GE.AND P1, PT, R26, UR10, PT ;  /* 0x0000000a1a007c0c */ /* 0x000fc4000bf26270 */
[----:B------:R-:W-:Y:S02]  /*0d20*/  ISETP.GE.AND P2, PT, R31, UR10, PT ;  /* 0x0000000a1f007c0c */ /* 0x000fe4000bf46270 */
[----:B------:R-:W-:-:S03]  /*0d30*/  SHF.R.U32.HI R32, RZ, 0x7, R32 ;  /* 0x00000007ff207819 */ /* 0x000fc60000011620 */
[----:B------:R-:W0:Y:S01]  /*0d40*/  @!P0 LDC R9, c[0x0][0x3c4] ;  /* 0x0000f100ff098b82 */ /* 0x000e220000000800 */
[----:B------:R-:W-:Y:S02]  /*0d50*/  ISETP.GE.AND P3, PT, R32, UR10, PT ;  /* 0x0000000a20007c0c */ /* 0x000fe4000bf66270 */
[----:B------:R-:W-:-:S05]  /*0d60*/  @!P0 IADD3 R24, PT, PT, R11, R24, RZ ;  /* 0x000000180b188210 */ /* 0x000fca0007ffe0ff */
[----:B------:R-:W1:Y:S01]  /*0d70*/  @!P0 LDC.64 R28, c[0x0][0x390] ;  /* 0x0000e400ff1c8b82 */ /* 0x000e620000000a00 */
[----:B------:R-:W-:-:S05]  /*0d80*/  @!P2 IMAD.IADD R31, R11, 0x1, R31 ;  /* 0x000000010b1fa824 */ /* 0x000fca00078e021f */
[----:B------:R-:W-:Y:S02]  /*0d90*/  @!P3 IADD3 R32, PT, PT, R11, R32, RZ ;  /* 0x000000200b20b210 */ /* 0x000fe40007ffe0ff */
[----:B------:R-:W2:Y:S08]  /*0da0*/  @!P1 LDC R36, c[0x0][0x3c4] ;  /* 0x0000f100ff249b82 */ /* 0x000eb00000000800 */
[----:B------:R-:W3:Y:S01]  /*0db0*/  @!P2 LDC R8, c[0x0][0x3c4] ;  /* 0x0000f100ff08ab82 */ /* 0x000ee20000000800 */
[----:B0-----:R-:W-:-:S04]  /*0dc0*/  @!P0 IMAD R24, R24, R9, R17 ;  /* 0x0000000918188224 */ /* 0x001fc800078e0211 */
[----:B------:R-:W-:Y:S01]  /*0dd0*/  @!P0 IMAD R9, R24, 0x80, R3 ;  /* 0x0000008018098824 */ /* 0x000fe200078e0203 */
[----:B------:R-:W-:Y:S02]  /*0de0*/  @!P1 IADD3 R24, PT, PT, R11, R26, RZ ;  /* 0x0000001a0b189210 */ /* 0x000fe40007ffe0ff */
[----:B------:R-:W0:Y:S01]  /*0df0*/  @!P3 LDC R34, c[0x0][0x3c4] ;  /* 0x0000f100ff22bb82 */ /* 0x000e220000000800 */
[----:B-1----:R-:W-:-:S06]  /*0e00*/  @!P0 IMAD.WIDE R28, R9, 0x2, R28 ;  /* 0x00000002091c8825 */ /* 0x002fcc00078e021c */
[----:B------:R1:W4:Y:S01]  /*0e10*/  @!P0 LDG.E.U16.CONSTANT R28, desc[UR12][R28.64] ;  /* 0x0000000c1c1c8981 */ /* 0x000322000c1e9500 */
[--C-:B--2---:R-:W-:Y:S01]  /*0e20*/  @!P1 IMAD R36, R24, R36, R17.reuse ;  /* 0x0000002418249224 */ /* 0x104fe200078e0211 */
[----:B------:R-:W2:Y:S01]  /*0e30*/  @!P1 LDC.64 R26, c[0x0][0x390] ;  /* 0x0000e400ff1a9b82 */ /* 0x000ea20000000a00 */
[----:B---3--:R-:W-:-:S07]  /*0e40*/  @!P2 IMAD R31, R31, R8, R17 ;  /* 0x000000081f1fa224 */ /* 0x008fce00078e0211 */
[----:B------:R-:W3:Y:S01]  /*0e50*/  @!P2 LDC.64 R24, c[0x0][0x390] ;  /* 0x0000e400ff18ab82 */ /* 0x000ee20000000a00 */
[----:B0-----:R-:W-:-:S07]  /*0e60*/  @!P3 IMAD R32, R32, R34, R17 ;  /* 0x000000222020b224 */ /* 0x001fce00078e0211 */
[----:B------:R-:W0:Y:S01]  /*0e70*/  @!P3 LDC.64 R8, c[0x0][0x390] ;  /* 0x0000e400ff08bb82 */ /* 0x000e220000000a00 */
[----:B------:R-:W-:Y:S01]  /*0e80*/  @!P2 LEA R31, R31, R3, 0x7 ;  /* 0x000000031f1fa211 */ /* 0x000fe200078e38ff */
[--C-:B------:R-:W-:Y:S02]  /*0e90*/  @!P1 IMAD R33, R36, 0x80, R3.reuse ;  /* 0x0000008024219824 */ /* 0x100fe400078e0203 */
[----:B------:R-:W-:Y:S02]  /*0ea0*/  @!P3 IMAD R35, R32, 0x80, R3 ;  /* 0x000000802023b824 */ /* 0x000fe400078e0203 */
[----:B--2---:R-:W-:-:S06]  /*0eb0*/  @!P1 IMAD.WIDE R26, R33, 0x2, R26 ;  /* 0x00000002211a9825 */ /* 0x004fcc00078e021a */
[----:B------:R2:W5:Y:S01]  /*0ec0*/  @!P1 LDG.E.U16.CONSTANT R26, desc[UR12][R26.64] ;  /* 0x0000000c1a1a9981 */ /* 0x000562000c1e9500 */
[----:B---3--:R-:W-:-:S06]  /*0ed0*/  @!P2 IMAD.WIDE R24, R31, 0x2, R24 ;  /* 0x000000021f18a825 */ /* 0x008fcc00078e0218 */
[----:B------:R-:W3:Y:S01]  /*0ee0*/  @!P2 LDG.E.U16.CONSTANT R24, desc[UR12][R24.64] ;  /* 0x0000000c1818a981 */ /* 0x000ee2000c1e9500 */
[----:B0-----:R-:W-:-:S06]  /*0ef0*/  @!P3 IMAD.WIDE R8, R35, 0x2, R8 ;  /* 0x000000022308b825 */ /* 0x001fcc00078e0208 */
[----:B------:R-:W3:Y:S01]  /*0f00*/  @!P3 LDG.E.U16.CONSTANT R8, desc[UR12][R8.64] ;  /* 0x0000000c0808b981 */ /* 0x000ee2000c1e9500 */
[----:B------:R-:W0:Y:S01]  /*0f10*/  S2UR UR11, SR_CgaCtaId ;  /* 0x00000000000b79c3 */ /* 0x000e220000008800 */
[----:B------:R-:W-:Y:S02]  /*0f20*/  UMOV UR8, 0x400 ;  /* 0x0000040000087882 */ /* 0x000fe40000000000 */
[----:B------:R-:W-:Y:S01]  /*0f30*/  UIADD3 UR8, UPT, UPT, UR8, 0x4000, URZ ;  /* 0x0000400008087890 */ /* 0x000fe2000fffe0ff */
[----:B-1----:R-:W-:Y:S02]  /*0f40*/  HFMA2 R29, -RZ, RZ, 0, 0 ;  /* 0x00000000ff1d7431 */ /* 0x002fe400000001ff */
[----:B--2---:R-:W-:Y:S02]  /*0f50*/  HFMA2 R27, -RZ, RZ, 0, 0 ;  /* 0x00000000ff1b7431 */ /* 0x004fe400000001ff */
[----:B------:R-:W-:Y:S01]  /*0f60*/  IMAD.MOV.U32 R31, RZ, RZ, RZ ;  /* 0x000000ffff1f7224 */ /* 0x000fe200078e00ff */
[----:B------:R-:W-:-:S02]  /*0f70*/  UIADD3 UR5, UPT, UPT, UR5, 0x4, URZ ;  /* 0x0000000405057890 */ /* 0x000fc4000fffe0ff */
[----:B0-----:R-:W-:-:S06]  /*0f80*/  ULEA UR8, UR11, UR8, 0x18 ;  /* 0x000000080b087291 */ /* 0x001fcc000f8ec0ff */
[C---:B------:R-:W-:Y:S01]  /*0f90*/  LEA R32, R30.reuse, UR8, 0x2 ;  /* 0x000000081e207c11 */ /* 0x040fe2000f8e10ff */
[----:B------:R-:W-:Y:S01]  /*0fa0*/  UISETP.NE.AND UP2, UPT, UR5, 0x10, UPT ;  /* 0x000000100500788c */ /* 0x000fe2000bf45270 */
[----:B------:R-:W-:Y:S01]  /*0fb0*/  IADD3 R30, PT, PT, R30, 0x400, RZ ;  /* 0x000004001e1e7810 */ /* 0x000fe20007ffe0ff */
[----:B----4-:R-:W-:Y:S01]  /*0fc0*/  @!P0 IMAD.U32 R29, R28, 0x10000, RZ ;  /* 0x000100001c1d8824 */ /* 0x010fe200078e00ff */
[----:B------:R-:W-:-:S04]  /*0fd0*/  MOV R28, RZ ;  /* 0x000000ff001c7202 */ /* 0x000fc80000000f00 */
[----:B------:R1:W-:Y:S01]  /*0fe0*/  STS [R32], R29 ;  /* 0x0000001d20007388 */ /* 0x0003e20000000800 */
[----:B-----5:R-:W-:Y:S01]  /*0ff0*/  @!P1 IMAD.U32 R28, R26, 0x10000, RZ ;  /* 0x000100001a1c9824 */ /* 0x020fe200078e00ff */
[----:B---3--:R-:W-:-:S04]  /*1000*/  @!P2 SHF.L.U32 R31, R24, 0x10, RZ ;  /* 0x00000010181fa819 */ /* 0x008fc800000006ff */
[----:B------:R1:W-:Y:S01]  /*1010*/  STS [R32+0x400], R28 ;  /* 0x0004001c20007388 */ /* 0x0003e20000000800 */
[----:B------:R-:W-:-:S03]  /*1020*/  @!P3 IMAD.U32 R27, R8, 0x10000, RZ ;  /* 0x00010000081bb824 */ /* 0x000fc600078e00ff */
[----:B------:R1:W-:Y:S04]  /*1030*/  STS [R32+0x800], R31 ;  /* 0x0008001f20007388 */ /* 0x0003e80000000800 */
[----:B------:R1:W-:Y:S01]  /*1040*/  STS [R32+0xc00], R27 ;  /* 0x000c001b20007388 */ /* 0x0003e20000000800 */
[----:B------:R-:W-:Y:S05]  /*1050*/  BRA.U UP2, `(.L_x_418) ;  /* 0xfffffffd02107547 */ /* 0x000fea000b83ffff */
[----:B------:R-:W-:Y:S01]  /*1060*/  BAR.SYNC.DEFER_BLOCKING 0x0 ;  /* 0x0000000000007b1d */ /* 0x000fe20000010000 */
[----:B------:R-:W-:-:S13]  /*1070*/  ISETP.GE.AND P0, PT, R21, R22, PT ;  /* 0x000000161500720c */ /* 0x000fda0003f06270 */
        /* <DEDUP_REMOVED lines=9> */
.L_x_426:
[----:B0-2---:R-:W-:-:S05]  /*1110*/  VIADD R9, R8, UR9 ;  /* 0x0000000908097c36 */ /* 0x005fca0008000000 */
[----:B------:R-:W-:-:S13]  /*1120*/  ISETP.GT.AND P1, PT, R9, R2, PT ;  /* 0x000000020900720c */ /* 0x000fda0003f24270 */
[----:B------:R-:W-:Y:S05]  /*1130*/  @P1 BRA `(.L_x_421) ;  /* 0x0000000000a81947 */ /* 0x000fea0003800000 */
[----:B------:R-:W-:Y:S01]  /*1140*/  ISETP.GT.U32.AND P2, PT, R0, R9, PT ;  /* 0x000000090000720c */ /* 0x000fe20003f44070 */
[----:B------:R-:W-:Y:S01]  /*1150*/  BSSY B1, `(.L_x_422) ;  /* 0x0000023000017945 */ /* 0x000fe20003800000 */
[----:B------:R-:W-:-:S13]  /*1160*/  PLOP3.LUT P1, PT, PT, PT, UP0, 0x80, 0x8 ;  /* 0x000000000008781c */ /* 0x000fda0003f2f008 */
[----:B------:R-:W-:Y:S05]  /*1170*/  @P1 BRA P2, `(.L_x_423) ;  /* 0x0000000000741947 */ /* 0x000fea0001000000 */
[----:B------:R-:W0:Y:S01]  /*1180*/  S2UR UR8, SR_CgaCtaId ;  /* 0x00000000000879c3 */ /* 0x000e220000008800 */
[----:B------:R-:W-:Y:S01]  /*1190*/  UMOV UR5, 0x400 ;  /* 0x0000040000057882 */ /* 0x000fe20000000000 */
[----:B------:R-:W-:Y:S01]  /*11a0*/  LEA R24, R8, R19, 0x7 ;  /* 0x0000001308187211 */ /* 0x000fe200078e38ff */
[----:B0-----:R-:W-:-:S06]  /*11b0*/  ULEA UR5, UR8, UR5, 0x18 ;  /* 0x0000000508057291 */ /* 0x001fcc000f8ec0ff */
[----:B------:R-:W-:Y:S01]  /*11c0*/  LEA R24, R24, UR5, 0x2 ;  /* 0x0000000518187c11 */ /* 0x000fe2000f8e10ff */
[----:B------:R-:W-:-:S04]  /*11d0*/  UMOV UR5, 0xffffffff ;  /* 0xffffffff00057882 */ /* 0x000fc80000000000 */
[----:B------:R-:W0:Y:S04]  /*11e0*/  LDS R9, [R24] ;  /* 0x0000000018097984 */ /* 0x000e280000000800 */
[----:B-1----:R-:W1:Y:S04]  /*11f0*/  LDS R27, [R24+0x80] ;  /* 0x00008000181b7984 */ /* 0x002e680000000800 */
[----:B------:R-:W2:Y:S04]  /*1200*/  LDS R28, [R24+0x100] ;  /* 0x00010000181c7984 */ /* 0x000ea80000000800 */
[----:B------:R-:W3:Y:S01]  /*1210*/  LDS R29, [R24+0x180] ;  /* 0x00018000181d7984 */ /* 0x000ee20000000800 */
[----:B0-----:R-:W-:-:S04]  /*1220*/  FFMA R26, R9, R16, RZ ;  /* 0x00000010091a7223 */ /* 0x001fc800000000ff */
[----:B-1----:R-:W-:-:S04]  /*1230*/  FFMA R27, R27, R15, R26 ;  /* 0x0000000f1b1b7223 */ /* 0x002fc8000000001a */
[----:B--2---:R-:W-:-:S04]  /*1240*/  FFMA R28, R28, R14, R27 ;  /* 0x0000000e1c1c7223 */ /* 0x004fc8000000001b */
[----:B---3--:R-:W-:Y:S01]  /*1250*/  FFMA R28, R29, R13, R28 ;  /* 0x0000000d1d1c7223 */ /* 0x008fe2000000001c */
        /* <DEDUP_REMOVED lines=10> */
.L_x_458:
[----:B01----:R-:W-:Y:S01]  /*1300*/  FADD R26, R26, R29 ;  /* 0x0000001d1a1a7221 */ /* 0x003fe20000000000 */
[----:B------:R-:W-:-:S04]  /*1310*/  LEA R9, R8, UR15, 0x2 ;  /* 0x0000000f08097c11 */ /* 0x000fc8000f8e10ff */
[----:B------:R-:W-:Y:S01]  /*1320*/  FMNMX R25, R25, R26, !PT ;  /* 0x0000001a19197209 */ /* 0x000fe20007800000 */
[----:B------:R0:W-:Y:S01]  /*1330*/  STL [R9], R26 ;  /* 0x0000001a09007387 */ /* 0x0001e20000100800 */
[----:B------:R-:W-:Y:S05]  /*1340*/  BRA `(.L_x_425) ;  /* 0x00000000000c7947 */ /* 0x000fea0003800000 */
.L_x_423:
[----:B------:R-:W-:Y:S01]  /*1350*/  LEA R9, R8, UR15, 0x2 ;  /* 0x0000000f08097c11 */ /* 0x000fe2000f8e10ff */
[----:B------:R-:W-:-:S05]  /*1360*/  IMAD.MOV.U32 R24, RZ, RZ, -0x800001 ;  /* 0xff7fffffff187424 */ /* 0x000fca00078e00ff */
[----:B------:R2:W-:Y:S02]  /*1370*/  STL [R9], R24 ;  /* 0x0000001809007387 */ /* 0x0005e40000100800 */
.L_x_425:
[----:B------:R-:W-:Y:S05]  /*1380*/  BSYNC B1 ;  /* 0x0000000000017941 */ /* 0x000fea0003800000 */
.L_x_422:
[----:B------:R-:W-:Y:S01]  /*1390*/  IADD3 R8, PT, PT, R8, 0x1, RZ ;  /* 0x0000000108087810 */ /* 0x000fe20007ffe0ff */
[----:B------:R-:W-:-:S03]  /*13a0*/  VIADD R11, R11, 0x1 ;  /* 0x000000010b0b7836 */ /* 0x000fc60000000000 */
[----:B------:R-:W-:-:S13]  /*13b0*/  ISETP.GE.AND P1, PT, R8, UR10, PT ;  /* 0x0000000a08007c0c */ /* 0x000fda000bf26270 */
[----:B------:R-:W-:Y:S05]  /*13c0*/  @!P1 BRA `(.L_x_426) ;  /* 0xfffffffc00509947 */ /* 0x000fea000383ffff */
[----:B------:R-:W-:Y:S05]  /*13d0*/  BRA `(.L_x_427) ;  /* 0x0000000400547947 */ /* 0x000fea0003800000 */
.L_x_421:
[----:B------:R-:W-:-:S13]  /*13e0*/  ISETP.GE.AND P1, PT, R8, UR10, PT ;  /* 0x0000000a08007c0c */ /* 0x000fda000bf26270 */
[----:B------:R-:W-:Y:S05]  /*13f0*/  @P1 BRA `(.L_x_427) ;  /* 0x00000004004c1947 */ /* 0x000fea0003800000 */
[----:B------:R-:W-:Y:S01]  /*1400*/  ULEA UR5, UR4, UR6, 0x5 ;  /* 0x0000000604057291 */ /* 0x000fe2000f8e28ff */
[----:B------:R-:W-:Y:S01]  /*1410*/  HFMA2 R9, -RZ, RZ, 0, 1.9073486328125e-06 ;  /* 0x00000020ff097431 */ /* 0x000fe200000001ff */
[----:B-1----:R-:W-:Y:S01]  /*1420*/  MOV R27, UR4 ;  /* 0x00000004001b7c02 */ /* 0x002fe20008000f00 */
[----:B------:R-:W-:Y:S03]  /*1430*/  BSSY.RECONVERGENT B1, `(.L_x_428) ;  /* 0x0000021000017945 */ /* 0x000fe60003800200 */
[----:B------:R-:W-:-:S05]  /*1440*/  IMAD.U32 R28, RZ, RZ, UR5 ;  /* 0x00000005ff1c7e24 */ /* 0x000fca000f8e00ff */
        /* <DEDUP_REMOVED lines=8> */
[----:B------:R-:W-:Y:S01]  /*14d0*/  IMAD.MOV.U32 R27, RZ, RZ, -0x800001 ;  /* 0xff7fffffff1b7424 */ /* 0x000fe200078e00ff */
[----:B------:R-:W-:-:S07]  /*14e0*/  MOV R9, RZ ;  /* 0x000000ff00097202 */ /* 0x000fce0000000f00 */
.L_x_430:
[C---:B0-----:R-:W-:Y:S02]  /*14f0*/  LEA R24, R8.reuse, UR15, 0x2 ;  /* 0x0000000f08187c11 */ /* 0x041fe4000f8e10ff */
[----:B------:R-:W-:Y:S02]  /*1500*/  IADD3 R9, PT, PT, R9, 0x10, RZ ;  /* 0x0000001009097810 */ /* 0x000fe40007ffe0ff */
[----:B------:R-:W-:Y:S01]  /*1510*/  IADD3 R8, PT, PT, R8, 0x10, RZ ;  /* 0x0000001008087810 */ /* 0x000fe20007ffe0ff */
        /* <DEDUP_REMOVED lines=18> */
.L_x_429:
[----:B------:R-:W-:Y:S05]  /*1640*/  BSYNC.RECONVERGENT B1 ;  /* 0x0000000000017941 */ /* 0x000fea0003800200 */
.L_x_428:
[----:B------:R-:W-:Y:S05]  /*1650*/  @!P2 BRA `(.L_x_427) ;  /* 0x0000000000b4a947 */ /* 0x000fea0003800000 */
[----:B------:R-:W-:Y:S01]  /*1660*/  VIADD R11, R11, UR6 ;  /* 0x000000060b0b7c36 */ /* 0x000fe20008000000 */
[----:B------:R-:W-:Y:S04]  /*1670*/  BSSY.RECONVERGENT B1, `(.L_x_431) ;  /* 0x0000017000017945 */ /* 0x000fe80003800200 */
[----:B------:R-:W-:-:S04]  /*1680*/  IADD3 R9, PT, PT, RZ, -R11, RZ ;  /* 0x8000000bff097210 */ /* 0x000fc80007ffe0ff */
[----:B------:R-:W-:-:S04]  /*1690*/  PRMT R9, R9, 0x7710, RZ ;  /* 0x0000771009097816 */ /* 0x000fc800000000ff */
[----:B------:R-:W-:-:S04]  /*16a0*/  IADD3 R9, PT, PT, R28, R9, RZ ;  /* 0x000000091c097210 */ /* 0x000fc80007ffe0ff */
[----:B------:R-:W-:-:S04]  /*16b0*/  LOP3.LUT R9, R9, 0xffff, RZ, 0xc0, !PT ;  /* 0x0000ffff09097812 */ /* 0x000fc800078ec0ff */
[C---:B------:R-:W-:Y:S02]  /*16c0*/  LOP3.LUT R11, R9.reuse, 0xf, RZ, 0xc0, !PT ;  /* 0x0000000f090b7812 */ /* 0x040fe400078ec0ff */
[----:B0-----:R-:W-:Y:S02]  /*16d0*/  LOP3.LUT R24, R9, 0x7, RZ, 0xc0, !PT ;  /* 0x0000000709187812 */ /* 0x001fe400078ec0ff */
[----:B------:R-:W-:Y:S01]  /*16e0*/  MOV R9, R8 ;  /* 0x0000000800097202 */ /* 0x000fe20000000f00 */
        /* <DEDUP_REMOVED lines=15> */
.L_x_432:
[----:B------:R-:W-:Y:S05]  /*17e0*/  BSYNC.RECONVERGENT B1 ;  /* 0x0000000000017941 */ /* 0x000fea0003800200 */
.L_x_431:
[----:B------:R-:W-:Y:S05]  /*17f0*/  @!P2 BRA `(.L_x_427) ;  /* 0x00000000004ca947 */ /* 0x000fea0003800000 */
[----:B------:R-:W-:Y:S02]  /*1800*/  ISETP.GE.U32.AND P1, PT, R24, 0x4, PT ;  /* 0x000000041800780c */ /* 0x000fe40003f26070 */
[----:B------:R-:W-:-:S04]  /*1810*/  LOP3.LUT R11, R11, 0x3, RZ, 0xc0, !PT ;  /* 0x000000030b0b7812 */ /* 0x000fc800078ec0ff */
[----:B------:R-:W-:-:S07]  /*1820*/  ISETP.NE.AND P2, PT, R11, RZ, PT ;  /* 0x000000ff0b00720c */ /* 0x000fce0003f45270 */
[C---:B0-----:R-:W-:Y:S02]  /*1830*/  @P1 LEA R8, R9.reuse, UR15, 0x2 ;  /* 0x0000000f09081c11 */ /* 0x041fe4000f8e10ff */
        /* <DEDUP_REMOVED lines=15> */
.L_x_427:
[----:B------:R-:W-:Y:S05]  /*1930*/  BSYNC B0 ;  /* 0x0000000000007941 */ /* 0x000fea0003800000 */
.L_x_420:
[----:B------:R-:W-:-:S13]  /*1940*/  FSETP.GT.AND P1, PT, R25, -3.40282346638528859812e+38, PT ;  /* 0xff7fffff1900780b */ /* 0x000fda0003f24000 */
[----:B------:R-:W-:Y:S05]  /*1950*/  @!P1 BRA `(.L_x_419) ;  /* 0x0000001000289947 */ /* 0x000fea0003800000 */
[----:B0-234-:R-:W-:Y:S01]  /*1960*/  HFMA2 R9, -RZ, RZ, 0.96630859375, -0.0022525787353515625 ;  /* 0x3bbb989dff097431 */ /* 0x01dfe200000001ff */
[----:B------:R-:W-:-:S05]  /*1970*/  FMNMX R25, R10, R25, !PT ;  /* 0x000000190a197209 */ /* 0x000fca0007800000 */
[----:B------:R-:W-:Y:S01]  /*1980*/  FADD R8, R10, -R25 ;  /* 0x800000190a087221 */ /* 0x000fe20000000000 */
[----:B------:R-:W-:-:S03]  /*1990*/  MOV R10, 0x437c0000 ;  /* 0x437c0000000a7802 */ /* 0x000fc60000000f00 */
[----:B------:R-:W-:-:S04]  /*19a0*/  FFMA.SAT R9, R8, R9, 0.5 ;  /* 0x3f00000008097423 */ /* 0x000fc80000002009 */
[----:B------:R-:W-:Y:S01]  /*19b0*/  FFMA.RM R9, R9, R10, 12582913 ;  /* 0x4b40000109097423 */ /* 0x000fe2000000400a */
[----:B------:R-:W-:-:S03]  /*19c0*/  MOV R10, R25 ;  /* 0x00000019000a7202 */ /* 0x000fc60000000f00 */
        /* <DEDUP_REMOVED lines=28> */
[----:B-1----:R-:W-:-:S04]  /*1b90*/  IMAD.MOV.U32 R28, RZ, RZ, RZ ;  /* 0x000000ffff1c7224 */ /* 0x002fc800078e00ff */
[----:B------:R-:W-:-:S07]  /*1ba0*/  MOV R26, UR5 ;  /* 0x00000005001a7c02 */ /* 0x000fce0008000f00 */
.L_x_442:
        /* <DEDUP_REMOVED lines=34> */
.L_x_435:
[----:B------:R-:W-:Y:S05]  /*1dd0*/  BSYNC.RECONVERGENT B1 ;  /* 0x0000000000017941 */ /* 0x000fea0003800200 */
.L_x_434:
        /* <DEDUP_REMOVED lines=18> */
[----:B------:R-:W-:-:S03]  /*1f00*/  FFMA R32, R27, 1.4426950216293334961, -R32 ;  /* 0x3fb8aa3b1b207823 */ /* 0x000fc60000000820 */
[----:B------:R-:W3:Y:S01]  /*1f10*/  LDS R31, [R33+0x380] ;  /* 0x00038000211f7984 */ /* 0x000ee20000000800 */
[----:B------:R-:W-:-:S06]  /*1f20*/  FFMA R32, R27, 1.925963033500011079e-08, R32 ;  /* 0x32a570601b207823 */ /* 0x000fcc0000000020 */
[----:B------:R-:W4:Y:S02]  /*1f30*/  MUFU.EX2 R32, R32 ;  /* 0x0000002000207308 */ /* 0x000f240000000800 */
[----:B----4-:R-:W-:-:S04]  /*1f40*/  FMUL R29, R29, R32 ;  /* 0x000000201d1d7220 */ /* 0x010fc80000400000 */
[C---:B0-----:R-:W-:Y:S01]  /*1f50*/  FFMA R5, R29.reuse, R30, R5 ;  /* 0x0000001e1d057223 */ /* 0x041fe20000000005 */
[----:B------:R-:W-:Y:S01]  /*1f60*/  FADD R4, R4, R29 ;  /* 0x0000001d04047221 */ /* 0x000fe20000000000 */
[C---:B-1----:R-:W-:Y:S01]  /*1f70*/  FFMA R6, R29.reuse, R9, R6 ;  /* 0x000000091d067223 */ /* 0x042fe20000000006 */
[C---:B--2---:R-:W-:Y:S01]  /*1f80*/  FFMA R7, R29.reuse, R8, R7 ;  /* 0x000000081d077223 */ /* 0x044fe20000000007 */
[----:B---3--:R-:W-:-:S07]  /*1f90*/  FFMA R12, R29, R31, R12 ;  /* 0x0000001f1d0c7223 */ /* 0x008fce000000000c */
.L_x_437:
[----:B------:R-:W-:Y:S05]  /*1fa0*/  BSYNC.RECONVERGENT B1 ;  /* 0x0000000000017941 */ /* 0x000fea0003800200 */
.L_x_436:
[----:B------:R-:W-:Y:S04]  /*1fb0*/  BSSY.RECONVERGENT B1, `(.L_x_438) ;  /* 0x000001c000017945 */ /* 0x000fe80003800200 */
[----:B------:R-:W-:Y:S05]  /*1fc0*/  @!P2 BRA `(.L_x_439) ;  /* 0x000000000068a947 */ /* 0x000fea0003800000 */
[----:B------:R-:W0:Y:S01]  /*1fd0*/  S2UR UR8, SR_CgaCtaId ;  /* 0x00000000000879c3 */ /* 0x000e220000008800 */
        /* <DEDUP_REMOVED lines=25> */
.L_x_439:
[----:B------:R-:W-:Y:S05]  /*2170*/  BSYNC.RECONVERGENT B1 ;  /* 0x0000000000017941 */ /* 0x000fea0003800200 */
.L_x_438:
[----:B------:R-:W-:Y:S04]  /*2180*/  BSSY.RECONVERGENT B1, `(.L_x_440) ;  /* 0x000001c000017945 */ /* 0x000fe80003800200 */
[----:B------:R-:W-:Y:S05]  /*2190*/  @!P3 BRA `(.L_x_441) ;  /* 0x000000000068b947 */ /* 0x000fea0003800000 */
[----:B------:R-:W0:Y:S01]  /*21a0*/  S2UR UR8, SR_CgaCtaId ;  /* 0x00000000000879c3 */ /* 0x000e220000008800 */
[----:B------:R-:W-:Y:S01]  /*21b0*/  UMOV UR5, 0x400 ;  /* 0x0000040000057882 */ /* 0x000fe20000000000 */
[----:B------:R-:W-:Y:S01]  /*21c0*/  LEA R9, R28, R19, 0x7 ;  /* 0x000000131c097211 */ /* 0x000fe200078e38ff */
[----:B------:R-:W-:Y:S01]  /*21d0*/  UIADD3 UR5, UPT, UPT, UR5, 0x4000, URZ ;  /* 0x0000400005057890 */ /* 0x000fe2000fffe0ff */
[----:B------:R-:W-:Y:S01]  /*21e0*/  FADD R11, -R25, R11 ;  /* 0x0000000b190b7221 */ /* 0x000fe20000000100 */
[----:B------:R-:W-:Y:S01]  /*21f0*/  IMAD.MOV.U32 R8, RZ, RZ, 0x3bbb989d ;  /* 0x3bbb989dff087424 */ /* 0x000fe200078e00ff */
[----:B------:R-:W-:-:S03]  /*2200*/  MOV R30, 0x437c0000 ;  /* 0x437c0000001e7802 */ /* 0x000fc60000000f00 */
        /* <DEDUP_REMOVED lines=19> */
.L_x_441:
[----:B------:R-:W-:Y:S05]  /*2340*/  BSYNC.RECONVERGENT B1 ;  /* 0x0000000000017941 */ /* 0x000fea0003800200 */
.L_x_440:
[----:B------:R-:W-:-:S05]  /*2350*/  VIADD R28, R28, 0x4 ;  /* 0x000000041c1c7836 */ /* 0x000fca0000000000 */
[----:B------:R-:W-:-:S13]  /*2360*/  ISETP.NE.AND P0, PT, R28, R26, PT ;  /* 0x0000001a1c00720c */ /* 0x000fda0003f05270 */
[----:B------:R-:W-:Y:S05]  /*2370*/  @P0 BRA `(.L_x_442) ;  /* 0xfffffff8000c0947 */ /* 0x000fea000383ffff */
[----:B------:R-:W-:Y:S05]  /*2380*/  BSYNC.RECONVERGENT B0 ;  /* 0x0000000000007941 */ /* 0x000fea0003800200 */
.L_x_433:
[----:B------:R-:W-:Y:S02]  /*2390*/  ISETP.NE.AND P0, PT, R24, RZ, PT ;  /* 0x000000ff1800720c */ /* 0x000fe40003f05270 */
[----:B------:R-:W-:-:S11]  /*23a0*/  MOV R10, R25 ;  /* 0x00000019000a7202 */ /* 0x000fd60000000f00 */
[----:B------:R-:W-:Y:S05]  /*23b0*/  @!P0 BRA `(.L_x_419) ;  /* 0x0000000400908947 */ /* 0x000fea0003800000 */
[----:B------:R-:W-:-:S13]  /*23c0*/  R2UR UR5, R26 ;  /* 0x000000001a0572ca */ /* 0x000fda00000e0000 */
[----:B------:R-:W-:-:S09]  /*23d0*/  ULEA UR5, UR5, UR15, 0x2 ;  /* 0x0000000f05057291 */ /* 0x000fd2000f8e10ff */
[----:B------:R-:W2:Y:S01]  /*23e0*/  LDL.64 R8, [UR5] ;  /* 0x00000005ff087983 */ /* 0x000ea20008100a00 */
[----:B------:R-:W-:Y:S03]  /*23f0*/  BSSY.RECONVERGENT B0, `(.L_x_443) ;  /* 0x000001f000007945 */ /* 0x000fe60003800200 */
[----:B-1----:R-:W5:Y:S01]  /*2400*/  LDL R28, [UR5+0x8] ;  /* 0x00000805ff1c7983 */ /* 0x002f620008100800 */
[----:B------:R-:W-:Y:S02]  /*2410*/  ISETP.NE.AND P1, PT, R24, 0x1, PT ;  /* 0x000000011800780c */ /* 0x000fe40003f25270 */
[----:B--2---:R-:W-:-:S13]  /*2420*/  FSETP.GTU.AND P0, PT, R8, -3.40282346638528859812e+38, PT ;  /* 0xff7fffff0800780b */ /* 0x004fda0003f0c000 */
        /* <DEDUP_REMOVED lines=27> */
.L_x_444:
[----:B------:R-:W-:Y:S05]  /*25e0*/  BSYNC.RECONVERGENT B0 ;  /* 0x0000000000007941 */ /* 0x000fea0003800200 */
.L_x_443:
[----:B------:R-:W-:Y:S01]  /*25f0*/  IMAD.MOV.U32 R10, RZ, RZ, R25 ;  /* 0x000000ffff0a7224 */ /* 0x000fe200078e0019 */
[----:B------:R-:W-:Y:S06]  /*2600*/  @!P1 BRA `(.L_x_419) ;  /* 0x0000000000fc9947 */ /* 0x000fec0003800000 */
[----:B------:R-:W-:Y:S01]  /*2610*/  FSETP.GTU.AND P0, PT, R9, -3.40282346638528859812e+38, PT ;  /* 0xff7fffff0900780b */ /* 0x000fe20003f0c000 */
[----:B------:R-:W-:Y:S01]  /*2620*/  BSSY.RECONVERGENT B0, `(.L_x_445) ;  /* 0x000001d000007945 */ /* 0x000fe20003800200 */
[----:B------:R-:W-:-:S11]  /*2630*/  ISETP.NE.AND P1, PT, R24, 0x2, PT ;  /* 0x000000021800780c */ /* 0x000fd60003f25270 */
        /* <DEDUP_REMOVED lines=20> */
[----:B------:R-:W4:Y:S01]  /*2780*/  LDS R29, [R30+0x380] ;  /* 0x000380001e1d7984 */ /* 0x000f220000000800 */
[----:B---3--:R-:W-:-:S04]  /*2790*/  FMUL R8, R8, R9 ;  /* 0x0000000908087220 */ /* 0x008fc80000400000 */
[----:B------:R-:W-:Y:S01]  /*27a0*/  FADD R4, R4, R8 ;  /* 0x0000000804047221 */ /* 0x000fe20000000000 */
[C---:B0-----:R-:W-:Y:S01]  /*27b0*/  FFMA R5, R8.reuse, R11, R5 ;  /* 0x0000000b08057223 */ /* 0x041fe20000000005 */
[C---:B-1----:R-:W-:Y:S01]  /*27c0*/  FFMA R6, R8.reuse, R27, R6 ;  /* 0x0000001b08067223 */ /* 0x042fe20000000006 */
[C---:B--2---:R-:W-:Y:S01]  /*27d0*/  FFMA R7, R8.reuse, R24, R7 ;  /* 0x0000001808077223 */ /* 0x044fe20000000007 */
[----:B----4-:R-:W-:-:S07]  /*27e0*/  FFMA R12, R8, R29, R12 ;  /* 0x0000001d080c7223 */ /* 0x010fce000000000c */
.L_x_446:
[----:B------:R-:W-:Y:S05]  /*27f0*/  BSYNC.RECONVERGENT B0 ;  /* 0x0000000000007941 */ /* 0x000fea0003800200 */
.L_x_445:
        /* <DEDUP_REMOVED lines=28> */
[----:B------:R-:W-:Y:S01]  /*29c0*/  MOV R10, R25 ;  /* 0x00000019000a7202 */ /* 0x000fe20000000f00 */
[C---:B--2---:R-:W-:Y:S01]  /*29d0*/  FFMA R6, R8.reuse, R11, R6 ;  /* 0x0000000b08067223 */ /* 0x044fe20000000006 */
[C---:B---3--:R-:W-:Y:S01]  /*29e0*/  FFMA R7, R8.reuse, R24, R7 ;  /* 0x0000001808077223 */ /* 0x048fe20000000007 */
[----:B----4-:R-:W-:-:S07]  /*29f0*/  FFMA R12, R8, R27, R12 ;  /* 0x0000001b080c7223 */ /* 0x010fce000000000c */
.L_x_419:
[----:B------:R-:W-:Y:S05]  /*2a00*/  WARPSYNC.ALL ;  /* 0x0000000000007948 */ /* 0x000fea0003800000 */
[----:B------:R-:W-:Y:S01]  /*2a10*/  BAR.SYNC.DEFER_BLOCKING 0x0 ;  /* 0x0000000000007b1d */ /* 0x000fe20000010000 */
[----:B------:R-:W-:-:S05]  /*2a20*/  UIADD3 UR4, UPT, UPT, UR4, 0x1, URZ ;  /* 0x0000000104047890 */ /* 0x000fca000fffe0ff */
[----:B------:R-:W-:Y:S07]  /*2a30*/  BRA.U !UP1, `(.L_x_447) ;  /* 0xffffffdd095c7547 */ /* 0x000fee000b83ffff */
.L_x_416:
[----:B------:R-:W-:-:S13]  /*2a40*/  ISETP.GE.AND P0, PT, R21, R22, PT ;  /* 0x000000161500720c */ /* 0x000fda0003f06270 */
[----:B------:R-:W-:Y:S05]  /*2a50*/  @P0 EXIT ;  /* 0x000000000000094d */ /* 0x000fea0003800000 */
[----:B------:R-:W0:Y:S01]  /*2a60*/  LDCU.64 UR4, c[0x0][0x3a0] ;  /* 0x00007400ff0477ac */ /* 0x000e220008000a00 */
[----:B------:R-:W-:Y:S01]  /*2a70*/  IMAD.MOV.U32 R13, RZ, RZ, R4 ;  /* 0x000000ffff0d7224 */ /* 0x000fe200078e0004 */
        /* <DEDUP_REMOVED lines=24> */
[----:B------:R-:W2:Y:S01]  /*2c00*/  MUFU.EX2 R3, R3 ;  /* 0x0000000300037308 */ /* 0x000ea20000000800 */
[----:B0-----:R-:W-:Y:S01]  /*2c10*/  FMUL R9, R9, R2 ;  /* 0x0000000209097220 */ /* 0x001fe20000400000 */
[----:B--2---:R-:W-:-:S04]  /*2c20*/  FMUL R4, R4, R3 ;  /* 0x0000000304047220 */ /* 0x004fc80000400000 */
[C---:B------:R-:W-:Y:S01]  /*2c30*/  FFMA R13, R4.reuse, R13, R9 ;  /* 0x0000000d040d7223 */ /* 0x040fe20000000009 */
[C---:B------:R-:W-:Y:S01]  /*2c40*/  FMUL R5, R4.reuse, R5 ;  /* 0x0000000504057220 */ /* 0x040fe20000400000 */
[C---:B------:R-:W-:Y:S01]  /*2c50*/  FMUL R6, R4.reuse, R6 ;  /* 0x0000000604067220 */ /* 0x040fe20000400000 */
[C---:B------:R-:W-:Y:S01]  /*2c60*/  FMUL R7, R4.reuse, R7 ;  /* 0x0000000704077220 */ /* 0x040fe20000400000 */
[----:B------:R-:W-:-:S07]  /*2c70*/  FMUL R12, R4, R12 ;  /* 0x0000000c040c7220 */ /* 0x000fce0000400000 */
.L_x_448:
        /* <DEDUP_REMOVED lines=8> */
[----:B-12345:R-:W-:Y:S05]  /*2d00*/  CALL.REL.NOINC `($__internal_9_$__cuda_sm20_rcp_rn_f32_slowpath) ;  /* 0x0000000000f47944 */ /* 0x03efea0003c00000 */
[----:B------:R-:W-:Y:S05]  /*2d10*/  BRA `(.L_x_451) ;  /* 0x0000000000107947 */ /* 0x000fea0003800000 */
.L_x_450:
[----:B------:R-:W0:Y:S02]  /*2d20*/  MUFU.RCP R0, R13 ;  /* 0x0000000d00007308 */ /* 0x000e240000001000 */
[----:B0-----:R-:W-:-:S04]  /*2d30*/  FFMA R2, R0, R13, -1 ;  /* 0xbf80000000027423 */ /* 0x001fc8000000000d */
[----:B------:R-:W-:-:S04]  /*2d40*/  FADD.FTZ R3, -R2, -RZ ;  /* 0x800000ff02037221 */ /* 0x000fc80000010100 */
[----:B------:R-:W-:-:S07]  /*2d50*/  FFMA R0, R0, R3, R0 ;  /* 0x0000000300007223 */ /* 0x000fce0000000000 */
.L_x_451:
[----:B------:R-:W-:Y:S05]  /*2d60*/  BSYNC.RECONVERGENT B0 ;  /* 0x0000000000007941 */ /* 0x000fea0003800200 */
.L_x_449:
[----:B------:R-:W0:Y:S01]  /*2d70*/  LDC.64 R2, c[0x0][0x398] ;  /* 0x0000e600ff027b82 */ /* 0x000e220000000a00 */
[----:B------:R-:W-:-:S05]  /*2d80*/  FSEL R0, R0, RZ, P3 ;  /* 0x000000ff00007208 */ /* 0x000fca0001800000 */
[C---:B------:R-:W-:Y:S01]  /*2d90*/  FMUL R5, R0.reuse, R5 ;  /* 0x0000000500057220 */ /* 0x040fe20000400000 */
[C---:B------:R-:W-:Y:S01]  /*2da0*/  FMUL R6, R0.reuse, R6 ;  /* 0x0000000600067220 */ /* 0x040fe20000400000 */
[C---:B------:R-:W-:Y:S01]  /*2db0*/  FMUL R7, R0.reuse, R7 ;  /* 0x0000000700077220 */ /* 0x040fe20000400000 */
[----:B------:R-:W-:Y:S02]  /*2dc0*/  FMUL R0, R0, R12 ;  /* 0x0000000c00007220 */ /* 0x000fe40000400000 */
[----:B------:R-:W-:Y:S02]  /*2dd0*/  F2FP.BF16.F32.PACK_AB R5, RZ, R5 ;  /* 0x00000005ff05723e */ /* 0x000fe400000010ff */
[----:B------:R-:W-:Y:S02]  /*2de0*/  F2FP.BF16.F32.PACK_AB R6, RZ, R6 ;  /* 0x00000006ff06723e */ /* 0x000fe400000010ff */
[----:B------:R-:W-:Y:S02]  /*2df0*/  F2FP.BF16.F32.PACK_AB R7, RZ, R7 ;  /* 0x00000007ff07723e */ /* 0x000fe400000010ff */
[----:B------:R-:W-:Y:S01]  /*2e00*/  F2FP.BF16.F32.PACK_AB R0, RZ, R0 ;  /* 0x00000000ff00723e */ /* 0x000fe200000010ff */
[----:B0-----:R-:W-:-:S05]  /*2e10*/  IMAD.WIDE R18, R18, 0x2, R2 ;  /* 0x0000000212127825 */ /* 0x001fca00078e0202 */
[----:B------:R-:W-:Y:S04]  /*2e20*/  STG.E.U16 desc[UR12][R18.64], R5 ;  /* 0x0000000512007986 */ /* 0x000fe8000c10150c */
[----:B------:R-:W-:Y:S04]  /*2e30*/  STG.E.U16 desc[UR12][R18.64+0x40], R6 ;  /* 0x0000400612007986 */ /* 0x000fe8000c10150c */
[----:B------:R-:W-:Y:S04]  /*2e40*/  STG.E.U16 desc[UR12][R18.64+0x80], R7 ;  /* 0x0000800712007986 */ /* 0x000fe8000c10150c */
[----:B------:R-:W-:Y:S01]  /*2e50*/  STG.E.U16 desc[UR12][R18.64+0xc0], R0 ;  /* 0x0000c00012007986 */ /* 0x000fe2000c10150c */
[----:B------:R-:W-:Y:S05]  /*2e60*/  EXIT ;  /* 0x000000000000794d */ /* 0x000fea0003800000 */
.L_x_424:
        /* <DEDUP_REMOVED lines=8> */
.L_x_453:
[----:B------:R-:W-:Y:S05]  /*2ef0*/  BSYNC B2 ;  /* 0x0000000000027941 */ /* 0x000fea0003800000 */
.L_x_452:
        /* <DEDUP_REMOVED lines=8> */
.L_x_454:
[----:B------:R-:W-:Y:S02]  /*2f80*/  HFMA2 R31, -RZ, RZ, 0, 2.384185791015625e-07 ;  /* 0x00000004ff1f7431 */ /* 0x000fe400000001ff */
[----:B------:R-:W-:-:S04]  /*2f90*/  IMAD.MOV.U32 R24, RZ, RZ, R29 ;  /* 0x000000ffff187224 */ /* 0x000fc800078e001d */
[----:B------:R-:W-:-:S05]  /*2fa0*/  FADD R24, R9, R24 ;  /* 0x0000001809187221 */ /* 0x000fca0000000000 */
[----:B------:R-:W-:-:S07]  /*2fb0*/  MOV R9, R24 ;  /* 0x0000001800097202 */ /* 0x000fce0000000f00 */
[----:B------:R-:W-:Y:S05]  /*2fc0*/  WARPSYNC.COLLECTIVE R30, `(.L_x_455) ;  /* 0x000000001e087348 */ /* 0x000fea0003c00000 */
[----:B------:R0:W1:Y:S02]  /*2fd0*/  SHFL.BFLY P1, R29, R9, R31, R32 ;  /* 0x0c00001f091d7389 */ /* 0x0000640000020020 */
[----:B01----:R-:W-:Y:S05]  /*2fe0*/  ENDCOLLECTIVE ;  /* 0x000000000000791b */ /* 0x003fea0003800000 */
.L_x_455:
[----:B------:R-:W-:Y:S02]  /*2ff0*/  HFMA2 R31, -RZ, RZ, 0, 1.1920928955078125e-07 ;  /* 0x00000002ff1f7431 */ /* 0x000fe400000001ff */
[----:B------:R-:W-:-:S04]  /*3000*/  IMAD.MOV.U32 R27, RZ, RZ, R29 ;  /* 0x000000ffff1b7224 */ /* 0x000fc800078e001d */
[----:B------:R-:W-:-:S05]  /*3010*/  FADD R27, R24, R27 ;  /* 0x0000001b181b7221 */ /* 0x000fca0000000000 */
[----:B------:R-:W-:-:S07]  /*3020*/  MOV R9, R27 ;  /* 0x0000001b00097202 */ /* 0x000fce0000000f00 */
[----:B------:R-:W-:Y:S05]  /*3030*/  WARPSYNC.COLLECTIVE R30, `(.L_x_456) ;  /* 0x000000001e087348 */ /* 0x000fea0003c00000 */
[----:B------:R0:W1:Y:S02]  /*3040*/  SHFL.BFLY P1, R29, R9, R31, R32 ;  /* 0x0c00001f091d7389 */ /* 0x0000640000020020 */
[----:B01----:R-:W-:Y:S05]  /*3050*/  ENDCOLLECTIVE ;  /* 0x000000000000791b */ /* 0x003fea0003800000 */
.L_x_456:
[----:B------:R-:W-:Y:S02]  /*3060*/  HFMA2 R31, -RZ, RZ, 0, 5.9604644775390625e-08 ;  /* 0x00000001ff1f7431 */ /* 0x000fe400000001ff */
[----:B------:R-:W-:-:S04]  /*3070*/  IMAD.MOV.U32 R26, RZ, RZ, R29 ;  /* 0x000000ffff1a7224 */ /* 0x000fc800078e001d */
[----:B------:R-:W-:-:S05]  /*3080*/  FADD R26, R27, R26 ;  /* 0x0000001a1b1a7221 */ /* 0x000fca0000000000 */
[----:B------:R-:W-:-:S07]  /*3090*/  MOV R9, R26 ;  /* 0x0000001a00097202 */ /* 0x000fce0000000f00 */
[----:B------:R-:W-:Y:S05]  /*30a0*/  WARPSYNC.COLLECTIVE R30, `(.L_x_457) ;  /* 0x000000001e087348 */ /* 0x000fea0003c00000 */
[----:B------:R0:W1:Y:S02]  /*30b0*/  SHFL.BFLY P1, R29, R9, R31, R32 ;  /* 0x0c00001f091d7389 */ /* 0x0000640000020020 */
[----:B01----:R-:W-:Y:S05]  /*30c0*/  ENDCOLLECTIVE ;  /* 0x000000000000791b */ /* 0x003fea0003800000 */
.L_x_457:
[----:B------:R-:W-:Y:S05]  /*30d0*/  BRA `(.L_x_458) ;  /* 0xffffffe000887947 */ /* 0x000fea000383ffff */
        .weak           $__internal_9_$__cuda_sm20_rcp_rn_f32_slowpath
        .type           $__internal_9_$__cuda_sm20_rcp_rn_f32_slowpath,@function
        .size           $__internal_9_$__cuda_sm20_rcp_rn_f32_slowpath,(.L_x_2070 - $__internal_9_$__cuda_sm20_rcp_rn_f32_slowpath)
$__internal_9_$__cuda_sm20_rcp_rn_f32_slowpath:
        /* <DEDUP_REMOVED lines=15> */
.L_x_460:
        /* <DEDUP_REMOVED lines=33> */
.L_x_462:
[----:B------:R0:W1:Y:S02]  /*33e0*/  MUFU.RCP R3, R2 ;  /* 0x0000000200037308 */ /* 0x0000640000001000 */
.L_x_461:
[----:B------:R-:W-:Y:S05]  /*33f0*/  BSYNC.RECONVERGENT B1 ;  /* 0x0000000000017941 */ /* 0x000fea0003800200 */
.L_x_459:
[----:B-1----:R-:W-:Y:S02]  /*3400*/  IMAD.MOV.U32 R0, RZ, RZ, R3 ;  /* 0x000000ffff007224 */ /* 0x002fe400078e0003 */
[----:B------:R-:W-:Y:S01]  /*3410*/  HFMA2 R3, -RZ, RZ, 0, 0 ;  /* 0x00000000ff037431 */ /* 0x000fe200000001ff */
[----:B0-----:R-:W-:-:S04]  /*3420*/  MOV R2, R11 ;  /* 0x0000000b00027202 */ /* 0x001fc80000000f00 */
[----:B------:R-:W-:Y:S05]  /*3430*/  RET.REL.NODEC R2 `(_Z30flash_attn_sinks_varlen_kernelI13__nv_bfloat16Li128ELi8ELi32EEvPKT_S3_S3_PS1_PKfPKjS8_fiiii) ;  /* 0xffffffc802f07950 */ /* 0x000fea0003c3ffff */
.L_x_463:
        /* <DEDUP_REMOVED lines=12> */
.L_x_2070:


//--------------------- .text._Z30flash_attn_sinks_varlen_kernelI13__nv_bfloat16Li112ELi8ELi32EEvPKT_S3_S3_PS1_PKfPKjS8_fiiii --------------------------
	.section	.text._Z30flash_attn_sinks_varlen_kernelI13__nv_bfloat16Li112ELi8ELi32EEvPKT_S3_S3_PS1_PKfPKjS8_fiiii,"ax",@progbits
	.align	128
        .global         _Z30flash_attn_sinks_varlen_kernelI13__nv_bfloat16Li112ELi8ELi32EEvPKT_S3_S3_PS1_PKfPKjS8_fiiii
        .type           _Z30flash_attn_sinks_varlen_kernelI13__nv_bfloat16Li112ELi8ELi32EEvPKT_S3_S3_PS1_PKfPKjS8_fiiii,@function
        .size           _Z30flash_attn_sinks_varlen_kernelI13__nv_bfloat16Li112ELi8ELi32EEvPKT_S3_S3_PS1_PKfPKjS8_fiiii,(.L_x_2071 - _Z30flash_attn_sinks_varlen_kernelI13__nv_bfloat16Li112ELi8ELi32EEvPKT_S3_S3_PS1_PKfPKjS8_fiiii)
        .other          _Z30flash_attn_sinks_varlen_kernelI13__nv_bfloat16Li112ELi8ELi32EEvPKT_S3_S3_PS1_PKfPKjS8_fiiii,@"STO_CUDA_ENTRY STV_DEFAULT"
_Z30flash_attn_sinks_varlen_kernelI13__nv_bfloat16Li112ELi8ELi32EEvPKT_S3_S3_PS1_PKfPKjS8_fiiii:
.text._Z30flash_attn_sinks_varlen_kernelI13__nv_bfloat16Li112ELi8ELi32EEvPKT_S3_S3_PS1_PKfPKjS8_fiiii:
        /* <DEDUP_REMOVED lines=12> */
[----:B------:R-:W2:Y:S01]  /*00c0*/  LDG.E.CONSTANT R3, desc[UR12][R6.64] ;  /* 0x0000000c06037981 */ /* 0x000ea2000c1e9900 */
[----:B-----5:R-:W-:Y:S01]  /*00d0*/  IMAD.WIDE.U32 R10, R13, 0x4, R10 ;  /* 0x000000040d0a7825 */ /* 0x020fe200078e000a */
[----:B----4-:R-:W-:Y:S01]  /*00e0*/  SHF.R.U32.HI R8, RZ, 0x5, R0 ;  /* 0x00000005ff087819 */ /* 0x010fe20000011600 */
[----:B------:R-:W1:Y:S02]  /*00f0*/  S2R R23, SR_CTAID.X ;  /* 0x0000000000177919 */ /* 0x000e640000002500 */
[----:B0-----:R-:W-:Y:S01]  /*0100*/  IMAD.SHL.U32 R5, R5, 0x8, RZ ;  /* 0x0000000805057824 */ /* 0x001fe200078e00ff */
[----:B------:R-:W4:Y:S04]  /*0110*/  LDG.E.CONSTANT R20, desc[UR12][R10.64] ;  /* 0x0000000c0a147981 */ /* 0x000f28000c1e9900 */
[----:B------:R-:W-:Y:S01]  /*0120*/  LOP3.LUT R21, R5, R8, RZ, 0xfc, !PT ;  /* 0x0000000805157212 */ /* 0x000fe200078efcff */
[----:B------:R0:W4:Y:S01]  /*0130*/  LDG.E.CONSTANT R9, desc[UR12][R10.64+0x4] ;  /* 0x0000040c0a097981 */ /* 0x000122000c1e9900 */
[----:B------:R-:W-:-:S04]  /*0140*/  LOP3.LUT R18, R0, 0x1f, RZ, 0xc0, !PT ;  /* 0x0000001f00127812 */ /* 0x000fc800078ec0ff */
[----:B------:R-:W-:Y:S02]  /*0150*/  ISETP.GT.U32.AND P0, PT, R18, 0xf, PT ;  /* 0x0000000f1200780c */ /* 0x000fe40003f04070 */
[----:B--2---:R-:W-:Y:S02]  /*0160*/  IADD3 R22, PT, PT, R22, -R3, RZ ;  /* 0x8000000316167210 */ /* 0x004fe40007ffe0ff */
[----:B------:R-:W1:Y:S02]  /*0170*/  LDC.64 R2, c[0x0][0x3c0] ;  /* 0x0000f000ff027b82 */ /* 0x000e640000000a00 */
[----:B------:R-:W-:-:S13]  /*0180*/  ISETP.GE.AND P1, PT, R21, R22, PT ;  /* 0x000000161500720c */ /* 0x000fda0003f26270 */
[----:B------:R-:W2:Y:S01]  /*0190*/  @!P1 LDC.64 R14, c[0x0][0x380] ;  /* 0x0000e000ff0e9b82 */ /* 0x000ea20000000a00 */
[----:B-1----:R-:W-:-:S04]  /*01a0*/  IMAD R4, R13, R2, R23 ;  /* 0x000000020d047224 */ /* 0x002fc800078e0217 */
[----:B---3--:R-:W-:Y:S01]  /*01b0*/  IMAD R4, R4, UR4, R21 ;  /* 0x0000000404047c24 */ /* 0x008fe2000f8e0215 */
[----:B------:R-:W1:Y:S03]  /*01c0*/  LDCU.64 UR4, c[0x0][0x380] ;  /* 0x00007000ff0477ac */ /* 0x000e660008000a00 */
[----:B------:R-:W-:Y:S01]  /*01d0*/  IMAD R19, R4, 0x70, RZ ;  /* 0x0000007004137824 */ /* 0x000fe200078e02ff */
[----:B------:R-:W-:-:S04]  /*01e0*/  ISETP.GE.OR P0, PT, R21, R22, P0 ;  /* 0x000000161500720c */ /* 0x000fc80000706670 */
[C---:B------:R-:W-:Y:S01]  /*01f0*/  IADD3 R4, P2, PT, R18.reuse, R19, RZ ;  /* 0x0000001312047210 */ /* 0x040fe20007f5e0ff */
[----:B------:R-:W-:-:S03]  /*0200*/  @!P1 IMAD.IADD R7, R18, 0x1, R19 ;  /* 0x0000000112079824 */ /* 0x000fc600078e0213 */
[----:B0-----:R-:W-:Y:S01]  /*0210*/  LEA.HI.X.SX32 R11, R19, RZ, 0x1, P2 ;  /* 0x000000ff130b7211 */ /* 0x001fe200010f0eff */
[----:B--2---:R-:W-:Y:S01]  /*0220*/  @!P1 IMAD.WIDE R14, R7, 0x2, R14 ;  /* 0x00000002070e9825 */ /* 0x004fe200078e020e */
[----:B-1----:R-:W-:-:S04]  /*0230*/  LEA R16, P2, R4, UR4, 0x1 ;  /* 0x0000000404107c11 */ /* 0x002fc8000f8408ff */
[----:B------:R-:W2:Y:S01]  /*0240*/  @!P1 LDG.E.U16.CONSTANT R6, desc[UR12][R14.64+0x40] ;  /* 0x0000400c0e069981 */ /* 0x000ea2000c1e9500 */
[----:B------:R-:W-:-:S03]  /*0250*/  LEA.HI.X R17, R4, UR5, R11, 0x1, P2 ;  /* 0x0000000504117c11 */ /* 0x000fc600090f0c0b */
[----:B------:R0:W3:Y:S04]  /*0260*/  @!P1 LDG.E.U16.CONSTANT R7, desc[UR12][R14.64] ;  /* 0x0000000c0e079981 */ /* 0x0000e8000c1e9500 */
[----:B------:R-:W5:Y:S04]  /*0270*/  @!P0 LDG.E.U16.CONSTANT R10, desc[UR12][R16.64+0xc0] ;  /* 0x0000c00c100a8981 */ /* 0x000f68000c1e9500 */
[----:B------:R1:W5:Y:S01]  /*0280*/  @!P1 LDG.E.U16.CONSTANT R4, desc[UR12][R16.64+0x80] ;  /* 0x0000800c10049981 */ /* 0x000362000c1e9500 */
[----:B------:R-:W-:-:S04]  /*0290*/  IABS R24, R3 ;  /* 0x0000000300187213 */ /* 0x000fc80000000000 */
[----:B------:R-:W4:Y:S08]  /*02a0*/  I2F.RP R11, R24 ;  /* 0x00000018000b7306 */ /* 0x000f300000209400 */
[----:B----4-:R-:W4:Y:S02]  /*02b0*/  MUFU.RCP R11, R11 ;  /* 0x0000000b000b7308 */ /* 0x010f240000001000 */
[----:B----4-:R-:W-:-:S06]  /*02c0*/  IADD3 R12, PT, PT, R11, 0xffffffe, RZ ;  /* 0x0ffffffe0b0c7810 */ /* 0x010fcc0007ffe0ff */
[----:B------:R4:W0:Y:S02]  /*02d0*/  F2I.FTZ.U32.TRUNC.NTZ R13, R12 ;  /* 0x0000000c000d7305 */ /* 0x000824000021f000 */
[----:B----4-:R-:W-:Y:S02]  /*02e0*/  HFMA2 R12, -RZ, RZ, 0, 0 ;  /* 0x00000000ff0c7431 */ /* 0x010fe400000001ff */
[----:B0-----:R-:W-:-:S04]  /*02f0*/  IMAD.MOV R25, RZ, RZ, -R13 ;  /* 0x000000ffff197224 */ /* 0x001fc800078e0a0d */
[----:B------:R-:W-:Y:S01]  /*0300*/  IMAD R15, R25, R24, RZ ;  /* 0x00000018190f7224 */ /* 0x000fe200078e02ff */
[----:B------:R-:W-:Y:S01]  /*0310*/  IABS R14, R2 ;  /* 0x00000002000e7213 */ /* 0x000fe20000000000 */
[----:B------:R-:W0:Y:S02]  /*0320*/  @!P0 LDC R25, c[0x0][0x3b8] ;  /* 0x0000ee00ff198b82 */ /* 0x000e240000000800 */
        /* <DEDUP_REMOVED lines=16> */
[----:B------:R-:W4:Y:S08]  /*0430*/  I2F.RP R3, R14 ;  /* 0x0000000e00037306 */ /* 0x000f300000209400 */
[----:B----4-:R-:W4:Y:S02]  /*0440*/  MUFU.RCP R3, R3 ;  /* 0x0000000300037308 */ /* 0x010f240000001000 */
[----:B----4-:R-:W-:-:S06]  /*0450*/  VIADD R12, R3, 0xffffffe ;  /* 0x0ffffffe030c7836 */ /* 0x010fcc0000000000 */
[----:B------:R4:W0:Y:S01]  /*0460*/  F2I.FTZ.U32.TRUNC.NTZ R13, R12 ;  /* 0x0000000c000d7305 */ /* 0x000822000021f000 */
[----:B-1----:R-:W-:Y:S02]  /*0470*/  IABS R16, R23 ;  /* 0x0000001700107213 */ /* 0x002fe40000000000 */
[----:B------:R-:W-:Y:S01]  /*0480*/  IABS R15, R2 ;  /* 0x00000002000f7213 */ /* 0x000fe20000000000 */
[----:B----4-:R-:W-:Y:S01]  /*0490*/  IMAD.MOV.U32 R12, RZ, RZ, RZ ;  /* 0x000000ffff0c7224 */ /* 0x010fe200078e00ff */
[----:B0-----:R-:W-:-:S05]  /*04a0*/  IADD3 R11, PT, PT, RZ, -R13, RZ ;  /* 0x8000000dff0b7210 */ /* 0x001fca0007ffe0ff */
[----:B------:R-:W-:-:S04]  /*04b0*/  IMAD R11, R11, R14, RZ ;  /* 0x0000000e0b0b7224 */ /* 0x000fc800078e02ff */
[----:B------:R-:W-:Y:S01]  /*04c0*/  IMAD.HI.U32 R13, R13, R11, R12 ;  /* 0x0000000b0d0d7227 */ /* 0x000fe200078e000c */
[----:B------:R-:W-:Y:S02]  /*04d0*/  IADD3 R3, PT, PT, RZ, -R15, RZ ;  /* 0x8000000fff037210 */ /* 0x000fe40007ffe0ff */
[----:B------:R-:W-:-:S03]  /*04e0*/  IADD3 R9, PT, PT, -R20, R9, RZ ;  /* 0x0000000914097210 */ /* 0x000fc60007ffe1ff */
[----:B------:R-:W-:-:S04]  /*04f0*/  IMAD.HI.U32 R17, R13, R16, RZ ;  /* 0x000000100d117227 */ /* 0x000fc800078e00ff */
[----:B------:R-:W-:Y:S02]  /*0500*/  IMAD R3, R17, R3, R16 ;  /* 0x0000000311037224 */ /* 0x000fe400078e0210 */
[----:B------:R-:W-:-:S03]  /*0510*/  IMAD.IADD R12, R9, 0x1, -R22 ;  /* 0x00000001090c7824 */ /* 0x000fc600078e0a16 */
[----:B------:R-:W-:Y:S02]  /*0520*/  ISETP.GT.U32.AND P4, PT, R14, R3, PT ;  /* 0x000000030e00720c */ /* 0x000fe40003f84070 */
[----:B------:R-:W-:-:S04]  /*0530*/  IADD3 R13, PT, PT, R12, -UR7, R5 ;  /* 0x800000070c0d7c10 */ /* 0x000fc8000fffe005 */
[----:B------:R-:W-:Y:S02]  /*0540*/  R2UR UR5, R13 ;  /* 0x000000000d0572ca */ /* 0x000fe400000e0000 */
[----:B------:R-:W-:Y:S02]  /*0550*/  VIADDMNMX R5, R5, 0x8, R22, PT ;  /* 0x0000000805057846 */ /* 0x000fe40003800116 */
[----:B------:R-:W-:-:S03]  /*0560*/  LOP3.LUT R11, R23, R2, RZ, 0x3c, !PT ;  /* 0x00000002170b7212 */ /* 0x000fc600078e3cff */
[----:B------:R-:W-:Y:S01]  /*0570*/  @!P4 IMAD.IADD R3, R3, 0x1, -R14 ;  /* 0x000000010303c824 */ /* 0x000fe200078e0a0e */
[----:B------:R-:W-:Y:S02]  /*0580*/  VIADDMNMX R5, R12, R5, R9, PT ;  /* 0x000000050c057246 */ /* 0x000fe40003800109 */
[----:B------:R-:W-:Y:S02]  /*0590*/  ISETP.GE.AND P3, PT, R11, RZ, PT ;  /* 0x000000ff0b00720c */ /* 0x000fe40003f66270 */
[----:B------:R-:W-:Y:S01]  /*05a0*/  ISETP.GE.U32.AND P2, PT, R3, R14, PT ;  /* 0x0000000e0300720c */ /* 0x000fe20003f46070 */
[----:B------:R-:W-:Y:S01]  /*05b0*/  UISETP.LT.AND UP0, UPT, UR5, -0x1, UPT ;  /* 0xffffffff0500788c */ /* 0x000fe2000bf01270 */
[----:B------:R-:W0:Y:S01]  /*05c0*/  @!P1 LDC R3, c[0x0][0x3b8] ;  /* 0x0000ee00ff039b82 */ /* 0x000e220000000800 */
[----:B------:R-:W-:Y:S02]  /*05d0*/  R2UR UR14, R5 ;  /* 0x00000000050e72ca */ /* 0x000fe400000e0000 */
[----:B------:R-:W-:-:S05]  /*05e0*/  USEL UR4, UR5, 0xffffffff, !UP0 ;  /* 0xffffffff05047887 */ /* 0x000fca000c000000 */
[----:B------:R-:W1:Y:S01]  /*05f0*/  @!P1 LDC R11, c[0x0][0x3b8] ;  /* 0x0000ee00ff0b9b82 */ /* 0x000e620000000800 */
        /* <DEDUP_REMOVED lines=10> */
[----:B------:R-:W-:Y:S02]  /*06a0*/  IMAD.MOV.U32 R13, RZ, RZ, RZ ;  /* 0x000000ffff0d7224 */ /* 0x000fe400078e00ff */
[----:B------:R-:W-:Y:S01]  /*06b0*/  HFMA2 R12, -RZ, RZ, 0, 0 ;  /* 0x00000000ff0c7431 */ /* 0x000fe200000001ff */
[----:B------:R-:W-:Y:S02]  /*06c0*/  @!P3 IADD3 R17, PT, PT, -R17, RZ, RZ ;  /* 0x000000ff1111b210 */ /* 0x000fe40007ffe1ff */
[----:B------:R-:W-:Y:S01]  /*06d0*/  @!P4 LOP3.LUT R17, RZ, R2, RZ, 0x33, !PT ;  /* 0x00000002ff11c212 */ /* 0x000fe200078e33ff */
[----:B------:R-:W-:Y:S01]  /*06e0*/  VIADD R2, R8, UR5 ;  /* 0x0000000508027c36 */ /* 0x000fe20008000000 */
[----:B--2---:R-:W-:Y:S01]  /*06f0*/  @!P1 SHF.L.U32 R6, R6, 0x10, RZ ;  /* 0x0000001006069819 */ /* 0x004fe200000006ff */
[----:B---3--:R-:W-:Y:S01]  /*0700*/  @!P1 IMAD.U32 R7, R7, 0x10000, RZ ;  /* 0x0001000007079824 */ /* 0x008fe200078e00ff */
[----:B-----5:R-:W-:Y:S01]  /*0710*/  @!P0 SHF.L.U32 R10, R10, 0x10, RZ ;  /* 0x000000100a0a8819 */ /* 0x020fe200000006ff */
[----:B------:R-:W-:-:S02]  /*0720*/  @!P1 IMAD.U32 R4, R4, 0x10000, RZ ;  /* 0x0001000004049824 */ /* 0x000fc400078e00ff */
[-C--:B0-----:R-:W-:Y:S01]  /*0730*/  @!P1 FMUL R16, R7, R3.reuse ;  /* 0x0000000307109220 */ /* 0x081fe20000400000 */
[----:B------:R-:W-:Y:S01]  /*0740*/  @!P1 FMUL R15, R6, R3 ;  /* 0x00000003060f9220 */ /* 0x000fe20000400000 */
[----:B------:R-:W-:Y:S01]  /*0750*/  @!P0 FMUL R13, R10, R25 ;  /* 0x000000190a0d8220 */ /* 0x000fe20000400000 */
[----:B-1----:R-:W-:Y:S01]  /*0760*/  @!P1 FMUL R14, R4, R11 ;  /* 0x0000000b040e9220 */ /* 0x002fe20000400000 */
[----:B------:R-:W-:Y:S01]  /*0770*/  IMAD.MOV.U32 R10, RZ, RZ, -0x800001 ;  /* 0xff7fffffff0a7424 */ /* 0x000fe200078e00ff */
[----:B------:R-:W-:Y:S02]  /*0780*/  CS2R R6, SRZ ;  /* 0x0000000000067805 */ /* 0x000fe4000001ff00 */
        /* <DEDUP_REMOVED lines=10> */
.L_x_495:
[----:B0123--:R-:W0:Y:S01]  /*0830*/  S2R R8, SR_TID.X ;  /* 0x0000000000087919 */ /* 0x00fe220000002100 */
[----:B------:R-:W1:Y:S01]  /*0840*/  S2UR UR10, SR_CgaCtaId ;  /* 0x00000000000a79c3 */ /* 0x000e620000008800 */
[----:B------:R-:W2:Y:S01]  /*0850*/  LDCU UR11, c[0x0][0x3c4] ;  /* 0x00007880ff0b77ac */ /* 0x000ea20008000800 */
[----:B------:R-:W-:Y:S02]  /*0860*/  ISETP.GT.U32.AND P0, PT, R3, 0x6f, PT ;  /* 0x0000006f0300780c */ /* 0x000fe40003f04070 */
[----:B------:R-:W-:Y:S01]  /*0870*/  IADD3 R11, PT, PT, R20, UR7, RZ ;  /* 0x00000007140b7c10 */ /* 0x000fe2000fffe0ff */
[----:B------:R-:W-:Y:S01]  /*0880*/  UMOV UR8, 0x400 ;  /* 0x0000040000087882 */ /* 0x000fe20000000000 */
[----:B------:R-:W-:Y:S02]  /*0890*/  UIADD3 UR5, UPT, UPT, UR7, 0x20, URZ ;  /* 0x0000002007057890 */ /* 0x000fe4000fffe0ff */
[----:B------:R-:W-:Y:S02]  /*08a0*/  UMOV UR9, UR7 ;  /* 0x0000000700097c82 */ /* 0x000fe40008000000 */
[----:B------:R-:W-:-:S02]  /*08b0*/  UISETP.LT.AND UP2, UPT, UR14, UR5, UPT ;  /* 0x000000050e00728c */ /* 0x000fc4000bf41270 */
[----:B------:R-:W-:Y:S02]  /*08c0*/  UISETP.GE.AND UP1, UPT, UR5, UR14, UPT ;  /* 0x0000000e0500728c */ /* 0x000fe4000bf26270 */
[----:B-1----:R-:W-:Y:S02]  /*08d0*/  ULEA UR10, UR10, UR8, 0x18 ;  /* 0x000000080a0a7291 */ /* 0x002fe4000f8ec0ff */
[----:B------:R-:W-:Y:S01]  /*08e0*/  USEL UR8, UR14, UR5, UP2 ;  /* 0x000000050e087287 */ /* 0x000fe20009000000 */
[C---:B0-----:R-:W-:Y:S02]  /*08f0*/  LOP3.LUT R31, R8.reuse, 0x300, RZ, 0xfc, !PT ;  /* 0x00000300081f7812 */ /* 0x041fe400078efcff */
[C---:B------:R-:W-:Y:S02]  /*0900*/  LOP3.LUT R25, R8.reuse, 0x200, RZ, 0xfc, !PT ;  /* 0x0000020008197812 */ /* 0x040fe400078efcff */
[----:B------:R-:W-:Y:S02]  /*0910*/  LOP3.LUT R27, R8, 0x100, RZ, 0xfc, !PT ;  /* 0x00000100081b7812 */ /* 0x000fe400078efcff */
[----:B------:R-:W-:-:S02]  /*0920*/  SHF.R.U32.HI R29, RZ, 0x7, R8 ;  /* 0x00000007ff1d7819 */ /* 0x000fc40000011608 */
[----:B------:R-:W-:Y:S02]  /*0930*/  SHF.R.U32.HI R31, RZ, 0x7, R31 ;  /* 0x00000007ff1f7819 */ /* 0x000fe4000001161f */
[----:B------:R-:W-:Y:S02]  /*0940*/  SHF.R.U32.HI R25, RZ, 0x7, R25 ;  /* 0x00000007ff197819 */ /* 0x000fe40000011619 */
[----:B------:R-:W-:Y:S02]  /*0950*/  SHF.R.U32.HI R27, RZ, 0x7, R27 ;  /* 0x00000007ff1b7819 */ /* 0x000fe4000001161b */
[----:B------:R-:W-:Y:S01]  /*0960*/  LEA R24, R8, UR10, 0x2 ;  /* 0x0000000a08187c11 */ /* 0x000fe2000f8e10ff */
[----:B------:R-:W-:Y:S02]  /*0970*/  UIADD3 UR10, UPT, UPT, UR8, -UR7, URZ ;  /* 0x80000007080a7290 */ /* 0x000fe4000fffe0ff */
[C---:B------:R-:W-:Y:S02]  /*0980*/  IADD3 R28, PT, PT, R20.reuse, UR7, R29 ;  /* 0x00000007141c7c10 */ /* 0x040fe4000fffe01d */
[----:B------:R-:W-:Y:S01]  /*0990*/  IADD3 R8, PT, PT, R20, UR7, R31 ;  /* 0x0000000714087c10 */ /* 0x000fe2000fffe01f */
[----:B------:R-:W-:Y:S01]  /*09a0*/  VIADD R24, R24, 0x800 ;  /* 0x0000080018187836 */ /* 0x000fe20000000000 */
[----:B-----5:R-:W-:Y:S01]  /*09b0*/  IADD3 R26, PT, PT, R20, UR7, R25 ;  /* 0x00000007141a7c10 */ /* 0x020fe2000fffe019 */
[----:B--2---:R-:W-:Y:S01]  /*09c0*/  IMAD R32, R28, UR11, R17 ;  /* 0x0000000b1c207c24 */ /* 0x004fe2000f8e0211 */
[----:B------:R-:W-:Y:S01]  /*09d0*/  IADD3 R30, PT, PT, R20, UR7, R27 ;  /* 0x00000007141e7c10 */ /* 0x000fe2000fffe01b */
[--C-:B------:R-:W-:Y:S01]  /*09e0*/  IMAD R8, R8, UR11, R17.reuse ;  /* 0x0000000b08087c24 */ /* 0x100fe2000f8e0211 */
[----:B------:R-:W-:Y:S01]  /*09f0*/  UMOV UR8, 0x800 ;  /* 0x0000080000087882 */ /* 0x000fe20000000000 */
[--C-:B------:R-:W-:Y:S01]  /*0a00*/  IMAD R28, R26, UR11, R17.reuse ;  /* 0x0000000b1a1c7c24 */ /* 0x100fe2000f8e0211 */
[----:B------:R-:W-:Y:S01]  /*0a10*/  UMOV UR7, UR5 ;  /* 0x0000000500077c82 */ /* 0x000fe20008000000 */
[----:B------:R-:W-:-:S02]  /*0a20*/  IMAD R30, R30, UR11, R17 ;  /* 0x0000000b1e1e7c24 */ /* 0x000fc4000f8e0211 */
[--C-:B------:R-:W-:Y:S02]  /*0a30*/  IMAD R26, R32, 0x70, R3.reuse ;  /* 0x00000070201a7824 */ /* 0x100fe400078e0203 */
[--C-:B------:R-:W-:Y:S02]  /*0a40*/  IMAD R37, R8, 0x70, R3.reuse ;  /* 0x0000007008257824 */ /* 0x100fe400078e0203 */
[--C-:B------:R-:W-:Y:S02]  /*0a50*/  IMAD R33, R28, 0x70, R3.reuse ;  /* 0x000000701c217824 */ /* 0x100fe400078e0203 */
[----:B------:R-:W-:-:S07]  /*0a60*/  IMAD R35, R30, 0x70, R3 ;  /* 0x000000701e237824 */ /* 0x000fce00078e0203 */
.L_x_465:
[----:B------:R-:W-:-:S13]  /*0a70*/  ISETP.GE.OR P1, PT, R29, UR10, P0 ;  /* 0x0000000a1d007c0c */ /* 0x000fda0008726670 */
[----:B------:R-:W0:Y:S02]  /*0a80*/  @!P1 LDC.64 R8, c[0x0][0x388] ;  /* 0x0000e200ff089b82 */ /* 0x000e240000000a00 */
[----:B0-----:R-:W-:-:S05]  /*0a90*/  @!P1 IMAD.WIDE R8, R26, 0x2, R8 ;  /* 0x000000021a089825 */ /* 0x001fca00078e0208 */
[----:B------:R0:W2:Y:S01]  /*0aa0*/  @!P1 LDG.E.U16.CONSTANT R32, desc[UR12][R8.64] ;  /* 0x0000000c08209981 */ /* 0x0000a2000c1e9500 */
[----:B------:R-:W-:Y:S02]  /*0ab0*/  ISETP.GE.OR P2, PT, R27, UR10, P0 ;  /* 0x0000000a1b007c0c */ /* 0x000fe40008746670 */
[----:B------:R-:W-:-:S11]  /*0ac0*/  ISETP.GE.OR P3, PT, R25, UR10, P0 ;  /* 0x0000000a19007c0c */ /* 0x000fd60008766670 */
        /* <DEDUP_REMOVED lines=8> */
[----:B------:R-:W-:-:S13]  /*0b50*/  ISETP.GE.OR P1, PT, R31, UR10, P0 ;  /* 0x0000000a1f007c0c */ /* 0x000fda0008726670 */
        /* <DEDUP_REMOVED lines=17> */
[C---:B0-----:R-:W-:Y:S02]  /*0c70*/  IMAD R37, R30.reuse, 0x380, R37 ;  /* 0x000003801e257824 */ /* 0x041fe400078e0225 */
[C---:B------:R-:W-:Y:S01]  /*0c80*/  IMAD R33, R30.reuse, 0x380, R33 ;  /* 0x000003801e217824 */ /* 0x040fe200078e0221 */
[----:B------:R-:W-:Y:S01]  /*0c90*/  STS [R24], R28 ;  /* 0x0000001c18007388 */ /* 0x000fe20000000800 */
[----:B------:R-:W-:-:S02]  /*0ca0*/  IMAD R35, R30, 0x380, R35 ;  /* 0x000003801e237824 */ /* 0x000fc400078e0223 */
[----:B------:R-:W-:Y:S02]  /*0cb0*/  IMAD R26, R30, 0x380, R26 ;  /* 0x000003801e1a7824 */ /* 0x000fe400078e021a */
[----:B--2---:R-:W-:-:S05]  /*0cc0*/  @!P1 IMAD.U32 R34, R36, 0x10000, RZ ;  /* 0x0001000024229824 */ /* 0x004fca00078e00ff */
[----:B------:R0:W-:Y:S02]  /*0cd0*/  STS [R24+0x400], R34 ;  /* 0x0004002218007388 */ /* 0x0001e40000000800 */
[----:B0-----:R-:W-:Y:S01]  /*0ce0*/  IADD3 R24, PT, PT, R24, 0x1000, RZ ;  /* 0x0000100018187810 */ /* 0x001fe20007ffe0ff */
[----:B------:R-:W-:Y:S06]  /*0cf0*/  BRA.U UP2, `(.L_x_465) ;  /* 0xfffffffd025c7547 */ /* 0x000fec000b83ffff */
[----:B------:R-:W0:Y:S01]  /*0d00*/  S2R R30, SR_TID.X ;  /* 0x00000000001e7919 */ /* 0x000e220000002100 */
[----:B------:R-:W-:-:S05]  /*0d10*/  UMOV UR5, URZ ;  /* 0x000000ff00057c82 */ /* 0x000fca0008000000 */
.L_x_466:
[----:B0-----:R-:W-:Y:S01]  /*0d20*/  SHF.R.U32.HI R24, RZ, 0x7, R30 ;  /* 0x00000007ff187819 */ /* 0x001fe2000001161e */
[C---:B------:R-:W-:Y:S01]  /*0d30*/  VIADD R8, R30.reuse, 0x100 ;  /* 0x000001001e087836 */ /* 0x040fe20000000000 */
[C---:B------:R-:W-:Y:S01]  /*0d40*/  IADD3 R9, PT, PT, R30.reuse, 0x200, RZ ;  /* 0x000002001e097810 */ /* 0x040fe20007ffe0ff */
[----:B-1----:R-:W-:Y:S01]  /*0d50*/  VIADD R32, R30, 0x300 ;  /* 0x000003001e207836 */ /* 0x002fe20000000000 */
[----:B------:R-:W-:Y:S02]  /*0d60*/  ISETP.GE.OR P1, PT, R24, UR10, P0 ;  /* 0x0000000a18007c0c */ /* 0x000fe40008726670 */
[----:B------:R-:W-:Y:S02]  /*0d70*/  SHF.R.U32.HI R26, RZ, 0x7, R8 ;  /* 0x00000007ff1a7819 */ /* 0x000fe40000011608 */
[----:B------:R-:W-:Y:S02]  /*0d80*/  SHF.R.U32.HI R34, RZ, 0x7, R9 ;  /* 0x00000007ff227819 */ /* 0x000fe40000011609 */
[----:B------:R-:W-:-:S02]  /*0d90*/  ISETP.GE.OR P2, PT, R26, UR10, P0 ;  /* 0x0000000a1a007c0c */ /* 0x000fc40008746670 */
[----:B------:R-:W-:Y:S02]  /*0da0*/  ISETP.GE.OR P3, PT, R34, UR10, P0 ;  /* 0x0000000a22007c0c */ /* 0x000fe40008766670 */
[----:B------:R-:W-:-:S03]  /*0db0*/  SHF.R.U32.HI R32, RZ, 0x7, R32 ;  /* 0x00000007ff207819 */ /* 0x000fc60000011620 */
[----:B------:R-:W0:Y:S01]  /*0dc0*/  @!P1 LDC R9, c[0x0][0x3c4] ;  /* 0x0000f100ff099b82 */ /* 0x000e220000000800 */
[----:B------:R-:W-:Y:S02]  /*0dd0*/  ISETP.GE.OR P4, PT, R32, UR10, P0 ;  /* 0x0000000a20007c0c */ /* 0x000fe40008786670 */
[----:B------:R-:W-:-:S03]  /*0de0*/  @!P1 IADD3 R24, PT, PT, R11, R24, RZ ;  /* 0x000000180b189210 */ /* 0x000fc60007ffe0ff */
[C---:B------:R-:W-:Y:S02]  /*0df0*/  @!P2 IMAD.IADD R25, R11.reuse, 0x1, R26 ;  /* 0x000000010b19a824 */ /* 0x040fe400078e021a */
[----:B------:R-:W1:Y:S01]  /*0e00*/  @!P1 LDC.64 R28, c[0x0][0x390] ;  /* 0x0000e400ff1c9b82 */ /* 0x000e620000000a00 */
[----:B------:R-:W-:-:S05]  /*0e10*/  @!P3 IADD3 R31, PT, PT, R11, R34, RZ ;  /* 0x000000220b1fb210 */ /* 0x000fca0007ffe0ff */
[----:B------:R-:W-:Y:S02]  /*0e20*/  @!P4 IMAD.IADD R32, R11, 0x1, R32 ;  /* 0x000000010b20c824 */ /* 0x000fe400078e0220 */
[----:B------:R-:W2:Y:S08]  /*0e30*/  @!P2 LDC R36, c[0x0][0x3c4] ;  /* 0x0000f100ff24ab82 */ /* 0x000eb00000000800 */
[----:B------:R-:W3:Y:S01]  /*0e40*/  @!P3 LDC R8, c[0x0][0x3c4] ;  /* 0x0000f100ff08bb82 */ /* 0x000ee20000000800 */
[----:B0-----:R-:W-:-:S04]  /*0e50*/  @!P1 IMAD R24, R24, R9, R17 ;  /* 0x0000000918189224 */ /* 0x001fc800078e0211 */
[----:B------:R-:W-:-:S03]  /*0e60*/  @!P1 IMAD R9, R24, 0x70, R3 ;  /* 0x0000007018099824 */ /* 0x000fc600078e0203 */
        /* <DEDUP_REMOVED lines=9> */
[--C-:B------:R-:W-:Y:S02]  /*0f00*/  @!P2 IMAD R33, R36, 0x70, R3.reuse ;  /* 0x000000702421a824 */ /* 0x100fe400078e0203 */
        /* <DEDUP_REMOVED lines=33> */
[----:B-1----:R-:W-:-:S04]  /*1120*/  MOV R27, 0xff7fffff ;  /* 0xff7fffff001b7802 */ /* 0x002fc80000000f00 */
[----:B------:R-:W-:-:S13]  /*1130*/  ISETP.GE.AND P0, PT, R8, 0x1, PT ;  /* 0x000000010800780c */ /* 0x000fda0003f06270 */
[----:B------:R-:W-:Y:S05]  /*1140*/  @!P0 BRA `(.L_x_468) ;  /* 0x0000000800188947 */ /* 0x000fea0003800000 */
[----:B------:R-:W-:Y:S01]  /*1150*/  BSSY B0, `(.L_x_468) ;  /* 0x0000085000007945 */ /* 0x000fe20003800000 */
[----:B------:R-:W-:Y:S01]  /*1160*/  MOV R27, 0xff7fffff ;  /* 0xff7fffff001b7802 */ /* 0x000fe20000000f00 */
[----:B------:R-:W-:Y:S01]  /*1170*/  IMAD.MOV.U32 R11, RZ, RZ, RZ ;  /* 0x000000ffff0b7224 */ /* 0x000fe200078e00ff */
[----:B------:R-:W-:-:S07]  /*1180*/  PRMT R8, RZ, 0x7610, R8 ;  /* 0x00007610ff087816 */ /* 0x000fce0000000008 */
.L_x_474:
[----:B01----:R-:W-:-:S04]  /*1190*/  IADD3 R9, PT, PT, R11, UR9, RZ ;  /* 0x000000090b097c10 */ /* 0x003fc8000fffe0ff */
        /* <DEDUP_REMOVED lines=13> */
[----:B------:R-:W1:Y:S04]  /*1270*/  LDS R25, [R24+0x80] ;  /* 0x0000800018197984 */ /* 0x000e680000000800 */
        /* <DEDUP_REMOVED lines=16> */
.L_x_506:
[----:B01----:R-:W-:Y:S01]  /*1380*/  FADD R26, R26, R29 ;  /* 0x0000001d1a1a7221 */ /* 0x003fe20000000000 */
[----:B------:R-:W-:-:S04]  /*1390*/  LEA R9, R11, UR15, 0x2 ;  /* 0x0000000f0b097c11 */ /* 0x000fc8000f8e10ff */
[----:B------:R-:W-:Y:S01]  /*13a0*/  FMNMX R27, R27, R26, !PT ;  /* 0x0000001a1b1b7209 */ /* 0x000fe20007800000 */
[----:B------:R0:W-:Y:S01]  /*13b0*/  STL [R9], R26 ;  /* 0x0000001a09007387 */ /* 0x0001e20000100800 */
[----:B------:R-:W-:Y:S05]  /*13c0*/  BRA `(.L_x_473) ;  /* 0x00000000000c7947 */ /* 0x000fea0003800000 */
.L_x_471:
[----:B------:R-:W-:Y:S01]  /*13d0*/  LEA R9, R11, UR15, 0x2 ;  /* 0x0000000f0b097c11 */ /* 0x000fe2000f8e10ff */
[----:B------:R-:W-:-:S05]  /*13e0*/  IMAD.MOV.U32 R24, RZ, RZ, -0x800001 ;  /* 0xff7fffffff187424 */ /* 0x000fca00078e00ff */
[----:B------:R1:W-:Y:S02]  /*13f0*/  STL [R9], R24 ;  /* 0x0000001809007387 */ /* 0x0003e40000100800 */
.L_x_473:
[----:B------:R-:W-:Y:S05]  /*1400*/  BSYNC B1 ;  /* 0x0000000000017941 */ /* 0x000fea0003800000 */
.L_x_470:
[----:B------:R-:W-:Y:S02]  /*1410*/  IADD3 R11, PT, PT, R11, 0x1, RZ ;  /* 0x000000010b0b7810 */ /* 0x000fe40007ffe0ff */
[----:B------:R-:W-:Y:S02]  /*1420*/  IADD3 R8, PT, PT, R8, 0x1, RZ ;  /* 0x0000000108087810 */ /* 0x000fe40007ffe0ff */
[----:B------:R-:W-:-:S13]  /*1430*/  ISETP.GE.AND P1, PT, R11, UR10, PT ;  /* 0x0000000a0b007c0c */ /* 0x000fda000bf26270 */
[----:B------:R-:W-:Y:S05]  /*1440*/  @!P1 BRA `(.L_x_474) ;  /* 0xfffffffc00509947 */ /* 0x000fea000383ffff */
[----:B------:R-:W-:Y:S05]  /*1450*/  BRA `(.L_x_475) ;  /* 0x0000000400507947 */ /* 0x000fea0003800000 */
.L_x_469:
[----:B------:R-:W-:-:S13]  /*1460*/  ISETP.GE.AND P1, PT, R11, UR10, PT ;  /* 0x0000000a0b007c0c */ /* 0x000fda000bf26270 */
[----:B------:R-:W-:Y:S05]  /*1470*/  @P1 BRA `(.L_x_475) ;  /* 0x0000000400481947 */ /* 0x000fea0003800000 */
[----:B------:R-:W-:Y:S01]  /*1480*/  ULEA UR5, UR4, UR6, 0x5 ;  /* 0x0000000604057291 */ /* 0x000fe2000f8e28ff */
[----:B------:R-:W-:Y:S01]  /*1490*/  IMAD.MOV.U32 R24, RZ, RZ, 0x20 ;  /* 0x00000020ff187424 */ /* 0x000fe200078e00ff */
[----:B------:R-:W-:Y:S01]  /*14a0*/  MOV R26, UR4 ;  /* 0x00000004001a7c02 */ /* 0x000fe20008000f00 */
[----:B------:R-:W-:Y:S03]  /*14b0*/  BSSY.RECONVERGENT B1, `(.L_x_476) ;  /* 0x0000021000017945 */ /* 0x000fe60003800200 */
        /* <DEDUP_REMOVED lines=11> */
.L_x_478:
        /* <DEDUP_REMOVED lines=21> */
.L_x_477:
[----:B------:R-:W-:Y:S05]  /*16c0*/  BSYNC.RECONVERGENT B1 ;  /* 0x0000000000017941 */ /* 0x000fea0003800200 */
.L_x_476:
        /* <DEDUP_REMOVED lines=24> */
.L_x_480:
[----:B------:R-:W-:Y:S05]  /*1850*/  BSYNC.RECONVERGENT B1 ;  /* 0x0000000000017941 */ /* 0x000fea0003800200 */
.L_x_479:
        /* <DEDUP_REMOVED lines=12> */
[----:B-1----:R-:W-:Y:S01]  /*1920*/  LEA R8, R11, UR15, 0x2 ;  /* 0x0000000f0b087c11 */ /* 0x002fe2000f8e10ff */
[----:B------:R-:W-:Y:S01]  /*1930*/  IMAD.MOV.U32 R11, RZ, RZ, -0x800001 ;  /* 0xff7fffffff0b7424 */ /* 0x000fe200078e00ff */
[----:B------:R-:W-:-:S04]  /*1940*/  ISETP.NE.AND P1, PT, R9, 0x1, PT ;  /* 0x000000010900780c */ /* 0x000fc80003f25270 */
[----:B------:R2:W-:Y:S09]  /*1950*/  STL [R8], R11 ;  /* 0x0000000b08007387 */ /* 0x0005f20000100800 */
[----:B------:R-:W-:Y:S05]  /*1960*/  @!P1 BRA `(.L_x_475) ;  /* 0x00000000000c9947 */ /* 0x000fea0003800000 */
[----:B------:R-:W-:Y:S01]  /*1970*/  ISETP.NE.AND P1, PT, R9, 0x2, PT ;  /* 0x000000020900780c */ /* 0x000fe20003f25270 */
[----:B------:R3:W-:-:S12]  /*1980*/  STL [R8+0x4], R11 ;  /* 0x0000040b08007387 */ /* 0x0007d80000100800 */
[----:B------:R3:W-:Y:S02]  /*1990*/  @P1 STL [R8+0x8], R11 ;  /* 0x0000080b08001387 */ /* 0x0007e40000100800 */
.L_x_475:
[----:B------:R-:W-:Y:S05]  /*19a0*/  BSYNC B0 ;  /* 0x0000000000007941 */ /* 0x000fea0003800000 */
.L_x_468:
[----:B------:R-:W-:-:S13]  /*19b0*/  FSETP.GT.AND P1, PT, R27, -3.40282346638528859812e+38, PT ;  /* 0xff7fffff1b00780b */ /* 0x000fda0003f24000 */
[----:B------:R-:W-:Y:S05]  /*19c0*/  @!P1 BRA `(.L_x_467) ;  /* 0x0000001000289947 */ /* 0x000fea0003800000 */
[----:B01----:R-:W-:Y:S01]  /*19d0*/  HFMA2 R9, -RZ, RZ, 0.96630859375, -0.0022525787353515625 ;  /* 0x3bbb989dff097431 */ /* 0x003fe200000001ff */
[----:B------:R-:W-:-:S05]  /*19e0*/  FMNMX R27, R10, R27, !PT ;  /* 0x0000001b0a1b7209 */ /* 0x000fca0007800000 */
[----:B--23--:R-:W-:Y:S01]  /*19f0*/  FADD R8, R10, -R27 ;  /* 0x8000001b0a087221 */ /* 0x00cfe20000000000 */
        /* <DEDUP_REMOVED lines=34> */
.L_x_490:
        /* <DEDUP_REMOVED lines=34> */
.L_x_483:
[----:B------:R-:W-:Y:S05]  /*1e40*/  BSYNC.RECONVERGENT B1 ;  /* 0x0000000000017941 */ /* 0x000fea0003800200 */
.L_x_482:
[----:B------:R-:W-:Y:S04]  /*1e50*/  BSSY.RECONVERGENT B1, `(.L_x_484) ;  /* 0x000001c000017945 */ /* 0x000fe80003800200 */
[----:B------:R-:W-:Y:S05]  /*1e60*/  @!P1 BRA `(.L_x_485) ;  /* 0x0000000000689947 */ /* 0x000fea0003800000 */
[----:B------:R-:W0:Y:S01]  /*1e70*/  S2UR UR8, SR_CgaCtaId ;  /* 0x00000000000879c3 */ /* 0x000e220000008800 */
[----:B------:R-:W-:Y:S01]  /*1e80*/  UMOV UR5, 0x400 ;  /* 0x0000040000057882 */ /* 0x000fe20000000000 */
[----:B------:R-:W-:Y:S01]  /*1e90*/  FADD R28, -R27, R9 ;  /* 0x000000091b1c7221 */ /* 0x000fe20000000100 */
[----:B------:R-:W-:Y:S01]  /*1ea0*/  UIADD3 UR5, UPT, UPT, UR5, 0x4000, URZ ;  /* 0x0000400005057890 */ /* 0x000fe2000fffe0ff */
[----:B------:R-:W-:Y:S02]  /*1eb0*/  HFMA2 R9, -RZ, RZ, 0.96630859375, -0.0022525787353515625 ;  /* 0x3bbb989dff097431 */ /* 0x000fe400000001ff */
[----:B------:R-:W-:Y:S01]  /*1ec0*/  IMAD R8, R29, 0x80, R18 ;  /* 0x000000801d087824 */ /* 0x000fe200078e0212 */
[----:B------:R-:W-:Y:S02]  /*1ed0*/  MOV R31, 0x437c0000 ;  /* 0x437c0000001f7802 */ /* 0x000fe40000000f00 */
[----:B------:R-:W-:-:S04]  /*1ee0*/  FFMA.SAT R30, R28, R9, 0.5 ;  /* 0x3f0000001c1e7423 */ /* 0x000fc80000002009 */
[----:B------:R-:W-:-:S04]  /*1ef0*/  FFMA.RM R30, R30, R31, 12582913 ;  /* 0x4b4000011e1e7423 */ /* 0x000fc8000000401f */
[C---:B------:R-:W-:Y:S01]  /*1f00*/  FADD R31, R30.reuse, -12583039 ;  /* 0xcb40007f1e1f7421 */ /* 0x040fe20000000000 */
[----:B------:R-:W-:Y:S01]  /*1f10*/  IMAD.SHL.U32 R30, R30, 0x800000, RZ ;  /* 0x008000001e1e7824 */ /* 0x000fe200078e00ff */
[----:B0-----:R-:W-:Y:S02]  /*1f20*/  ULEA UR5, UR8, UR5, 0x18 ;  /* 0x0000000508057291 */ /* 0x001fe4000f8ec0ff */
[----:B------:R-:W-:-:S04]  /*1f30*/  FFMA R31, R28, 1.4426950216293334961, -R31 ;  /* 0x3fb8aa3b1c1f7823 */ /* 0x000fc8000000081f */
[----:B------:R-:W-:Y:S01]  /*1f40*/  LEA R32, R8, UR5, 0x2 ;  /* 0x0000000508207c11 */ /* 0x000fe2000f8e10ff */
[----:B------:R-:W-:-:S04]  /*1f50*/  FFMA R31, R28, 1.925963033500011079e-08, R31 ;  /* 0x32a570601c1f7823 */ /* 0x000fc8000000001f */
[----:B------:R-:W0:Y:S02]  /*1f60*/  LDS R26, [R32+0x200] ;  /* 0x00020000201a7984 */ /* 0x000e240000000800 */
[----:B------:R-:W1:Y:S02]  /*1f70*/  MUFU.EX2 R31, R31 ;  /* 0x0000001f001f7308 */ /* 0x000e640000000800 */
        /* <DEDUP_REMOVED lines=9> */
.L_x_485:
[----:B------:R-:W-:Y:S05]  /*2010*/  BSYNC.RECONVERGENT B1 ;  /* 0x0000000000017941 */ /* 0x000fea0003800200 */
.L_x_484:
        /* <DEDUP_REMOVED lines=28> */
.L_x_487:
[----:B------:R-:W-:Y:S05]  /*21e0*/  BSYNC.RECONVERGENT B1 ;  /* 0x0000000000017941 */ /* 0x000fea0003800200 */
.L_x_486:
        /* <DEDUP_REMOVED lines=28> */
.L_x_489:
[----:B------:R-:W-:Y:S05]  /*23b0*/  BSYNC.RECONVERGENT B1 ;  /* 0x0000000000017941 */ /* 0x000fea0003800200 */
.L_x_488:
[----:B------:R-:W-:-:S05]  /*23c0*/  VIADD R29, R29, 0x4 ;  /* 0x000000041d1d7836 */ /* 0x000fca0000000000 */
[----:B------:R-:W-:-:S13]  /*23d0*/  ISETP.NE.AND P0, PT, R29, R25, PT ;  /* 0x000000191d00720c */ /* 0x000fda0003f05270 */
[----:B------:R-:W-:Y:S05]  /*23e0*/  @P0 BRA `(.L_x_490) ;  /* 0xfffffff8000c0947 */ /* 0x000fea000383ffff */
[----:B------:R-:W-:Y:S05]  /*23f0*/  BSYNC.RECONVERGENT B0 ;  /* 0x0000000000007941 */ /* 0x000fea0003800200 */
.L_x_481:
        /* <DEDUP_REMOVED lines=37> */
.L_x_492:
[----:B------:R-:W-:Y:S05]  /*2650*/  BSYNC.RECONVERGENT B0 ;  /* 0x0000000000007941 */ /* 0x000fea0003800200 */
.L_x_491:
        /* <DEDUP_REMOVED lines=32> */
.L_x_494:
[----:B------:R-:W-:Y:S05]  /*2860*/  BSYNC.RECONVERGENT B0 ;  /* 0x0000000000007941 */ /* 0x000fea0003800200 */
.L_x_493:
        /* <DEDUP_REMOVED lines=21> */
[----:B------:R-:W-:-:S03]  /*29c0*/  FFMA R9, R26, 1.4426950216293334961, -R9 ;  /* 0x3fb8aa3b1a097823 */ /* 0x000fc60000000809 */
[----:B------:R-:W3:Y:S01]  /*29d0*/  LDS R25, [R28+0x580] ;  /* 0x000580001c197984 */ /* 0x000ee20000000800 */
[----:B------:R-:W-:-:S06]  /*29e0*/  FFMA R9, R26, 1.925963033500011079e-08, R9 ;  /* 0x32a570601a097823 */ /* 0x000fcc0000000009 */
[----:B------:R-:W4:Y:S02]  /*29f0*/  MUFU.EX2 R9, R9 ;  /* 0x0000000900097308 */ /* 0x000f240000000800 */
[----:B----4-:R-:W-:-:S04]  /*2a00*/  FMUL R8, R8, R9 ;  /* 0x0000000908087220 */ /* 0x010fc80000400000 */
[----:B0-----:R-:W-:Y:S01]  /*2a10*/  FFMA R5, R8, R10, R5 ;  /* 0x0000000a08057223 */ /* 0x001fe20000000005 */
[----:B------:R-:W-:Y:S01]  /*2a20*/  FADD R4, R4, R8 ;  /* 0x0000000804047221 */ /* 0x000fe20000000000 */
[----:B------:R-:W-:Y:S01]  /*2a30*/  MOV R10, R27 ;  /* 0x0000001b000a7202 */ /* 0x000fe20000000f00 */
[C---:B-1----:R-:W-:Y:S01]  /*2a40*/  FFMA R6, R8.reuse, R11, R6 ;  /* 0x0000000b08067223 */ /* 0x042fe20000000006 */
[C---:B--2---:R-:W-:Y:S01]  /*2a50*/  FFMA R7, R8.reuse, R24, R7 ;  /* 0x0000001808077223 */ /* 0x044fe20000000007 */
[----:B---3--:R-:W-:-:S07]  /*2a60*/  FFMA R12, R8, R25, R12 ;  /* 0x00000019080c7223 */ /* 0x008fce000000000c */
.L_x_467:
[----:B------:R-:W-:Y:S05]  /*2a70*/  WARPSYNC.ALL ;  /* 0x0000000000007948 */ /* 0x000fea0003800000 */
[----:B------:R-:W-:Y:S01]  /*2a80*/  BAR.SYNC.DEFER_BLOCKING 0x0 ;  /* 0x0000000000007b1d */ /* 0x000fe20000010000 */
[----:B------:R-:W-:-:S05]  /*2a90*/  UIADD3 UR4, UPT, UPT, UR4, 0x1, URZ ;  /* 0x0000000104047890 */ /* 0x000fca000fffe0ff */
[----:B------:R-:W-:Y:S07]  /*2aa0*/  BRA.U !UP1, `(.L_x_495) ;  /* 0xffffffdd09607547 */ /* 0x000fee000b83ffff */
.L_x_464:
[----:B------:R-:W-:-:S13]  /*2ab0*/  ISETP.GE.AND P0, PT, R21, R22, PT ;  /* 0x000000161500720c */ /* 0x000fda0003f06270 */
[----:B------:R-:W-:Y:S05]  /*2ac0*/  @P0 EXIT ;  /* 0x000000000000094d */ /* 0x000fea0003800000 */
[----:B------:R-:W4:Y:S01]  /*2ad0*/  LDCU.64 UR4, c[0x0][0x3a0] ;  /* 0x00007400ff0477ac */ /* 0x000f220008000a00 */
[----:B------:R-:W-:Y:S01]  /*2ae0*/  IMAD.MOV.U32 R2, RZ, RZ, R4 ;  /* 0x000000ffff027224 */ /* 0x000fe200078e0004 */
[----:B----4-:R-:W-:-:S04]  /*2af0*/  UISETP.NE.U32.AND UP0, UPT, UR4, URZ, UPT ;  /* 0x000000ff0400728c */ /* 0x010fc8000bf05070 */
[----:B------:R-:W-:-:S09]  /*2b00*/  UISETP.NE.AND.EX UP0, UPT, UR5, URZ, UPT, UP0 ;  /* 0x000000ff0500728c */ /* 0x000fd2000bf05300 */
[----:B------:R-:W-:Y:S05]  /*2b10*/  BRA.U !UP0, `(.L_x_496) ;  /* 0x0000000108747547 */ /* 0x000fea000b800000 */
[----:B0123--:R-:W0:Y:S02]  /*2b20*/  LDC.64 R8, c[0x0][0x3a0] ;  /* 0x0000e800ff087b82 */ /* 0x00fe240000000a00 */
[----:B0-----:R-:W-:-:S06]  /*2b30*/  IMAD.WIDE.U32 R8, R23, 0x4, R8 ;  /* 0x0000000417087825 */ /* 0x001fcc00078e0008 */
[----:B------:R-:W2:Y:S01]  /*2b40*/  LDG.E.CONSTANT R9, desc[UR12][R8.64] ;  /* 0x0000000c08097981 */ /* 0x000ea2000c1e9900 */
[----:B------:R-:W-:Y:S01]  /*2b50*/  HFMA2 R11, -RZ, RZ, 0.96630859375, -0.0022525787353515625 ;  /* 0x3bbb989dff0b7431 */ /* 0x000fe200000001ff */
[----:B------:R-:W-:Y:S02]  /*2b60*/  MOV R14, 0x437c0000 ;  /* 0x437c0000000e7802 */ /* 0x000fe40000000f00 */
[----:B--2---:R-:W-:-:S05]  /*2b70*/  FMNMX R0, R9, R10, !PT ;  /* 0x0000000a09007209 */ /* 0x004fca0007800000 */
        /* <DEDUP_REMOVED lines=23> */
.L_x_496:
[----:B------:R-:W-:Y:S01]  /*2cf0*/  IADD3 R0, PT, PT, R2, 0x1800000, RZ ;  /* 0x0180000002007810 */ /* 0x000fe20007ffe0ff */
[----:B------:R-:W-:Y:S01]  /*2d00*/  BSSY.RECONVERGENT B0, `(.L_x_497) ;  /* 0x000000d000007945 */ /* 0x000fe20003800200 */
[----:B------:R-:W-:Y:S02]  /*2d10*/  ISETP.GT.U32.AND P3, PT, R18, 0xf, PT ;  /* 0x0000000f1200780c */ /* 0x000fe40003f64070 */
[----:B------:R-:W-:Y:S02]  /*2d20*/  LOP3.LUT R0, R0, 0x7f800000, RZ, 0xc0, !PT ;  /* 0x7f80000000007812 */ /* 0x000fe400078ec0ff */
[----:B------:R-:W-:Y:S02]  /*2d30*/  FSETP.GT.AND P4, PT, R2, RZ, PT ;  /* 0x000000ff0200720b */ /* 0x000fe40003f84000 */
[----:B------:R-:W-:-:S13]  /*2d40*/  ISETP.GT.U32.AND P0, PT, R0, 0x1ffffff, PT ;  /* 0x01ffffff0000780c */ /* 0x000fda0003f04070 */
[----:B------:R-:W-:Y:S05]  /*2d50*/  @P0 BRA `(.L_x_498) ;  /* 0x00000000000c0947 */ /* 0x000fea0003800000 */
[----:B------:R-:W-:-:S07]  /*2d60*/  MOV R4, 0x2d80 ;  /* 0x00002d8000047802 */ /* 0x000fce0000000f00 */
[----:B0123-5:R-:W-:Y:S05]  /*2d70*/  CALL.REL.NOINC `($__internal_10_$__cuda_sm20_rcp_rn_f32_slowpath) ;  /* 0x0000000000fc7944 */ /* 0x02ffea0003c00000 */
[----:B------:R-:W-:Y:S05]  /*2d80*/  BRA `(.L_x_499) ;  /* 0x0000000000107947 */ /* 0x000fea0003800000 */
.L_x_498:
[----:B------:R-:W4:Y:S02]  /*2d90*/  MUFU.RCP R3, R2 ;  /* 0x0000000200037308 */ /* 0x000f240000001000 */
[----:B----4-:R-:W-:-:S04]  /*2da0*/  FFMA R0, R3, R2, -1 ;  /* 0xbf80000003007423 */ /* 0x010fc80000000002 */
[----:B------:R-:W-:-:S04]  /*2db0*/  FADD.FTZ R0, -R0, -RZ ;  /* 0x800000ff00007221 */ /* 0x000fc80000010100 */
[----:B------:R-:W-:-:S07]  /*2dc0*/  FFMA R0, R3, R0, R3 ;  /* 0x0000000003007223 */ /* 0x000fce0000000003 */
.L_x_499:
[----:B------:R-:W-:Y:S05]  /*2dd0*/  BSYNC.RECONVERGENT B0 ;  /* 0x0000000000007941 */ /* 0x000fea0003800200 */
.L_x_497:
[----:B------:R-:W4:Y:S01]  /*2de0*/  LDC.64 R2, c[0x0][0x398] ;  /* 0x0000e600ff027b82 */ /* 0x000f220000000a00 */
[----:B------:R-:W-:Y:S01]  /*2df0*/  FSEL R0, R0, RZ, P4 ;  /* 0x000000ff00007208 */ /* 0x000fe20002000000 */
[----:B------:R-:W-:-:S04]  /*2e00*/  IMAD.IADD R19, R18, 0x1, R19 ;  /* 0x0000000112137824 */ /* 0x000fc800078e0213 */
[C---:B------:R-:W-:Y:S01]  /*2e10*/  FMUL R5, R0.reuse, R5 ;  /* 0x0000000500057220 */ /* 0x040fe20000400000 */
[C---:B------:R-:W-:Y:S01]  /*2e20*/  FMUL R6, R0.reuse, R6 ;  /* 0x0000000600067220 */ /* 0x040fe20000400000 */
[----:B------:R-:W-:-:S03]  /*2e30*/  FMUL R7, R0, R7 ;  /* 0x0000000700077220 */ /* 0x000fc60000400000 */
[----:B------:R-:W-:Y:S02]  /*2e40*/  F2FP.BF16.F32.PACK_AB R5, RZ, R5 ;  /* 0x00000005ff05723e */ /* 0x000fe400000010ff */
[----:B------:R-:W-:Y:S02]  /*2e50*/  F2FP.BF16.F32.PACK_AB R6, RZ, R6 ;  /* 0x00000006ff06723e */ /* 0x000fe400000010ff */
[----:B------:R-:W-:Y:S01]  /*2e60*/  F2FP.BF16.F32.PACK_AB R7, RZ, R7 ;  /* 0x00000007ff07723e */ /* 0x000fe200000010ff */
[----:B----4-:R-:W-:-:S05]  /*2e70*/  IMAD.WIDE R2, R19, 0x2, R2 ;  /* 0x0000000213027825 */ /* 0x010fca00078e0202 */
[----:B------:R4:W-:Y:S04]  /*2e80*/  STG.E.U16 desc[UR12][R2.64], R5 ;  /* 0x0000000502007986 */ /* 0x0009e8000c10150c */
[----:B------:R4:W-:Y:S04]  /*2e90*/  STG.E.U16 desc[UR12][R2.64+0x40], R6 ;  /* 0x0000400602007986 */ /* 0x0009e8000c10150c */
[----:B------:R4:W-:Y:S01]  /*2ea0*/  STG.E.U16 desc[UR12][R2.64+0x80], R7 ;  /* 0x0000800702007986 */ /* 0x0009e2000c10150c */
[----:B------:R-:W-:Y:S05]  /*2eb0*/  @P3 EXIT ;  /* 0x000000000000394d */ /* 0x000fea0003800000 */
[----:B------:R-:W-:-:S05]  /*2ec0*/  FMUL R12, R0, R12 ;  /* 0x0000000c000c7220 */ /* 0x000fca0000400000 */
[----:B------:R-:W-:-:S05]  /*2ed0*/  F2FP.BF16.F32.PACK_AB R12, RZ, R12 ;  /* 0x0000000cff0c723e */ /* 0x000fca00000010ff */
[----:B------:R-:W-:Y:S01]  /*2ee0*/  STG.E.U16 desc[UR12][R2.64+0xc0], R12 ;  /* 0x0000c00c02007986 */ /* 0x000fe2000c10150c */
[----:B------:R-:W-:Y:S05]  /*2ef0*/  EXIT ;  /* 0x000000000000794d */ /* 0x000fea0003800000 */
.L_x_472:
        /* <DEDUP_REMOVED lines=8> */
.L_x_501:
[----:B------:R-:W-:Y:S05]  /*2f80*/  BSYNC B2 ;  /* 0x0000000000027941 */ /* 0x000fea0003800000 */
.L_x_500:
        /* <DEDUP_REMOVED lines=8> */
.L_x_502:
[----:B------:R-:W-:Y:S02]  /*3010*/  HFMA2 R31, -RZ, RZ, 0, 2.384185791015625e-07 ;  /* 0x00000004ff1f7431 */ /* 0x000fe400000001ff */
[----:B------:R-:W-:-:S04]  /*3020*/  IMAD.MOV.U32 R24, RZ, RZ, R29 ;  /* 0x000000ffff187224 */ /* 0x000fc800078e001d */
[----:B------:R-:W-:-:S05]  /*3030*/  FADD R24, R9, R24 ;  /* 0x0000001809187221 */ /* 0x000fca0000000000 */
[----:B------:R-:W-:-:S07]  /*3040*/  MOV R9, R24 ;  /* 0x0000001800097202 */ /* 0x000fce0000000f00 */
[----:B------:R-:W-:Y:S05]  /*3050*/  WARPSYNC.COLLECTIVE R30, `(.L_x_503) ;  /* 0x000000001e087348 */ /* 0x000fea0003c00000 */
[----:B------:R0:W1:Y:S02]  /*3060*/  SHFL.BFLY P1, R29, R9, R31, R32 ;  /* 0x0c00001f091d7389 */ /* 0x0000640000020020 */
[----:B01----:R-:W-:Y:S05]  /*3070*/  ENDCOLLECTIVE ;  /* 0x000000000000791b */ /* 0x003fea0003800000 */
.L_x_503:
[----:B------:R-:W-:Y:S02]  /*3080*/  HFMA2 R31, -RZ, RZ, 0, 1.1920928955078125e-07 ;  /* 0x00000002ff1f7431 */ /* 0x000fe400000001ff */
[----:B------:R-:W-:-:S04]  /*3090*/  IMAD.MOV.U32 R25, RZ, RZ, R29 ;  /* 0x000000ffff197224 */ /* 0x000fc800078e001d */
[----:B------:R-:W-:-:S05]  /*30a0*/  FADD R25, R24, R25 ;  /* 0x0000001918197221 */ /* 0x000fca0000000000 */
[----:B------:R-:W-:-:S07]  /*30b0*/  MOV R9, R25 ;  /* 0x0000001900097202 */ /* 0x000fce0000000f00 */
[----:B------:R-:W-:Y:S05]  /*30c0*/  WARPSYNC.COLLECTIVE R30, `(.L_x_504) ;  /* 0x000000001e087348 */ /* 0x000fea0003c00000 */
[----:B------:R0:W1:Y:S02]  /*30d0*/  SHFL.BFLY P1, R29, R9, R31, R32 ;  /* 0x0c00001f091d7389 */ /* 0x0000640000020020 */
[----:B01----:R-:W-:Y:S05]  /*30e0*/  ENDCOLLECTIVE ;  /* 0x000000000000791b */ /* 0x003fea0003800000 */
.L_x_504:
[----:B------:R-:W-:Y:S02]  /*30f0*/  HFMA2 R31, -RZ, RZ, 0, 5.9604644775390625e-08 ;  /* 0x00000001ff1f7431 */ /* 0x000fe400000001ff */
[----:B------:R-:W-:-:S04]  /*3100*/  IMAD.MOV.U32 R26, RZ, RZ, R29 ;  /* 0x000000ffff1a7224 */ /* 0x000fc800078e001d */
[----:B------:R-:W-:-:S05]  /*3110*/  FADD R26, R25, R26 ;  /* 0x0000001a191a7221 */ /* 0x000fca0000000000 */
[----:B------:R-:W-:-:S07]  /*3120*/  MOV R9, R26 ;  /* 0x0000001a00097202 */ /* 0x000fce0000000f00 */
[----:B------:R-:W-:Y:S05]  /*3130*/  WARPSYNC.COLLECTIVE R30, `(.L_x_505) ;  /* 0x000000001e087348 */ /* 0x000fea0003c00000 */
[----:B------:R0:W1:Y:S02]  /*3140*/  SHFL.BFLY P1, R29, R9, R31, R32 ;  /* 0x0c00001f091d7389 */ /* 0x0000640000020020 */
[----:B01----:R-:W-:Y:S05]  /*3150*/  ENDCOLLECTIVE ;  /* 0x000000000000791b */ /* 0x003fea0003800000 */
.L_x_505:
[----:B------:R-:W-:Y:S05]  /*3160*/  BRA `(.L_x_506) ;  /* 0xffffffe000847947 */ /* 0x000fea000383ffff */
        .weak           $__internal_10_$__cuda_sm20_rcp_rn_f32_slowpath
        .type           $__internal_10_$__cuda_sm20_rcp_rn_f32_slowpath,@function
        .size           $__internal_10_$__cuda_sm20_rcp_rn_f32_slowpath,(.L_x_2071 - $__internal_10_$__cuda_sm20_rcp_rn_f32_slowpath)
$__internal_10_$__cuda_sm20_rcp_rn_f32_slowpath:
        /* <DEDUP_REMOVED lines=15> */
.L_x_508:
        /* <DEDUP_REMOVED lines=33> */
.L_x_510:
[----:B------:R0:W1:Y:S02]  /*3470*/  MUFU.RCP R3, R2 ;  /* 0x0000000200037308 */ /* 0x0000640000001000 */
.L_x_509:
[----:B------:R-:W-:Y:S05]  /*3480*/  BSYNC.RECONVERGENT B1 ;  /* 0x0000000000017941 */ /* 0x000fea0003800200 */
.L_x_507:
[----:B-1----:R-:W-:Y:S02]  /*3490*/  IMAD.MOV.U32 R0, RZ, RZ, R3 ;  /* 0x000000ffff007224 */ /* 0x002fe400078e0003 */
[----:B------:R-:W-:Y:S01]  /*34a0*/  HFMA2 R3, -RZ, RZ, 0, 0 ;  /* 0x00000000ff037431 */ /* 0x000fe200000001ff */
[----:B0-----:R-:W-:-:S04]  /*34b0*/  MOV R2, R4 ;  /* 0x0000000400027202 */ /* 0x001fc80000000f00 */
[----:B------:R-:W-:Y:S05]  /*34c0*/  RET.REL.NODEC R2 `(_Z30flash_attn_sinks_varlen_kernelI13__nv_bfloat16Li112ELi8ELi32EEvPKT_S3_S3_PS1_PKfPKjS8_fiiii) ;  /* 0xffffffc802cc7950 */ /* 0x000fea0003c3ffff */
.L_x_511:
        /* <DEDUP_REMOVED lines=11> */
.L_x_2071:


//--------------------- .text._Z30flash_attn_sinks_varlen_kernelI13__nv_bfloat16Li96ELi8ELi32EEvPKT_S3_S3_PS1_PKfPKjS8_fiiii --------------------------
	.section	.text._Z30flash_attn_sinks_varlen_kernelI13__nv_bfloat16Li96ELi8ELi32EEvPKT_S3_S3_PS1_PKfPKjS8_fiiii,"ax",@progbits
	.align	128
        .global         _Z30flash_attn_sinks_varlen_kernelI13__nv_bfloat16Li96ELi8ELi32EEvPKT_S3_S3_PS1_PKfPKjS8_fiiii
        .type           _Z30flash_attn_sinks_varlen_kernelI13__nv_bfloat16Li96ELi8ELi32EEvPKT_S3_S3_PS1_PKfPKjS8_fiiii,@function
        .size           _Z30flash_attn_sinks_varlen_kernelI13__nv_bfloat16Li96ELi8ELi32EEvPKT_S3_S3_PS1_PKfPKjS8_fiiii,(.L_x_2072 - _Z30flash_attn_sinks_varlen_kernelI13__nv_bfloat16Li96ELi8ELi32EEvPKT_S3_S3_PS1_PKfPKjS8_fiiii)
        .other          _Z30flash_attn_sinks_varlen_kernelI13__nv_bfloat16Li96ELi8ELi32EEvPKT_S3_S3_PS1_PKfPKjS8_fiiii,@"STO_CUDA_ENTRY STV_DEFAULT"
_Z30flash_attn_sinks_varlen_kernelI13__nv_bfloat16Li96ELi8ELi32EEvPKT_S3_S3_PS1_PKfPKjS8_fiiii:
.text._Z30flash_attn_sinks_varlen_kernelI13__nv_bfloat16Li96ELi8ELi32EEvPKT_S3_S3_PS1_PKfPKjS8_fiiii:
        /* <DEDUP_REMOVED lines=27> */
[----:B0-----:R-:W-:-:S04]  /*01b0*/  IABS R13, R3 ;  /* 0x00000003000d7213 */ /* 0x001fc80000000000 */
[----:B------:R-:W0:Y:S08]  /*01c0*/  I2F.RP R12, R13 ;  /* 0x0000000d000c7306 */ /* 0x000e300000209400 */
[----:B0-----:R-:W0:Y:S02]  /*01d0*/  MUFU.RCP R12, R12 ;  /* 0x0000000c000c7308 */ /* 0x001e240000001000 */
        /* <DEDUP_REMOVED lines=8> */
[----:B------:R-:W2:Y:S04]  /*0260*/  @!P0 LDG.E.U16.CONSTANT R6, desc[UR12][R14.64+0x40] ;  /* 0x0000400c0e068981 */ /* 0x000ea8000c1e9500 */
[----:B------:R-:W3:Y:S04]  /*0270*/  @!P0 LDG.E.U16.CONSTANT R5, desc[UR12][R14.64] ;  /* 0x0000000c0e058981 */ /* 0x000ee8000c1e9500 */
[----:B------:R0:W4:Y:S02]  /*0280*/  @!P0 LDG.E.U16.CONSTANT R8, desc[UR12][R14.64+0x80] ;  /* 0x0000800c0e088981 */ /* 0x000124000c1e9500 */
        /* <DEDUP_REMOVED lines=15> */
[----:B------:R-:W-:-:S04]  /*0380*/  IABS R13, R2 ;  /* 0x00000002000d7213 */ /* 0x000fc80000000000 */
[----:B------:R-:W0:Y:S08]  /*0390*/  I2F.RP R12, R13 ;  /* 0x0000000d000c7306 */ /* 0x000e300000209400 */
[----:B0-----:R-:W0:Y:S02]  /*03a0*/  MUFU.RCP R12, R12 ;  /* 0x0000000c000c7308 */ /* 0x001e240000001000 */
[----:B0-----:R-:W-:-:S06]  /*03b0*/  IADD3 R10, PT, PT, R12, 0xffffffe, RZ ;  /* 0x0ffffffe0c0a7810 */ /* 0x001fcc0007ffe0ff */
[----:B------:R0:W1:Y:S01]  /*03c0*/  F2I.FTZ.U32.TRUNC.NTZ R11, R10 ;  /* 0x0000000a000b7305 */ /* 0x000062000021f000 */
[----:B------:R-:W-:Y:S01]  /*03d0*/  R2UR UR14, R4 ;  /* 0x00000000040e72ca */ /* 0x000fe200000e0000 */
[----:B0-----:R-:W-:Y:S02]  /*03e0*/  HFMA2 R10, -RZ, RZ, 0, 0 ;  /* 0x00000000ff0a7431 */ /* 0x001fe400000001ff */
[----:B-1----:R-:W-:-:S04]  /*03f0*/  IMAD.MOV R14, RZ, RZ, -R11 ;  /* 0x000000ffff0e7224 */ /* 0x002fc800078e0a0b */
[----:B------:R-:W-:Y:S01]  /*0400*/  IMAD R15, R14, R13, RZ ;  /* 0x0000000d0e0f7224 */ /* 0x000fe200078e02ff */
[----:B------:R-:W-:Y:S02]  /*0410*/  IABS R14, R21 ;  /* 0x00000015000e7213 */ /* 0x000fe40000000000 */
[----:B------:R-:W-:Y:S01]  /*0420*/  IABS R22, R2 ;  /* 0x0000000200167213 */ /* 0x000fe20000000000 */
[----:B------:R-:W-:-:S04]  /*0430*/  IMAD.HI.U32 R11, R11, R15, R10 ;  /* 0x0000000f0b0b7227 */ /* 0x000fc800078e000a */
[----:B------:R-:W-:Y:S02]  /*0440*/  IMAD.MOV R12, RZ, RZ, -R22 ;  /* 0x000000ffff0c7224 */ /* 0x000fe400078e0a16 */
[----:B------:R-:W-:-:S04]  /*0450*/  IMAD.HI.U32 R15, R11, R14, RZ ;  /* 0x0000000e0b0f7227 */ /* 0x000fc800078e00ff */
[----:B------:R-:W-:Y:S02]  /*0460*/  IMAD R10, R15, R12, R14 ;  /* 0x0000000c0f0a7224 */ /* 0x000fe400078e020e */
[----:B------:R-:W-:-:S03]  /*0470*/  VIADD R7, R7, -UR14 ;  /* 0x8000000e07077c36 */ /* 0x000fc60008000000 */
[----:B------:R-:W-:Y:S02]  /*0480*/  ISETP.GT.U32.AND P3, PT, R13, R10, PT ;  /* 0x0000000a0d00720c */ /* 0x000fe40003f64070 */
[----:B------:R-:W-:-:S04]  /*0490*/  IADD3 R4, PT, PT, -R18, R7, RZ ;  /* 0x0000000712047210 */ /* 0x000fc80007ffe1ff */
[----:B------:R-:W-:-:S04]  /*04a0*/  IADD3 R11, PT, PT, R4, -UR7, R9 ;  /* 0x80000007040b7c10 */ /* 0x000fc8000fffe009 */
[----:B------:R-:W-:-:S03]  /*04b0*/  R2UR UR6, R11 ;  /* 0x000000000b0672ca */ /* 0x000fc600000e0000 */
[-C--:B------:R-:W-:Y:S01]  /*04c0*/  @!P3 IADD3 R10, PT, PT, R10, -R13.reuse, RZ ;  /* 0x8000000d0a0ab210 */ /* 0x080fe20007ffe0ff */
[----:B------:R-:W0:Y:S01]  /*04d0*/  @!P0 LDC R11, c[0x0][0x3b8] ;  /* 0x0000ee00ff0b8b82 */ /* 0x000e220000000800 */
[----:B------:R-:W-:Y:S02]  /*04e0*/  VIADDMNMX R9, R9, 0x8, R18, PT ;  /* 0x0000000809097846 */ /* 0x000fe40003800112 */
[----:B------:R-:W-:Y:S02]  /*04f0*/  ISETP.GE.U32.AND P1, PT, R10, R13, PT ;  /* 0x0000000d0a00720c */ /* 0x000fe40003f26070 */
[----:B------:R-:W-:Y:S02]  /*0500*/  LOP3.LUT R10, R21, R2, RZ, 0x3c, !PT ;  /* 0x00000002150a7212 */ /* 0x000fe400078e3cff */
[----:B------:R-:W-:Y:S02]  /*0510*/  VIADDMNMX R9, R4, R9, R7, PT ;  /* 0x0000000904097246 */ /* 0x000fe40003800107 */
[----:B------:R-:W-:Y:S01]  /*0520*/  UISETP.LT.AND UP0, UPT, UR6, -0x1, UPT ;  /* 0xffffffff0600788c */ /* 0x000fe2000bf01270 */
[----:B------:R-:W-:-:S02]  /*0530*/  ISETP.GE.AND P2, PT, R10, RZ, PT ;  /* 0x000000ff0a00720c */ /* 0x000fc40003f46270 */
[----:B------:R-:W1:Y:S01]  /*0540*/  @!P0 LDC R10, c[0x0][0x3b8] ;  /* 0x0000ee00ff0a8b82 */ /* 0x000e620000000800 */
[----:B------:R-:W-:Y:S01]  /*0550*/  R2UR UR15, R9 ;  /* 0x00000000090f72ca */ /* 0x000fe200000e0000 */
        /* <DEDUP_REMOVED lines=10> */
[----:B------:R-:W-:Y:S01]  /*0600*/  MOV R14, RZ ;  /* 0x000000ff000e7202 */ /* 0x000fe20000000f00 */
[----:B------:R-:W-:Y:S01]  /*0610*/  VIADD R0, R0, UR6 ;  /* 0x0000000600007c36 */ /* 0x000fe20008000000 */
[----:B------:R-:W-:Y:S01]  /*0620*/  MOV R24, 0xff7fffff ;  /* 0xff7fffff00187802 */ /* 0x000fe20000000f00 */
[----:B------:R-:W-:Y:S01]  /*0630*/  @!P2 IMAD.MOV R15, RZ, RZ, -R15 ;  /* 0x000000ffff0fa224 */ /* 0x000fe200078e0a0f */
[----:B------:R-:W-:Y:S02]  /*0640*/  @!P3 LOP3.LUT R15, RZ, R2, RZ, 0x33, !PT ;  /* 0x00000002ff0fb212 */ /* 0x000fe400078e33ff */
[----:B--2---:R-:W-:Y:S01]  /*0650*/  @!P0 SHF.L.U32 R6, R6, 0x10, RZ ;  /* 0x0000001006068819 */ /* 0x004fe200000006ff */
[----:B---3--:R-:W-:-:S04]  /*0660*/  @!P0 IMAD.U32 R5, R5, 0x10000, RZ ;  /* 0x0001000005058824 */ /* 0x008fc800078e00ff */
[-C--:B-1----:R-:W-:Y:S01]  /*0670*/  @!P0 FMUL R13, R6, R10.reuse ;  /* 0x0000000a060d8220 */ /* 0x082fe20000400000 */
[----:B----4-:R-:W-:Y:S02]  /*0680*/  @!P0 IMAD.U32 R8, R8, 0x10000, RZ ;  /* 0x0001000008088824 */ /* 0x010fe400078e00ff */
[----:B------:R-:W-:Y:S01]  /*0690*/  @!P0 FMUL R14, R5, R10 ;  /* 0x0000000a050e8220 */ /* 0x000fe20000400000 */
[----:B------:R-:W-:Y:S02]  /*06a0*/  CS2R R6, SRZ ;  /* 0x0000000000067805 */ /* 0x000fe4000001ff00 */
[----:B------:R-:W-:Y:S01]  /*06b0*/  CS2R R4, SRZ ;  /* 0x0000000000047805 */ /* 0x000fe2000001ff00 */
[----:B0-----:R-:W-:Y:S01]  /*06c0*/  @!P0 FMUL R12, R8, R11 ;  /* 0x0000000b080c8220 */ /* 0x001fe20000400000 */
        /* <DEDUP_REMOVED lines=9> */
.L_x_545:
[----:B0-----:R-:W0:Y:S01]  /*0760*/  S2UR UR9, SR_CgaCtaId ;  /* 0x00000000000979c3 */ /* 0x001e220000008800 */
[----:B------:R-:W-:Y:S01]  /*0770*/  UIADD3 UR7, UPT, UPT, UR6, 0x20, URZ ;  /* 0x0000002006077890 */ /* 0x000fe2000fffe0ff */
[----:B------:R-:W-:Y:S01]  /*0780*/  IMAD R30, R15, 0x60, RZ ;  /* 0x000000600f1e7824 */ /* 0x000fe200078e02ff */
[----:B------:R-:W-:Y:S01]  /*0790*/  UMOV UR8, 0x400 ;  /* 0x0000040000087882 */ /* 0x000fe20000000000 */
[C---:B------:R-:W-:Y:S01]  /*07a0*/  LOP3.LUT R34, R20.reuse, 0x300, RZ, 0xfc, !PT ;  /* 0x0000030014227812 */ /* 0x040fe200078efcff */
[----:B------:R-:W-:Y:S01]  /*07b0*/  UISETP.LT.AND UP1, UPT, UR15, UR7, UPT ;  /* 0x000000070f00728c */ /* 0x000fe2000bf21270 */
[----:B------:R-:W-:Y:S01]  /*07c0*/  BSSY.RECONVERGENT B0, `(.L_x_513) ;  /* 0x0000061000007945 */ /* 0x000fe20003800200 */
[----:B------:R-:W-:Y:S01]  /*07d0*/  LOP3.LUT R29, R20, 0x200, RZ, 0xfc, !PT ;  /* 0x00000200141d7812 */ /* 0x000fe200078efcff */
[----:B-1----:R-:W-:Y:S01]  /*07e0*/  VIADD R28, R30, 0x300 ;  /* 0x000003001e1c7836 */ /* 0x002fe20000000000 */
[----:B------:R-:W-:Y:S01]  /*07f0*/  LOP3.LUT R27, R20, 0x100, RZ, 0xfc, !PT ;  /* 0x00000100141b7812 */ /* 0x000fe200078efcff */
[C---:B------:R-:W-:Y:S01]  /*0800*/  VIADD R32, R30.reuse, 0x100 ;  /* 0x000001001e207836 */ /* 0x040fe20000000000 */
[----:B------:R-:W-:Y:S01]  /*0810*/  MOV R25, R20 ;  /* 0x0000001400197202 */ /* 0x000fe20000000f00 */
[----:B------:R-:W-:Y:S01]  /*0820*/  UIADD3 UR11, UPT, UPT, UR14, UR6, URZ ;  /* 0x000000060e0b7290 */ /* 0x000fe2000fffe0ff */
[----:B------:R-:W-:Y:S01]  /*0830*/  IADD3 R26, PT, PT, R30, 0x200, RZ ;  /* 0x000002001e1a7810 */ /* 0x000fe20007ffe0ff */
[----:B------:R-:W-:Y:S01]  /*0840*/  UISETP.GE.AND UP2, UPT, UR7, UR15, UPT ;  /* 0x0000000f0700728c */ /* 0x000fe2000bf46270 */
[----:B------:R-:W-:Y:S01]  /*0850*/  PRMT R33, R34, 0x7610, R33 ;  /* 0x0000761022217816 */ /* 0x000fe20000000021 */
[----:B0-----:R-:W-:-:S02]  /*0860*/  ULEA UR10, UR9, UR8, 0x18 ;  /* 0x00000008090a7291 */ /* 0x001fc4000f8ec0ff */
[----:B------:R-:W-:-:S04]  /*0870*/  USEL UR8, UR15, UR7, UP1 ;  /* 0x000000070f087287 */ /* 0x000fc80008800000 */
[----:B------:R-:W-:Y:S01]  /*0880*/  LEA R31, R20, UR10, 0x2 ;  /* 0x0000000a141f7c11 */ /* 0x000fe2000f8e10ff */
[----:B------:R-:W-:-:S03]  /*0890*/  UIADD3 UR9, UPT, UPT, UR8, -UR6, URZ ;  /* 0x8000000608097290 */ /* 0x000fc6000fffe0ff */
[----:B------:R-:W-:Y:S01]  /*08a0*/  IADD3 R31, PT, PT, R31, 0x800, RZ ;  /* 0x000008001f1f7810 */ /* 0x000fe20007ffe0ff */
[----:B------:R-:W-:Y:S01]  /*08b0*/  UMOV UR8, UR6 ;  /* 0x0000000600087c82 */ /* 0x000fe20008000000 */
[----:B--2--5:R-:W-:-:S07]  /*08c0*/  UMOV UR6, UR7 ;  /* 0x0000000700067c82 */ /* 0x024fce0008000000 */
.L_x_514:
[----:B------:R-:W-:-:S05]  /*08d0*/  VIADD R8, R33, 0xfffffd00 ;  /* 0xfffffd0021087836 */ /* 0x000fca0000000000 */
[----:B------:R-:W-:Y:S02]  /*08e0*/  LOP3.LUT R9, R8, 0xffff, RZ, 0xc0, !PT ;  /* 0x0000ffff08097812 */ /* 0x000fe400078ec0ff */
[----:B------:R-:W-:-:S03]  /*08f0*/  IADD3 R8, PT, PT, R33, -0x200, RZ ;  /* 0xfffffe0021087810 */ /* 0x000fc60007ffe0ff */
[----:B------:R-:W-:Y:S01]  /*0900*/  IMAD R9, R9, 0xaaab, RZ ;  /* 0x0000aaab09097824 */ /* 0x000fe200078e02ff */
[----:B------:R-:W-:-:S04]  /*0910*/  LOP3.LUT R10, R8, 0xffff, RZ, 0xc0, !PT ;  /* 0x0000ffff080a7812 */ /* 0x000fc800078ec0ff */
[----:B------:R-:W-:Y:S01]  /*0920*/  SHF.R.U32.HI R8, RZ, 0x16, R9 ;  /* 0x00000016ff087819 */ /* 0x000fe20000011609 */
[----:B------:R-:W-:-:S03]  /*0930*/  VIADD R9, R33, 0xffffff00 ;  /* 0xffffff0021097836 */ /* 0x000fc60000000000 */
[----:B------:R-:W-:Y:S01]  /*0940*/  ISETP.LT.AND P0, PT, R8, UR9, PT ;  /* 0x0000000908007c0c */ /* 0x000fe2000bf01270 */
[----:B------:R-:W-:Y:S01]  /*0950*/  IMAD R8, R10, 0xaaab, RZ ;  /* 0x0000aaab0a087824 */ /* 0x000fe200078e02ff */
[----:B------:R-:W-:-:S04]  /*0960*/  LOP3.LUT R9, R9, 0xffff, RZ, 0xc0, !PT ;  /* 0x0000ffff09097812 */ /* 0x000fc800078ec0ff */
[----:B------:R-:W-:Y:S01]  /*0970*/  SHF.R.U32.HI R8, RZ, 0x16, R8 ;  /* 0x00000016ff087819 */ /* 0x000fe20000011608 */
[----:B------:R-:W-:-:S03]  /*0980*/  IMAD R9, R9, 0xaaab, RZ ;  /* 0x0000aaab09097824 */ /* 0x000fc600078e02ff */
[----:B------:R-:W-:Y:S02]  /*0990*/  ISETP.LT.AND P1, PT, R8, UR9, PT ;  /* 0x0000000908007c0c */ /* 0x000fe4000bf21270 */
[----:B------:R-:W-:Y:S01]  /*09a0*/  SHF.R.U32.HI R11, RZ, 0x16, R9 ;  /* 0x00000016ff0b7819 */ /* 0x000fe20000011609 */
[----:B------:R-:W-:-:S03]  /*09b0*/  @P0 IMAD.HI.U32 R8, R25, -0x55555555, RZ ;  /* 0xaaaaaaab19080827 */ /* 0x000fc600078e00ff */
[----:B------:R-:W-:Y:S02]  /*09c0*/  ISETP.LT.AND P2, PT, R11, UR9, PT ;  /* 0x000000090b007c0c */ /* 0x000fe4000bf41270 */
[----:B------:R-:W-:Y:S02]  /*09d0*/  @P0 SHF.R.U32.HI R10, RZ, 0x6, R8 ;  /* 0x00000006ff0a0819 */ /* 0x000fe40000011608 */
[----:B------:R-:W0:Y:S02]  /*09e0*/  @P0 LDC.64 R8, c[0x0][0x388] ;  /* 0x0000e200ff080b82 */ /* 0x000e240000000a00 */
[----:B------:R-:W-:Y:S01]  /*09f0*/  @P0 IADD3 R11, PT, PT, R10, UR11, RZ ;  /* 0x0000000b0a0b0c10 */ /* 0x000fe2000fffe0ff */
[----:B------:R-:W-:-:S04]  /*0a00*/  @P1 IMAD.HI.U32 R22, R27, -0x55555555, RZ ;  /* 0xaaaaaaab1b161827 */ /* 0x000fc800078e00ff */
[----:B------:R-:W-:Y:S01]  /*0a10*/  @P0 IMAD R11, R3, R11, R30 ;  /* 0x0000000b030b0224 */ /* 0x000fe200078e021e */
[----:B------:R-:W-:-:S03]  /*0a20*/  @P1 SHF.R.U32.HI R22, RZ, 0x6, R22 ;  /* 0x00000006ff161819 */ /* 0x000fc60000011616 */
[----:B------:R-:W-:Y:S02]  /*0a30*/  @P0 IMAD R11, R10, -0x60, R11 ;  /* 0xffffffa00a0b0824 */ /* 0x000fe400078e020b */
[----:B------:R-:W-:-:S03]  /*0a40*/  @P1 VIADD R10, R22, UR11 ;  /* 0x0000000b160a1c36 */ /* 0x000fc60008000000 */
[----:B------:R-:W-:Y:S01]  /*0a50*/  @P0 IADD3 R11, PT, PT, R11, R20, RZ ;  /* 0x000000140b0b0210 */ /* 0x000fe20007ffe0ff */
[----:B------:R-:W-:-:S04]  /*0a60*/  @P1 IMAD R23, R3, R10, R32 ;  /* 0x0000000a03171224 */ /* 0x000fc800078e0220 */
[----:B------:R-:W-:Y:S02]  /*0a70*/  @P1 IMAD R23, R22, -0x60, R23 ;  /* 0xffffffa016171824 */ /* 0x000fe400078e0217 */
[----:B------:R-:W-:-:S04]  /*0a80*/  @P2 IMAD.HI.U32 R22, R29, -0x55555555, RZ ;  /* 0xaaaaaaab1d162827 */ /* 0x000fc800078e00ff */
[----:B0-----:R-:W-:Y:S01]  /*0a90*/  @P0 IMAD.WIDE R8, R11, 0x2, R8 ;  /* 0x000000020b080825 */ /* 0x001fe200078e0208 */
[----:B------:R-:W-:Y:S01]  /*0aa0*/  @P2 SHF.R.U32.HI R22, RZ, 0x6, R22 ;  /* 0x00000006ff162819 */ /* 0x000fe20000011616 */
[----:B------:R-:W0:Y:S04]  /*0ab0*/  @P1 LDC.64 R10, c[0x0][0x388] ;  /* 0x0000e200ff0a1b82 */ /* 0x000e280000000a00 */
[----:B------:R1:W2:Y:S01]  /*0ac0*/  @P0 LDG.E.U16.CONSTANT R8, desc[UR12][R8.64] ;  /* 0x0000000c08080981 */ /* 0x0002a2000c1e9500 */
[----:B------:R-:W-:Y:S01]  /*0ad0*/  @P2 VIADD R35, R22, UR11 ;  /* 0x0000000b16232c36 */ /* 0x000fe20008000000 */
[----:B------:R-:W-:-:S03]  /*0ae0*/  @P1 IADD3 R23, PT, PT, R23, R20, RZ ;  /* 0x0000001417171210 */ /* 0x000fc60007ffe0ff */
[----:B------:R-:W-:-:S04]  /*0af0*/  @P2 IMAD R35, R3, R35, R26 ;  /* 0x0000002303232224 */ /* 0x000fc800078e021a */
[----:B------:R-:W-:Y:S01]  /*0b00*/  @P2 IMAD R35, R22, -0x60, R35 ;  /* 0xffffffa016232824 */ /* 0x000fe200078e0223 */
[----:B-1----:R-:W-:-:S03]  /*0b10*/  LOP3.LUT R9, R33, 0xffff, RZ, 0xc0, !PT ;  /* 0x0000ffff21097812 */ /* 0x002fc600078ec0ff */
[----:B------:R-:W-:Y:S02]  /*0b20*/  @P2 IMAD.IADD R35, R35, 0x1, R20 ;  /* 0x0000000123232824 */ /* 0x000fe400078e0214 */
[----:B------:R-:W-:Y:S02]  /*0b30*/  IMAD R9, R9, 0xaaab, RZ ;  /* 0x0000aaab09097824 */ /* 0x000fe400078e02ff */
[----:B0-----:R-:W-:-:S03]  /*0b40*/  @P1 IMAD.WIDE R10, R23, 0x2, R10 ;  /* 0x00000002170a1825 */ /* 0x001fc600078e020a */
[----:B------:R-:W-:Y:S01]  /*0b50*/  SHF.R.U32.HI R9, RZ, 0x16, R9 ;  /* 0x00000016ff097819 */ /* 0x000fe20000011609 */
[----:B------:R-:W0:Y:S03]  /*0b60*/  @P2 LDC.64 R22, c[0x0][0x388] ;  /* 0x0000e200ff162b82 */ /* 0x000e260000000a00 */
[----:B------:R-:W-:Y:S01]  /*0b70*/  ISETP.LT.AND P3, PT, R9, UR9, PT ;  /* 0x0000000909007c0c */ /* 0x000fe2000bf61270 */
[----:B------:R1:W3:-:S12]  /*0b80*/  @P1 LDG.E.U16.CONSTANT R11, desc[UR12][R10.64] ;  /* 0x0000000c0a0b1981 */ /* 0x0002d8000c1e9500 */
[----:B------:R-:W-:-:S05]  /*0b90*/  @P3 IMAD.HI.U32 R9, R34, -0x55555555, RZ ;  /* 0xaaaaaaab22093827 */ /* 0x000fca00078e00ff */
[----:B------:R-:W-:Y:S01]  /*0ba0*/  @P3 SHF.R.U32.HI R9, RZ, 0x6, R9 ;  /* 0x00000006ff093819 */ /* 0x000fe20000011609 */
[----:B0-----:R-:W-:-:S03]  /*0bb0*/  @P2 IMAD.WIDE R22, R35, 0x2, R22 ;  /* 0x0000000223162825 */ /* 0x001fc600078e0216 */
[----:B------:R-:W-:-:S05]  /*0bc0*/  @P3 IADD3 R35, PT, PT, R9, UR11, RZ ;  /* 0x0000000b09233c10 */ /* 0x000fca000fffe0ff */
[----:B------:R-:W-:Y:S01]  /*0bd0*/  @P3 IMAD R36, R3, R35, R28 ;  /* 0x0000002303243224 */ /* 0x000fe200078e021c */
[----:B------:R0:W4:Y:S01]  /*0be0*/  @P2 LDG.E.U16.CONSTANT R23, desc[UR12][R22.64] ;  /* 0x0000000c16172981 */ /* 0x000122000c1e9500 */
[----:B-1----:R-:W-:Y:S02]  /*0bf0*/  IMAD.MOV.U32 R10, RZ, RZ, RZ ;  /* 0x000000ffff0a7224 */ /* 0x002fe400078e00ff */
[----:B------:R-:W-:Y:S02]  /*0c00*/  @P3 IMAD R35, R9, -0x60, R36 ;  /* 0xffffffa009233824 */ /* 0x000fe400078e0224 */
[----:B------:R-:W-:Y:S02]  /*0c10*/  IMAD.MOV.U32 R36, RZ, RZ, RZ ;  /* 0x000000ffff247224 */ /* 0x000fe400078e00ff */
[----:B------:R-:W-:Y:S02]  /*0c20*/  @P3 IMAD.IADD R35, R35, 0x1, R20 ;  /* 0x0000000123233824 */ /* 0x000fe400078e0214 */
[----:B0-----:R-:W-:Y:S01]  /*0c30*/  IMAD.MOV.U32 R22, RZ, RZ, RZ ;  /* 0x000000ffff167224 */ /* 0x001fe200078e00ff */
[----:B--2---:R-:W-:-:S02]  /*0c40*/  @P0 SHF.L.U32 R10, R8, 0x10, RZ ;  /* 0x00000010080a0819 */ /* 0x004fc400000006ff */
[----:B------:R-:W0:Y:S02]  /*0c50*/  @P3 LDC.64 R8, c[0x0][0x388] ;  /* 0x0000e200ff083b82 */ /* 0x000e240000000a00 */
[----:B0-----:R-:W-:Y:S01]  /*0c60*/  @P3 IMAD.WIDE R8, R35, 0x2, R8 ;  /* 0x0000000223083825 */ /* 0x001fe200078e0208 */
[----:B---3--:R-:W-:-:S05]  /*0c70*/  @P1 SHF.L.U32 R22, R11, 0x10, RZ ;  /* 0x000000100b161819 */ /* 0x008fca00000006ff */
[----:B------:R-:W2:Y:S01]  /*0c80*/  @P3 LDG.E.U16.CONSTANT R8, desc[UR12][R8.64] ;  /* 0x0000000c08083981 */ /* 0x000ea2000c1e9500 */
[----:B------:R-:W-:Y:S01]  /*0c90*/  HFMA2 R11, -RZ, RZ, 0, 0 ;  /* 0x00000000ff0b7431 */ /* 0x000fe200000001ff */
[----:B----4-:R-:W-:Y:S02]  /*0ca0*/  @P2 SHF.L.U32 R36, R23, 0x10, RZ ;  /* 0x0000001017242819 */ /* 0x010fe400000006ff */
[----:B------:R-:W-:-:S04]  /*0cb0*/  IADD3 R23, PT, PT, R34, -0x300, RZ ;  /* 0xfffffd0022177810 */ /* 0x000fc80007ffe0ff */
[----:B------:R-:W-:Y:S01]  /*0cc0*/  ISETP.GE.U32.AND P0, PT, R23, 0x800, PT ;  /* 0x000008001700780c */ /* 0x000fe20003f06070 */
[----:B------:R-:W-:Y:S01]  /*0cd0*/  STS [R31+-0x800], R10 ;  /* 0xfff8000a1f007388 */ /* 0x000fe20000000800 */
[----:B------:R-:W-:Y:S01]  /*0ce0*/  VIADD R33, R33, 0x400 ;  /* 0x0000040021217836 */ /* 0x000fe20000000000 */
[----:B------:R-:W-:Y:S01]  /*0cf0*/  IADD3 R34, PT, PT, R34, 0x400, RZ ;  /* 0x0000040022227810 */ /* 0x000fe20007ffe0ff */
[----:B------:R-:W-:Y:S01]  /*0d00*/  VIADD R25, R25, 0x400 ;  /* 0x0000040019197836 */ /* 0x000fe20000000000 */
[----:B------:R-:W-:Y:S01]  /*0d10*/  STS [R31+-0x400], R22 ;  /* 0xfffc00161f007388 */ /* 0x000fe20000000800 */
[----:B------:R-:W-:Y:S01]  /*0d20*/  IADD3 R29, PT, PT, R29, 0x400, RZ ;  /* 0x000004001d1d7810 */ /* 0x000fe20007ffe0ff */
[----:B------:R-:W-:Y:S01]  /*0d30*/  VIADD R27, R27, 0x400 ;  /* 0x000004001b1b7836 */ /* 0x000fe20000000000 */
[----:B------:R-:W-:Y:S01]  /*0d40*/  IADD3 R28, PT, PT, R28, 0x400, RZ ;  /* 0x000004001c1c7810 */ /* 0x000fe20007ffe0ff */
[----:B------:R-:W-:Y:S01]  /*0d50*/  STS [R31], R36 ;  /* 0x000000241f007388 */ /* 0x000fe20000000800 */
[----:B------:R-:W-:Y:S01]  /*0d60*/  VIADD R30, R30, 0x400 ;  /* 0x000004001e1e7836 */ /* 0x000fe20000000000 */
[----:B------:R-:W-:Y:S01]  /*0d70*/  IADD3 R26, PT, PT, R26, 0x400, RZ ;  /* 0x000004001a1a7810 */ /* 0x000fe20007ffe0ff */
[----:B------:R-:W-:-:S02]  /*0d80*/  VIADD R32, R32, 0x400 ;  /* 0x0000040020207836 */ /* 0x000fc40000000000 */
[----:B--2---:R-:W-:-:S05]  /*0d90*/  @P3 IMAD.U32 R11, R8, 0x10000, RZ ;  /* 0x00010000080b3824 */ /* 0x004fca00078e00ff */
[----:B------:R0:W-:Y:S02]  /*0da0*/  STS [R31+0x400], R11 ;  /* 0x0004000b1f007388 */ /* 0x0001e40000000800 */
[----:B0-----:R-:W-:Y:S01]  /*0db0*/  IADD3 R31, PT, PT, R31, 0x1000, RZ ;  /* 0x000010001f1f7810 */ /* 0x001fe20007ffe0ff */
[----:B------:R-:W-:Y:S06]  /*0dc0*/  @!P0 BRA `(.L_x_514) ;  /* 0xfffffff800c08947 */ /* 0x000fec000383ffff */
[----:B------:R-:W-:Y:S05]  /*0dd0*/  BSYNC.RECONVERGENT B0 ;  /* 0x0000000000007941 */ /* 0x000fea0003800200 */
.L_x_513:
[----:B------:R-:W-:Y:S01]  /*0de0*/  BSSY.RECONVERGENT B0, `(.L_x_515) ;  /* 0x000005f000007945 */ /* 0x000fe20003800200 */
[----:B------:R-:W-:-:S07]  /*0df0*/  IMAD.MOV.U32 R25, RZ, RZ, R20 ;  /* 0x000000ffff197224 */ /* 0x000fce00078e0014 */
.L_x_516:
[C---:B------:R-:W-:Y:S01]  /*0e00*/  IADD3 R29, PT, PT, R25.reuse, 0x100, RZ ;  /* 0x00000100191d7810 */ /* 0x040fe20007ffe0ff */
[C---:B------:R-:W-:Y:S01]  /*0e10*/  VIADD R30, R25.reuse, 0x200 ;  /* 0x00000200191e7836 */ /* 0x040fe20000000000 */
[----:B------:R-:W-:Y:S02]  /*0e20*/  IADD3 R31, PT, PT, R25, 0x300, RZ ;  /* 0x00000300191f7810 */ /* 0x000fe40007ffe0ff */
[----:B------:R-:W-:Y:S02]  /*0e30*/  LOP3.LUT R8, R29, 0xffff, RZ, 0xc0, !PT ;  /* 0x0000ffff1d087812 */ /* 0x000fe400078ec0ff */
[----:B------:R-:W-:Y:S02]  /*0e40*/  LOP3.LUT R10, R30, 0xffff, RZ, 0xc0, !PT ;  /* 0x0000ffff1e0a7812 */ /* 0x000fe400078ec0ff */
[----:B0-----:R-:W-:Y:S01]  /*0e50*/  LOP3.LUT R11, R31, 0xffff, RZ, 0xc0, !PT ;  /* 0x0000ffff1f0b7812 */ /* 0x001fe200078ec0ff */
[----:B------:R-:W-:Y:S01]  /*0e60*/  IMAD R9, R8, 0xaaab, RZ ;  /* 0x0000aaab08097824 */ /* 0x000fe200078e02ff */
[----:B------:R-:W-:Y:S01]  /*0e70*/  LOP3.LUT R8, R25, 0xffff, RZ, 0xc0, !PT ;  /* 0x0000ffff19087812 */ /* 0x000fe200078ec0ff */
[----:B------:R-:W-:-:S02]  /*0e80*/  IMAD R10, R10, 0xaaab, RZ ;  /* 0x0000aaab0a0a7824 */ /* 0x000fc400078e02ff */
[----:B------:R-:W-:Y:S01]  /*0e90*/  IMAD R28, R11, 0xaaab, RZ ;  /* 0x0000aaab0b1c7824 */ /* 0x000fe200078e02ff */
[----:B------:R-:W-:Y:S01]  /*0ea0*/  SHF.R.U32.HI R9, RZ, 0x16, R9 ;  /* 0x00000016ff097819 */ /* 0x000fe20000011609 */
[----:B------:R-:W-:Y:S01]  /*0eb0*/  IMAD R8, R8, 0xaaab, RZ ;  /* 0x0000aaab08087824 */ /* 0x000fe200078e02ff */
[----:B------:R-:W-:Y:S02]  /*0ec0*/  SHF.R.U32.HI R10, RZ, 0x16, R10 ;  /* 0x00000016ff0a7819 */ /* 0x000fe4000001160a */
[----:B------:R-:W-:Y:S02]  /*0ed0*/  ISETP.LT.AND P1, PT, R9, UR9, PT ;  /* 0x0000000909007c0c */ /* 0x000fe4000bf21270 */
[----:B------:R-:W-:Y:S02]  /*0ee0*/  SHF.R.U32.HI R8, RZ, 0x16, R8 ;  /* 0x00000016ff087819 */ /* 0x000fe40000011608 */
[----:B------:R-:W-:Y:S02]  /*0ef0*/  ISETP.LT.AND P2, PT, R10, UR9, PT ;  /* 0x000000090a007c0c */ /* 0x000fe4000bf41270 */
[----:B------:R-:W-:-:S02]  /*0f00*/  ISETP.LT.AND P0, PT, R8, UR9, PT ;  /* 0x0000000908007c0c */ /* 0x000fc4000bf01270 */
[----:B------:R-:W-:-:S04]  /*0f10*/  SHF.R.U32.HI R28, RZ, 0x16, R28 ;  /* 0x00000016ff1c7819 */ /* 0x000fc8000001161c */
[----:B------:R-:W-:Y:S02]  /*0f20*/  ISETP.LT.AND P3, PT, R28, UR9, PT ;  /* 0x000000091c007c0c */ /* 0x000fe4000bf61270 */
[----:B------:R-:W-:-:S03]  /*0f30*/  @P1 PRMT R22, R9, 0x9910, RZ ;  /* 0x0000991009161816 */ /* 0x000fc600000000ff */
[----:B------:R-:W-:Y:S02]  /*0f40*/  @P2 PRMT R23, R10, 0x9910, RZ ;  /* 0x000099100a172816 */ /* 0x000fe400000000ff */
[----:B------:R-:W-:Y:S01]  /*0f50*/  @P1 IMAD.MOV.U32 R11, RZ, RZ, R22 ;  /* 0x000000ffff0b1224 */ /* 0x000fe200078e0016 */
[----:B------:R-:W-:Y:S01]  /*0f60*/  @P0 PRMT R22, R8, 0x9910, RZ ;  /* 0x0000991008160816 */ /* 0x000fe200000000ff */
[----:B------:R-:W0:Y:S02]  /*0f70*/  @P0 LDC R32, c[0x0][0x3c4] ;  /* 0x0000f100ff200b82 */ /* 0x000e240000000800 */
[----:B------:R-:W-:Y:S02]  /*0f80*/  @P1 IMAD R11, R11, 0x60, RZ ;  /* 0x000000600b0b1824 */ /* 0x000fe400078e02ff */
[C---:B------:R-:W-:Y:S01]  /*0f90*/  @P3 PRMT R27, R28.reuse, 0x9910, RZ ;  /* 0x000099101c1b3816 */ /* 0x040fe200000000ff */
[----:B------:R-:W-:Y:S02]  /*0fa0*/  @P3 VIADD R28, R28, UR11 ;  /* 0x0000000b1c1c3c36 */ /* 0x000fe40008000000 */
[----:B------:R-:W-:-:S04]  /*0fb0*/  @P1 IADD3 R11, PT, PT, RZ, -R11, RZ ;  /* 0x8000000bff0b1210 */ /* 0x000fc80007ffe0ff */
[----:B------:R-:W-:Y:S01]  /*0fc0*/  @P1 PRMT R26, R11, 0x7710, RZ ;  /* 0x000077100b1a1816 */ /* 0x000fe200000000ff */
[----:B------:R-:W-:Y:S02]  /*0fd0*/  @P0 IMAD R11, R22, 0x60, RZ ;  /* 0x00000060160b0824 */ /* 0x000fe400078e02ff */
[----:B------:R-:W-:Y:S01]  /*0fe0*/  @P2 IMAD.MOV.U32 R22, RZ, RZ, R23 ;  /* 0x000000ffff162224 */ /* 0x000fe200078e0017 */
[----:B------:R-:W-:Y:S01]  /*0ff0*/  @P1 IADD3 R29, PT, PT, R29, R26, RZ ;  /* 0x0000001a1d1d1210 */ /* 0x000fe20007ffe0ff */
[----:B------:R-:W-:Y:S01]  /*1000*/  @P0 IMAD.MOV R34, RZ, RZ, -R11 ;  /* 0x000000ffff220224 */ /* 0x000fe200078e0a0b */
[----:B------:R-:W-:Y:S01]  /*1010*/  @P0 IADD3 R23, PT, PT, R8, UR11, RZ ;  /* 0x0000000b08170c10 */ /* 0x000fe2000fffe0ff */
[----:B------:R-:W-:Y:S01]  /*1020*/  @P2 IMAD R26, R22, 0x60, RZ ;  /* 0x00000060161a2824 */ /* 0x000fe200078e02ff */
[----:B------:R-:W1:Y:S01]  /*1030*/  @P2 LDC R8, c[0x0][0x3c4] ;  /* 0x0000f100ff082b82 */ /* 0x000e620000000800 */
[----:B------:R-:W-:Y:S01]  /*1040*/  @P3 IMAD.MOV.U32 R11, RZ, RZ, R27 ;  /* 0x000000ffff0b3224 */ /* 0x000fe200078e001b */
[----:B------:R-:W-:-:S02]  /*1050*/  @P0 PRMT R34, R34, 0x7710, RZ ;  /* 0x0000771022220816 */ /* 0x000fc400000000ff */
[----:B------:R-:W-:Y:S01]  /*1060*/  @P2 IADD3 R35, PT, PT, RZ, -R26, RZ ;  /* 0x8000001aff232210 */ /* 0x000fe20007ffe0ff */
[----:B0-----:R-:W-:Y:S02]  /*1070*/  @P0 IMAD R32, R23, R32, R15 ;  /* 0x0000002017200224 */ /* 0x001fe400078e020f */
[----:B------:R-:W-:Y:S01]  /*1080*/  @P0 IMAD.IADD R33, R34, 0x1, R25 ;  /* 0x0000000122210824 */ /* 0x000fe200078e0219 */
[----:B------:R-:W0:Y:S01]  /*1090*/  @P1 LDC R22, c[0x0][0x3c4] ;  /* 0x0000f100ff161b82 */ /* 0x000e220000000800 */
[----:B------:R-:W-:Y:S01]  /*10a0*/  @P3 IMAD R23, R11, 0x60, RZ ;  /* 0x000000600b173824 */ /* 0x000fe200078e02ff */
[----:B------:R-:W-:Y:S01]  /*10b0*/  @P2 PRMT R35, R35, 0x7710, RZ ;  /* 0x0000771023232816 */ /* 0x000fe200000000ff */
[----:B------:R-:W-:Y:S01]  /*10c0*/  @P2 VIADD R34, R10, UR11 ;  /* 0x0000000b0a222c36 */ /* 0x000fe20008000000 */
[----:B------:R-:W-:Y:S01]  /*10d0*/  @P0 LOP3.LUT R33, R33, 0xffff, RZ, 0xc0, !PT ;  /* 0x0000ffff21210812 */ /* 0x000fe200078ec0ff */
[----:B------:R-:W-:Y:S01]  /*10e0*/  @P3 IMAD.MOV R23, RZ, RZ, -R23 ;  /* 0x000000ffff173224 */ /* 0x000fe200078e0a17 */
[----:B------:R-:W-:-:S02]  /*10f0*/  @P2 IADD3 R30, PT, PT, R30, R35, RZ ;  /* 0x000000231e1e2210 */ /* 0x000fc40007ffe0ff */
[----:B------:R-:W2:Y:S01]  /*1100*/  @P0 LDC.64 R26, c[0x0][0x390] ;  /* 0x0000e400ff1a0b82 */ /* 0x000ea20000000a00 */
[----:B------:R-:W-:Y:S01]  /*1110*/  @P0 IMAD R11, R32, 0x60, R33 ;  /* 0x00000060200b0824 */ /* 0x000fe200078e0221 */
[----:B------:R-:W-:Y:S02]  /*1120*/  @P1 IADD3 R33, PT, PT, R9, UR11, RZ ;  /* 0x0000000b09211c10 */ /* 0x000fe4000fffe0ff */
[----:B------:R-:W-:-:S04]  /*1130*/  @P3 PRMT R36, R23, 0x7710, RZ ;  /* 0x0000771017243816 */ /* 0x000fc800000000ff */
[----:B------:R-:W3:Y:S01]  /*1140*/  @P3 LDC R32, c[0x0][0x3c4] ;  /* 0x0000f100ff203b82 */ /* 0x000ee20000000800 */
[----:B-1----:R-:W-:Y:S01]  /*1150*/  @P2 IMAD R34, R34, R8, R15 ;  /* 0x0000000822222224 */ /* 0x002fe200078e020f */
[----:B------:R-:W-:-:S04]  /*1160*/  @P3 IADD3 R31, PT, PT, R31, R36, RZ ;  /* 0x000000241f1f3210 */ /* 0x000fc80007ffe0ff */
[----:B------:R-:W-:Y:S01]  /*1170*/  @P3 LOP3.LUT R31, R31, 0xffff, RZ, 0xc0, !PT ;  /* 0x0000ffff1f1f3812 */ /* 0x000fe200078ec0ff */
[----:B0-----:R-:W-:Y:S01]  /*1180*/  @P1 IMAD R33, R33, R22, R15 ;  /* 0x0000001621211224 */ /* 0x001fe200078e020f */
[----:B------:R-:W0:Y:S01]  /*1190*/  @P3 LDC.64 R8, c[0x0][0x390] ;  /* 0x0000e400ff083b82 */ /* 0x000e220000000a00 */
[----:B--2---:R-:W-:-:S07]  /*11a0*/  @P0 IMAD.WIDE R26, R11, 0x2, R26 ;  /* 0x000000020b1a0825 */ /* 0x004fce00078e021a */
[----:B------:R-:W1:Y:S01]  /*11b0*/  @P1 LDC.64 R22, c[0x0][0x390] ;  /* 0x0000e400ff161b82 */ /* 0x000e620000000a00 */
[----:B------:R-:W2:Y:S01]  /*11c0*/  @P0 LDG.E.U16.CONSTANT R26, desc[UR12][R26.64] ;  /* 0x0000000c1a1a0981 */ /* 0x000ea2000c1e9500 */
[----:B---3--:R-:W-:-:S06]  /*11d0*/  @P3 IMAD R32, R28, R32, R15 ;  /* 0x000000201c203224 */ /* 0x008fcc00078e020f */
[----:B------:R-:W3:Y:S01]  /*11e0*/  @P2 LDC.64 R10, c[0x0][0x390] ;  /* 0x0000e400ff0a2b82 */ /* 0x000ee20000000a00 */
[----:B------:R-:W-:Y:S02]  /*11f0*/  @P1 LOP3.LUT R28, R29, 0xffff, RZ, 0xc0, !PT ;  /* 0x0000ffff1d1c1812 */ /* 0x000fe400078ec0ff */
[----:B------:R-:W-:Y:S01]  /*1200*/  @P2 LOP3.LUT R29, R30, 0xffff, RZ, 0xc0, !PT ;  /* 0x0000ffff1e1d2812 */ /* 0x000fe200078ec0ff */
[----:B------:R-:W-:Y:S02]  /*1210*/  @P3 IMAD R31, R32, 0x60, R31 ;  /* 0x00000060201f3824 */ /* 0x000fe400078e021f */
[----:B------:R-:W-:Y:S02]  /*1220*/  @P1 IMAD R33, R33, 0x60, R28 ;  /* 0x0000006021211824 */ /* 0x000fe400078e021c */
[----:B------:R-:W-:Y:S02]  /*1230*/  @P2 IMAD R29, R34, 0x60, R29 ;  /* 0x00000060221d2824 */ /* 0x000fe400078e021d */
[----:B0-----:R-:W-:-:S04]  /*1240*/  @P3 IMAD.WIDE R8, R31, 0x2, R8 ;  /* 0x000000021f083825 */ /* 0x001fc800078e0208 */
[----:B-1----:R-:W-:Y:S02]  /*1250*/  @P1 IMAD.WIDE R22, R33, 0x2, R22 ;  /* 0x0000000221161825 */ /* 0x002fe400078e0216 */
[----:B------:R-:W4:Y:S04]  /*1260*/  @P3 LDG.E.U16.CONSTANT R8, desc[UR12][R8.64] ;  /* 0x0000000c08083981 */ /* 0x000f28000c1e9500 */
[----:B------:R0:W5:Y:S01]  /*1270*/  @P1 LDG.E.U16.CONSTANT R22, desc[UR12][R22.64] ;  /* 0x0000000c16161981 */ /* 0x000162000c1e9500 */
[----:B---3--:R-:W-:-:S06]  /*1280*/  @P2 IMAD.WIDE R10, R29, 0x2, R10 ;  /* 0x000000021d0a2825 */ /* 0x008fcc00078e020a */
[----:B------:R1:W3:Y:S01]  /*1290*/  @P2 LDG.E.U16.CONSTANT R10, desc[UR12][R10.64] ;  /* 0x0000000c0a0a2981 */ /* 0x0002e2000c1e9500 */
[----:B------:R-:W1:Y:S01]  /*12a0*/  S2UR UR10, SR_CgaCtaId ;  /* 0x00000000000a79c3 */ /* 0x000e620000008800 */
[----:B------:R-:W-:Y:S02]  /*12b0*/  UMOV UR7, 0x400 ;  /* 0x0000040000077882 */ /* 0x000fe40000000000 */
[----:B------:R-:W-:Y:S01]  /*12c0*/  UIADD3 UR7, UPT, UPT, UR7, 0x3000, URZ ;  /* 0x0000300007077890 */ /* 0x000fe2000fffe0ff */
[----:B0-----:R-:W-:Y:S01]  /*12d0*/  HFMA2 R23, -RZ, RZ, 0, 0 ;  /* 0x00000000ff177431 */ /* 0x001fe200000001ff */
[----:B------:R-:W-:Y:S02]  /*12e0*/  MOV R28, RZ ;  /* 0x000000ff001c7202 */ /* 0x000fe40000000f00 */
[----:B-1----:R-:W-:-:S06]  /*12f0*/  ULEA UR7, UR10, UR7, 0x18 ;  /* 0x000000070a077291 */ /* 0x002fcc000f8ec0ff */
[----:B------:R-:W-:Y:S01]  /*1300*/  LEA R11, R25, UR7, 0x2 ;  /* 0x00000007190b7c11 */ /* 0x000fe2000f8e10ff */
[----:B--2---:R-:W-:Y:S01]  /*1310*/  @P0 IMAD.U32 R28, R26, 0x10000, RZ ;  /* 0x000100001a1c0824 */ /* 0x004fe200078e00ff */
[----:B------:R-:W-:-:S04]  /*1320*/  CS2R R26, SRZ ;  /* 0x00000000001a7805 */ /* 0x000fc8000001ff00 */
[----:B------:R0:W-:Y:S01]  /*1330*/  STS [R11], R28 ;  /* 0x0000001c0b007388 */ /* 0x0001e20000000800 */
[----:B------:R-:W-:Y:S01]  /*1340*/  ISETP.GE.U32.AND P0, PT, R25, 0x800, PT ;  /* 0x000008001900780c */ /* 0x000fe20003f06070 */
[----:B----4-:R-:W-:Y:S02]  /*1350*/  @P3 IMAD.U32 R23, R8, 0x10000, RZ ;  /* 0x0001000008173824 */ /* 0x010fe400078e00ff */
[----:B-----5:R-:W-:-:S03]  /*1360*/  @P1 IMAD.U32 R26, R22, 0x10000, RZ ;  /* 0x00010000161a1824 */ /* 0x020fc600078e00ff */
[----:B------:R0:W-:Y:S01]  /*1370*/  STS [R11+0xc00], R23 ;  /* 0x000c00170b007388 */ /* 0x0001e20000000800 */
[----:B---3--:R-:W-:-:S03]  /*1380*/  @P2 SHF.L.U32 R27, R10, 0x10, RZ ;  /* 0x000000100a1b2819 */ /* 0x008fc600000006ff */
[----:B------:R0:W-:Y:S04]  /*1390*/  STS [R11+0x400], R26 ;  /* 0x0004001a0b007388 */ /* 0x0001e80000000800 */
[----:B------:R0:W-:Y:S01]  /*13a0*/  STS [R11+0x800], R27 ;  /* 0x0008001b0b007388 */ /* 0x0001e20000000800 */
[----:B------:R-:W-:Y:S01]  /*13b0*/  IADD3 R25, PT, PT, R25, 0x400, RZ ;  /* 0x0000040019197810 */ /* 0x000fe20007ffe0ff */
[----:B------:R-:W-:Y:S06]  /*13c0*/  @!P0 BRA `(.L_x_516) ;  /* 0xfffffff8008c8947 */ /* 0x000fec000383ffff */
[----:B------:R-:W-:Y:S05]  /*13d0*/  BSYNC.RECONVERGENT B0 ;  /* 0x0000000000007941 */ /* 0x000fea0003800200 */
.L_x_515:
[----:B------:R-:W-:Y:S01]  /*13e0*/  BAR.SYNC.DEFER_BLOCKING 0x0 ;  /* 0x0000000000007b1d */ /* 0x000fe20000010000 */
[----:B------:R-:W-:-:S13]  /*13f0*/  ISETP.GE.AND P0, PT, R19, R18, PT ;  /* 0x000000121300720c */ /* 0x000fda0003f06270 */
[----:B------:R-:W-:Y:S05]  /*1400*/  @P0 BRA `(.L_x_517) ;  /* 0x0000001800180947 */ /* 0x000fea0003800000 */
[----:B------:R-:W-:Y:S01]  /*1410*/  IMAD.U32 R8, RZ, RZ, UR9 ;  /* 0x00000009ff087e24 */ /* 0x000fe2000f8e00ff */
[----:B0-----:R-:W-:-:S04]  /*1420*/  MOV R11, 0xff7fffff ;  /* 0xff7fffff000b7802 */ /* 0x001fc80000000f00 */
[----:B------:R-:W-:-:S13]  /*1430*/  ISETP.GE.AND P0, PT, R8, 0x1, PT ;  /* 0x000000010800780c */ /* 0x000fda0003f06270 */
[----:B------:R-:W-:Y:S05]  /*1440*/  @!P0 BRA `(.L_x_518) ;  /* 0x0000000800148947 */ /* 0x000fea0003800000 */
[----:B------:R-:W-:Y:S01]  /*1450*/  HFMA2 R8, -RZ, RZ, 0, 0 ;  /* 0x00000000ff087431 */ /* 0x000fe200000001ff */
[----:B------:R-:W-:Y:S01]  /*1460*/  BSSY B0, `(.L_x_518) ;  /* 0x0000083000007945 */ /* 0x000fe20003800000 */
[----:B------:R-:W-:Y:S01]  /*1470*/  IMAD.MOV.U32 R11, RZ, RZ, -0x800001 ;  /* 0xff7fffffff0b7424 */ /* 0x000fe200078e00ff */
[----:B------:R-:W-:-:S07]  /*1480*/  PRMT R10, RZ, 0x7610, R10 ;  /* 0x00007610ff0a7816 */ /* 0x000fce000000000a */
.L_x_524:
[----:B01----:R-:W-:-:S05]  /*1490*/  VIADD R9, R8, UR8 ;  /* 0x0000000808097c36 */ /* 0x003fca0008000000 */
        /* <DEDUP_REMOVED lines=28> */
.L_x_556:
[----:B-1----:R-:W-:Y:S01]  /*1660*/  FADD R28, R25, R28 ;  /* 0x0000001c191c7221 */ /* 0x002fe20000000000 */
[----:B------:R-:W-:-:S04]  /*1670*/  LEA R9, R8, UR16, 0x2 ;  /* 0x0000001008097c11 */ /* 0x000fc8000f8e10ff */
[----:B------:R-:W-:Y:S01]  /*1680*/  FMNMX R11, R11, R28, !PT ;  /* 0x0000001c0b0b7209 */ /* 0x000fe20007800000 */
[----:B------:R1:W-:Y:S01]  /*1690*/  STL [R9], R28 ;  /* 0x0000001c09007387 */ /* 0x0003e20000100800 */
[----:B------:R-:W-:Y:S05]  /*16a0*/  BRA `(.L_x_523) ;  /* 0x00000000000c7947 */ /* 0x000fea0003800000 */
.L_x_521:
[----:B------:R-:W-:Y:S02]  /*16b0*/  LEA R9, R8, UR16, 0x2 ;  /* 0x0000001008097c11 */ /* 0x000fe4000f8e10ff */
[----:B------:R-:W-:-:S05]  /*16c0*/  MOV R22, 0xff7fffff ;  /* 0xff7fffff00167802 */ /* 0x000fca0000000f00 */
[----:B------:R0:W-:Y:S02]  /*16d0*/  STL [R9], R22 ;  /* 0x0000001609007387 */ /* 0x0001e40000100800 */
.L_x_523:
[----:B------:R-:W-:Y:S05]  /*16e0*/  BSYNC B1 ;  /* 0x0000000000017941 */ /* 0x000fea0003800000 */
.L_x_520:
[----:B------:R-:W-:Y:S01]  /*16f0*/  VIADD R8, R8, 0x1 ;  /* 0x0000000108087836 */ /* 0x000fe20000000000 */
[----:B------:R-:W-:-:S04]  /*1700*/  IADD3 R10, PT, PT, R10, 0x1, RZ ;  /* 0x000000010a0a7810 */ /* 0x000fc80007ffe0ff */
[----:B------:R-:W-:-:S13]  /*1710*/  ISETP.GE.AND P1, PT, R8, UR9, PT ;  /* 0x0000000908007c0c */ /* 0x000fda000bf26270 */
[----:B------:R-:W-:Y:S05]  /*1720*/  @!P1 BRA `(.L_x_524) ;  /* 0xfffffffc00589947 */ /* 0x000fea000383ffff */
[----:B------:R-:W-:Y:S05]  /*1730*/  BRA `(.L_x_525) ;  /* 0x0000000400547947 */ /* 0x000fea0003800000 */
.L_x_519:
        /* <DEDUP_REMOVED lines=17> */
.L_x_528:
        /* <DEDUP_REMOVED lines=21> */
.L_x_527:
[----:B------:R-:W-:Y:S05]  /*19a0*/  BSYNC.RECONVERGENT B1 ;  /* 0x0000000000017941 */ /* 0x000fea0003800200 */
.L_x_526:
        /* <DEDUP_REMOVED lines=25> */
.L_x_530:
[----:B------:R-:W-:Y:S05]  /*1b40*/  BSYNC.RECONVERGENT B1 ;  /* 0x0000000000017941 */ /* 0x000fea0003800200 */
.L_x_529:
        /* <DEDUP_REMOVED lines=20> */
.L_x_525:
[----:B------:R-:W-:Y:S05]  /*1c90*/  BSYNC B0 ;  /* 0x0000000000007941 */ /* 0x000fea0003800000 */
.L_x_518:
[----:B------:R-:W-:-:S13]  /*1ca0*/  FSETP.GT.AND P1, PT, R11, -3.40282346638528859812e+38, PT ;  /* 0xff7fffff0b00780b */ /* 0x000fda0003f24000 */
[----:B------:R-:W-:Y:S05]  /*1cb0*/  @!P1 BRA `(.L_x_517) ;  /* 0x0000000c00ec9947 */ /* 0x000fea0003800000 */
[----:B012---:R-:W-:Y:S01]  /*1cc0*/  HFMA2 R9, -RZ, RZ, 0.96630859375, -0.0022525787353515625 ;  /* 0x3bbb989dff097431 */ /* 0x007fe200000001ff */
[----:B------:R-:W-:Y:S01]  /*1cd0*/  FMNMX R23, R24, R11, !PT ;  /* 0x0000000b18177209 */ /* 0x000fe20007800000 */
[----:B------:R-:W-:-:S04]  /*1ce0*/  IMAD.MOV.U32 R10, RZ, RZ, 0x437c0000 ;  /* 0x437c0000ff0a7424 */ /* 0x000fc800078e00ff */
[----:B------:R-:W-:Y:S01]  /*1cf0*/  FADD R8, R24, -R23 ;  /* 0x8000001718087221 */ /* 0x000fe20000000000 */
[----:B------:R-:W-:-:S03]  /*1d00*/  MOV R24, R23 ;  /* 0x0000001700187202 */ /* 0x000fc60000000f00 */
        /* <DEDUP_REMOVED lines=31> */
.L_x_540:
        /* <DEDUP_REMOVED lines=32> */
.L_x_533:
[----:B------:R-:W-:Y:S05]  /*2100*/  BSYNC.RECONVERGENT B1 ;  /* 0x0000000000017941 */ /* 0x000fea0003800200 */
.L_x_532:
        /* <DEDUP_REMOVED lines=26> */
.L_x_535:
[----:B------:R-:W-:Y:S05]  /*22b0*/  BSYNC.RECONVERGENT B1 ;  /* 0x0000000000017941 */ /* 0x000fea0003800200 */
.L_x_534:
        /* <DEDUP_REMOVED lines=26> */
.L_x_537:
[----:B------:R-:W-:Y:S05]  /*2460*/  BSYNC.RECONVERGENT B1 ;  /* 0x0000000000017941 */ /* 0x000fea0003800200 */
.L_x_536:
        /* <DEDUP_REMOVED lines=26> */
.L_x_539:
[----:B------:R-:W-:Y:S05]  /*2610*/  BSYNC.RECONVERGENT B1 ;  /* 0x0000000000017941 */ /* 0x000fea0003800200 */
.L_x_538:
[----:B------:R-:W-:-:S05]  /*2620*/  VIADD R24, R24, 0x4 ;  /* 0x0000000418187836 */ /* 0x000fca0000000000 */
[----:B------:R-:W-:-:S13]  /*2630*/  ISETP.NE.AND P0, PT, R24, R22, PT ;  /* 0x000000161800720c */ /* 0x000fda0003f05270 */
[----:B------:R-:W-:Y:S05]  /*2640*/  @P0 BRA `(.L_x_540) ;  /* 0xfffffff8002c0947 */ /* 0x000fea000383ffff */
[----:B------:R-:W-:Y:S05]  /*2650*/  BSYNC.RECONVERGENT B0 ;  /* 0x0000000000007941 */ /* 0x000fea0003800200 */
.L_x_531:
        /* <DEDUP_REMOVED lines=21> */
[----:B------:R-:W-:Y:S01]  /*27b0*/  FFMA.RM R11, R11, R28, 12582913 ;  /* 0x4b4000010b0b7423 */ /* 0x000fe2000000401c */
[----:B------:R-:W0:Y:S03]  /*27c0*/  LDS R26, [R24] ;  /* 0x00000000181a7984 */ /* 0x000e260000000800 */
[C---:B------:R-:W-:Y:S01]  /*27d0*/  FADD R27, R11.reuse, -12583039 ;  /* 0xcb40007f0b1b7421 */ /* 0x040fe20000000000 */
[----:B------:R-:W1:Y:S01]  /*27e0*/  LDS R29, [R24+0x80] ;  /* 0x00008000181d7984 */ /* 0x000e620000000800 */
[----:B------:R-:W-:Y:S02]  /*27f0*/  SHF.L.U32 R11, R11, 0x17, RZ ;  /* 0x000000170b0b7819 */ /* 0x000fe400000006ff */
[C---:B------:R-:W-:Y:S01]  /*2800*/  FFMA R27, R8.reuse, 1.4426950216293334961, -R27 ;  /* 0x3fb8aa3b081b7823 */ /* 0x040fe2000000081b */
[----:B------:R-:W2:Y:S03]  /*2810*/  LDS R28, [R24+0x100] ;  /* 0x00010000181c7984 */ /* 0x000ea60000000800 */
[----:B------:R-:W-:-:S04]  /*2820*/  FFMA R27, R8, 1.925963033500011079e-08, R27 ;  /* 0x32a57060081b7823 */ /* 0x000fc8000000001b */
[----:B------:R-:W3:Y:S02]  /*2830*/  MUFU.EX2 R8, R27 ;  /* 0x0000001b00087308 */ /* 0x000ee40000000800 */
[----:B---3--:R-:W-:-:S04]  /*2840*/  FMUL R8, R11, R8 ;  /* 0x000000080b087220 */ /* 0x008fc80000400000 */
[----:B------:R-:W-:Y:S01]  /*2850*/  FADD R4, R4, R8 ;  /* 0x0000000804047221 */ /* 0x000fe20000000000 */
[C---:B0-----:R-:W-:Y:S01]  /*2860*/  FFMA R5, R8.reuse, R26, R5 ;  /* 0x0000001a08057223 */ /* 0x041fe20000000005 */
[C---:B-1----:R-:W-:Y:S01]  /*2870*/  FFMA R6, R8.reuse, R29, R6 ;  /* 0x0000001d08067223 */ /* 0x042fe20000000006 */
[----:B--2---:R-:W-:-:S07]  /*2880*/  FFMA R7, R8, R28, R7 ;  /* 0x0000001c08077223 */ /* 0x004fce0000000007 */
.L_x_542:
[----:B------:R-:W-:Y:S05]  /*2890*/  BSYNC.RECONVERGENT B0 ;  /* 0x0000000000007941 */ /* 0x000fea0003800200 */
.L_x_541:
        /* <DEDUP_REMOVED lines=30> */
.L_x_544:
[----:B------:R-:W-:Y:S05]  /*2a80*/  BSYNC.RECONVERGENT B0 ;  /* 0x0000000000007941 */ /* 0x000fea0003800200 */
.L_x_543:
        /* <DEDUP_REMOVED lines=23> */
[----:B------:R3:W4:Y:S02]  /*2c00*/  LDS R22, [R24+0x400] ;  /* 0x0004000018167984 */ /* 0x0007240000000800 */
[----:B---3--:R-:W-:Y:S01]  /*2c10*/  MOV R24, R23 ;  /* 0x0000001700187202 */ /* 0x008fe20000000f00 */
[----:B-1----:R-:W-:-:S04]  /*2c20*/  FMUL R8, R8, R9 ;  /* 0x0000000908087220 */ /* 0x002fc80000400000 */
[----:B------:R-:W-:Y:S01]  /*2c30*/  FADD R4, R4, R8 ;  /* 0x0000000804047221 */ /* 0x000fe20000000000 */
[C---:B0-----:R-:W-:Y:S01]  /*2c40*/  FFMA R5, R8.reuse, R11, R5 ;  /* 0x0000000b08057223 */ /* 0x041fe20000000005 */
[C---:B--2---:R-:W-:Y:S01]  /*2c50*/  FFMA R6, R8.reuse, R25, R6 ;  /* 0x0000001908067223 */ /* 0x044fe20000000006 */
[----:B----4-:R-:W-:-:S07]  /*2c60*/  FFMA R7, R8, R22, R7 ;  /* 0x0000001608077223 */ /* 0x010fce0000000007 */
.L_x_517:
[----:B------:R-:W-:Y:S05]  /*2c70*/  WARPSYNC.ALL ;  /* 0x0000000000007948 */ /* 0x000fea0003800000 */
[----:B------:R-:W-:Y:S01]  /*2c80*/  BAR.SYNC.DEFER_BLOCKING 0x0 ;  /* 0x0000000000007b1d */ /* 0x000fe20000010000 */
[----:B------:R-:W-:-:S05]  /*2c90*/  UIADD3 UR4, UPT, UPT, UR4, 0x1, URZ ;  /* 0x0000000104047890 */ /* 0x000fca000fffe0ff */
[----:B------:R-:W-:Y:S07]  /*2ca0*/  BRA.U !UP2, `(.L_x_545) ;  /* 0xffffffd90aac7547 */ /* 0x000fee000b83ffff */
.L_x_512:
        /* <DEDUP_REMOVED lines=10> */
[----:B0-----:R-:W-:Y:S01]  /*2d50*/  HFMA2 R11, -RZ, RZ, 0.96630859375, -0.0022525787353515625 ;  /* 0x3bbb989dff0b7431 */ /* 0x001fe200000001ff */
[----:B------:R-:W-:Y:S02]  /*2d60*/  MOV R15, 0x437c0000 ;  /* 0x437c0000000f7802 */ /* 0x000fe40000000f00 */
[----:B---3--:R-:W-:-:S05]  /*2d70*/  FMNMX R0, R3, R24, !PT ;  /* 0x0000001803007209 */ /* 0x008fca0007800000 */
[----:B-12---:R-:W-:Y:S01]  /*2d80*/  FADD R8, R3, -R0 ;  /* 0x8000000003087221 */ /* 0x006fe20000000000 */
        /* <DEDUP_REMOVED lines=21> */
.L_x_546:
[C---:B------:R-:W-:Y:S01]  /*2ee0*/  IADD3 R0, PT, PT, R13.reuse, 0x1800000, RZ ;  /* 0x018000000d007810 */ /* 0x040fe20007ffe0ff */
[----:B------:R-:W-:Y:S01]  /*2ef0*/  BSSY.RECONVERGENT B0, `(.L_x_547) ;  /* 0x000000d000007945 */ /* 0x000fe20003800200 */
[----:B------:R-:W-:Y:S02]  /*2f00*/  FSETP.GT.AND P3, PT, R13, RZ, PT ;  /* 0x000000ff0d00720b */ /* 0x000fe40003f64000 */
[----:B------:R-:W-:-:S04]  /*2f10*/  LOP3.LUT R0, R0, 0x7f800000, RZ, 0xc0, !PT ;  /* 0x7f80000000007812 */ /* 0x000fc800078ec0ff */
[----:B------:R-:W-:-:S13]  /*2f20*/  ISETP.GT.U32.AND P0, PT, R0, 0x1ffffff, PT ;  /* 0x01ffffff0000780c */ /* 0x000fda0003f04070 */
[----:B------:R-:W-:Y:S05]  /*2f30*/  @P0 BRA `(.L_x_548) ;  /* 0x0000000000100947 */ /* 0x000fea0003800000 */
[----:B------:R-:W-:Y:S01]  /*2f40*/  IMAD.MOV.U32 R2, RZ, RZ, R13 ;  /* 0x000000ffff027224 */ /* 0x000fe200078e000d */
[----:B0-----:R-:W-:-:S07]  /*2f50*/  MOV R11, 0x2f70 ;  /* 0x00002f70000b7802 */ /* 0x001fce0000000f00 */
[----:B-12--5:R-:W-:Y:S05]  /*2f60*/  CALL.REL.NOINC `($__internal_11_$__cuda_sm20_rcp_rn_f32_slowpath) ;  /* 0x0000000000e87944 */ /* 0x026fea0003c00000 */
[----:B------:R-:W-:Y:S05]  /*2f70*/  BRA `(.L_x_549) ;  /* 0x0000000000107947 */ /* 0x000fea0003800000 */
.L_x_548:
[----:B------:R-:W3:Y:S02]  /*2f80*/  MUFU.RCP R0, R13 ;  /* 0x0000000d00007308 */ /* 0x000ee40000001000 */
[----:B---3--:R-:W-:-:S04]  /*2f90*/  FFMA R2, R0, R13, -1 ;  /* 0xbf80000000027423 */ /* 0x008fc8000000000d */
[----:B------:R-:W-:-:S04]  /*2fa0*/  FADD.FTZ R3, -R2, -RZ ;  /* 0x800000ff02037221 */ /* 0x000fc80000010100 */
[----:B------:R-:W-:-:S07]  /*2fb0*/  FFMA R0, R0, R3, R0 ;  /* 0x0000000300007223 */ /* 0x000fce0000000000 */
.L_x_549:
[----:B------:R-:W-:Y:S05]  /*2fc0*/  BSYNC.RECONVERGENT B0 ;  /* 0x0000000000007941 */ /* 0x000fea0003800200 */
.L_x_547:
[----:B------:R-:W3:Y:S01]  /*2fd0*/  LDC.64 R2, c[0x0][0x398] ;  /* 0x0000e600ff027b82 */ /* 0x000ee20000000a00 */
[----:B------:R-:W-:-:S05]  /*2fe0*/  FSEL R0, R0, RZ, P3 ;  /* 0x000000ff00007208 */ /* 0x000fca0001800000 */
[C---:B------:R-:W-:Y:S01]  /*2ff0*/  FMUL R5, R0.reuse, R5 ;  /* 0x0000000500057220 */ /* 0x040fe20000400000 */
[C---:B------:R-:W-:Y:S01]  /*3000*/  FMUL R6, R0.reuse, R6 ;  /* 0x0000000600067220 */ /* 0x040fe20000400000 */
[----:B------:R-:W-:-:S03]  /*3010*/  FMUL R0, R0, R7 ;  /* 0x0000000700007220 */ /* 0x000fc60000400000 */
[----:B------:R-:W-:Y:S02]  /*3020*/  F2FP.BF16.F32.PACK_AB R5, RZ, R5 ;  /* 0x00000005ff05723e */ /* 0x000fe400000010ff */
[----:B------:R-:W-:Y:S02]  /*3030*/  F2FP.BF16.F32.PACK_AB R6, RZ, R6 ;  /* 0x00000006ff06723e */ /* 0x000fe400000010ff */
[----:B------:R-:W-:Y:S01]  /*3040*/  F2FP.BF16.F32.PACK_AB R0, RZ, R0 ;  /* 0x00000000ff00723e */ /* 0x000fe200000010ff */
[----:B---3--:R-:W-:-:S05]  /*3050*/  IMAD.WIDE R16, R16, 0x2, R2 ;  /* 0x0000000210107825 */ /* 0x008fca00078e0202 */
[----:B------:R-:W-:Y:S04]  /*3060*/  STG.E.U16 desc[UR12][R16.64], R5 ;  /* 0x0000000510007986 */ /* 0x000fe8000c10150c */
[----:B------:R-:W-:Y:S04]  /*3070*/  STG.E.U16 desc[UR12][R16.64+0x40], R6 ;  /* 0x0000400610007986 */ /* 0x000fe8000c10150c */
[----:B------:R-:W-:Y:S01]  /*3080*/  STG.E.U16 desc[UR12][R16.64+0x80], R0 ;  /* 0x0000800010007986 */ /* 0x000fe2000c10150c */
[----:B------:R-:W-:Y:S05]  /*3090*/  EXIT ;  /* 0x000000000000794d */ /* 0x000fea0003800000 */
.L_x_522:
        /* <DEDUP_REMOVED lines=8> */
.L_x_551:
[----:B------:R-:W-:Y:S05]  /*3120*/  BSYNC B2 ;  /* 0x0000000000027941 */ /* 0x000fea0003800000 */
.L_x_550:
        /* <DEDUP_REMOVED lines=8> */
.L_x_552:
[----:B------:R-:W-:Y:S02]  /*31b0*/  HFMA2 R29, -RZ, RZ, 0, 2.384185791015625e-07 ;  /* 0x00000004ff1d7431 */ /* 0x000fe400000001ff */
[----:B------:R-:W-:-:S04]  /*31c0*/  IMAD.MOV.U32 R9, RZ, RZ, R28 ;  /* 0x000000ffff097224 */ /* 0x000fc800078e001c */
[----:B------:R-:W-:-:S05]  /*31d0*/  FADD R9, R22, R9 ;  /* 0x0000000916097221 */ /* 0x000fca0000000000 */
[----:B------:R-:W-:-:S07]  /*31e0*/  MOV R22, R9 ;  /* 0x0000000900167202 */ /* 0x000fce0000000f00 */
[----:B------:R-:W-:Y:S05]  /*31f0*/  WARPSYNC.COLLECTIVE R27, `(.L_x_553) ;  /* 0x000000001b087348 */ /* 0x000fea0003c00000 */
[----:B------:R0:W1:Y:S02]  /*3200*/  SHFL.BFLY P1, R28, R22, R29, R30 ;  /* 0x0c00001d161c7389 */ /* 0x000064000002001e */
[----:B01----:R-:W-:Y:S05]  /*3210*/  ENDCOLLECTIVE ;  /* 0x000000000000791b */ /* 0x003fea0003800000 */
.L_x_553:
[----:B------:R-:W-:Y:S02]  /*3220*/  HFMA2 R29, -RZ, RZ, 0, 1.1920928955078125e-07 ;  /* 0x00000002ff1d7431 */ /* 0x000fe400000001ff */
[----:B------:R-:W-:-:S04]  /*3230*/  IMAD.MOV.U32 R26, RZ, RZ, R28 ;  /* 0x000000ffff1a7224 */ /* 0x000fc800078e001c */
[----:B------:R-:W-:-:S05]  /*3240*/  FADD R26, R9, R26 ;  /* 0x0000001a091a7221 */ /* 0x000fca0000000000 */
[----:B------:R-:W-:-:S07]  /*3250*/  MOV R22, R26 ;  /* 0x0000001a00167202 */ /* 0x000fce0000000f00 */
[----:B------:R-:W-:Y:S05]  /*3260*/  WARPSYNC.COLLECTIVE R27, `(.L_x_554) ;  /* 0x000000001b087348 */ /* 0x000fea0003c00000 */
[----:B------:R0:W1:Y:S02]  /*3270*/  SHFL.BFLY P1, R28, R22, R29, R30 ;  /* 0x0c00001d161c7389 */ /* 0x000064000002001e */
[----:B01----:R-:W-:Y:S05]  /*3280*/  ENDCOLLECTIVE ;  /* 0x000000000000791b */ /* 0x003fea0003800000 */
.L_x_554:
[----:B------:R-:W-:Y:S02]  /*3290*/  HFMA2 R29, -RZ, RZ, 0, 5.9604644775390625e-08 ;  /* 0x00000001ff1d7431 */ /* 0x000fe400000001ff */
[----:B------:R-:W-:-:S04]  /*32a0*/  IMAD.MOV.U32 R25, RZ, RZ, R28 ;  /* 0x000000ffff197224 */ /* 0x000fc800078e001c */
[----:B------:R-:W-:-:S05]  /*32b0*/  FADD R25, R26, R25 ;  /* 0x000000191a197221 */ /* 0x000fca0000000000 */
[----:B------:R-:W-:-:S07]  /*32c0*/  MOV R22, R25 ;  /* 0x0000001900167202 */ /* 0x000fce0000000f00 */
[----:B------:R-:W-:Y:S05]  /*32d0*/  WARPSYNC.COLLECTIVE R27, `(.L_x_555) ;  /* 0x000000001b087348 */ /* 0x000fea0003c00000 */
[----:B------:R0:W1:Y:S02]  /*32e0*/  SHFL.BFLY P1, R28, R22, R29, R30 ;  /* 0x0c00001d161c7389 */ /* 0x000064000002001e */
[----:B01----:R-:W-:Y:S05]  /*32f0*/  ENDCOLLECTIVE ;  /* 0x000000000000791b */ /* 0x003fea0003800000 */
.L_x_555:
[----:B------:R-:W-:Y:S05]  /*3300*/  BRA `(.L_x_556) ;  /* 0xffffffe000d47947 */ /* 0x000fea000383ffff */
        .weak           $__internal_11_$__cuda_sm20_rcp_rn_f32_slowpath
        .type           $__internal_11_$__cuda_sm20_rcp_rn_f32_slowpath,@function
        .size           $__internal_11_$__cuda_sm20_rcp_rn_f32_slowpath,(.L_x_2072 - $__internal_11_$__cuda_sm20_rcp_rn_f32_slowpath)
$__internal_11_$__cuda_sm20_rcp_rn_f32_slowpath:
        /* <DEDUP_REMOVED lines=15> */
.L_x_558:
        /* <DEDUP_REMOVED lines=33> */
.L_x_560:
[----:B------:R0:W1:Y:S02]  /*3610*/  MUFU.RCP R3, R2 ;  /* 0x0000000200037308 */ /* 0x0000640000001000 */
.L_x_559:
[----:B------:R-:W-:Y:S05]  /*3620*/  BSYNC.RECONVERGENT B1 ;  /* 0x0000000000017941 */ /* 0x000fea0003800200 */
.L_x_557:
[----:B-1----:R-:W-:Y:S02]  /*3630*/  IMAD.MOV.U32 R0, RZ, RZ, R3 ;  /* 0x000000ffff007224 */ /* 0x002fe400078e0003 */
[----:B------:R-:W-:Y:S01]  /*3640*/  HFMA2 R3, -RZ, RZ, 0, 0 ;  /* 0x00000000ff037431 */ /* 0x000fe200000001ff */
[----:B0-----:R-:W-:-:S04]  /*3650*/  MOV R2, R11 ;  /* 0x0000000b00027202 */ /* 0x001fc80000000f00 */
[----:B------:R-:W-:Y:S05]  /*3660*/  RET.REL.NODEC R2 `(_Z30flash_attn_sinks_varlen_kernelI13__nv_bfloat16Li96ELi8ELi32EEvPKT_S3_S3_PS1_PKfPKjS8_fiiii) ;  /* 0xffffffc802647950 */ /* 0x000fea0003c3ffff */
.L_x_561:
        /* <DEDUP_REMOVED lines=9> */
.L_x_2072:


//--------------------- .text._Z30flash_attn_sinks_varlen_kernelI13__nv_bfloat16Li80ELi8ELi32EEvPKT_S3_S3_PS1_PKfPKjS8_fiiii --------------------------
	.section	.text._Z30flash_attn_sinks_varlen_kernelI13__nv_bfloat16Li80ELi8ELi32EEvPKT_S3_S3_PS1_PKfPKjS8_fiiii,"ax",@progbits
	.align	128
        .global         _Z30flash_attn_sinks_varlen_kernelI13__nv_bfloat16Li80ELi8ELi32EEvPKT_S3_S3_PS1_PKfPKjS8_fiiii
        .type           _Z30flash_attn_sinks_varlen_kernelI13__nv_bfloat16Li80ELi8ELi32EEvPKT_S3_S3_PS1_PKfPKjS8_fiiii,@function
        .size           _Z30flash_attn_sinks_varlen_kernelI13__nv_bfloat16Li80ELi8ELi32EEvPKT_S3_S3_PS1_PKfPKjS8_fiiii,(.L_x_2073 - _Z30flash_attn_sinks_varlen_kernelI13__nv_bfloat16Li80ELi8ELi32EEvPKT_S3_S3_PS1_PKfPKjS8_fiiii)
        .other          _Z30flash_attn_sinks_varlen_kernelI13__nv_bfloat16Li80ELi8ELi32EEvPKT_S3_S3_PS1_PKfPKjS8_fiiii,@"STO_CUDA_ENTRY STV_DEFAULT"
_Z30flash_attn_sinks_varlen_kernelI13__nv_bfloat16Li80ELi8ELi32EEvPKT_S3_S3_PS1_PKfPKjS8_fiiii:
.text._Z30flash_attn_sinks_varlen_kernelI13__nv_bfloat16Li80ELi8ELi32EEvPKT_S3_S3_PS1_PKfPKjS8_fiiii:
        /* <DEDUP_REMOVED lines=13> */
[----:B0-----:R-:W-:Y:S01]  /*00d0*/  SHF.L.U32 R0, R0, 0x3, RZ ;  /* 0x0000000300007819 */ /* 0x001fe200000006ff */
[C---:B----4-:R-:W-:Y:S01]  /*00e0*/  IMAD.WIDE.U32 R10, R13.reuse, 0x4, R10 ;  /* 0x000000040d0a7825 */ /* 0x050fe200078e000a */
[----:B------:R-:W0:Y:S02]  /*00f0*/  S2R R19, SR_CTAID.X ;  /* 0x0000000000137919 */ /* 0x000e240000002500 */
[----:B------:R-:W-:Y:S02]  /*0100*/  R2UR UR4, R0 ;  /* 0x00000000000472ca */ /* 0x000fe400000e0000 */
[----:B-----5:R-:W-:Y:S01]  /*0110*/  SHF.R.U32.HI R0, RZ, 0x5, R20 ;  /* 0x00000005ff007819 */ /* 0x020fe20000011614 */
[----:B------:R-:W4:Y:S01]  /*0120*/  LDG.E.CONSTANT R15, desc[UR12][R10.64] ;  /* 0x0000000c0a0f7981 */ /* 0x000f22000c1e9900 */
[----:B-1----:R-:W0:Y:S03]  /*0130*/  LDC.64 R2, c[0x0][0x3c0] ;  /* 0x0000f000ff027b82 */ /* 0x002e260000000a00 */
[----:B------:R1:W5:Y:S06]  /*0140*/  LDG.E.CONSTANT R4, desc[UR12][R10.64+0x4] ;  /* 0x0000040c0a047981 */ /* 0x00036c000c1e9900 */
[----:B------:R-:W-:Y:S01]  /*0150*/  LOP3.LUT R17, R0, UR4, RZ, 0xfc, !PT ;  /* 0x0000000400117c12 */ /* 0x000fe2000f8efcff */
[----:B0-----:R-:W-:-:S04]  /*0160*/  IMAD R12, R13, R2, R19 ;  /* 0x000000020d0c7224 */ /* 0x001fc800078e0213 */
[----:B---3--:R-:W-:-:S04]  /*0170*/  IMAD R12, R12, UR5, R17 ;  /* 0x000000050c0c7c24 */ /* 0x008fc8000f8e0211 */
[----:B------:R-:W-:Y:S01]  /*0180*/  IMAD R16, R12, 0x50, RZ ;  /* 0x000000500c107824 */ /* 0x000fe200078e02ff */
[----:B------:R-:W-:Y:S01]  /*0190*/  IABS R21, R3 ;  /* 0x0000000300157213 */ /* 0x000fe20000000000 */
[----:B--2---:R-:W-:Y:S01]  /*01a0*/  IMAD.IADD R18, R18, 0x1, -R5 ;  /* 0x0000000112127824 */ /* 0x004fe200078e0a05 */
[----:B------:R-:W-:-:S04]  /*01b0*/  LOP3.LUT R5, R20, 0x1f, RZ, 0xc0, !PT ;  /* 0x0000001f14057812 */ /* 0x000fc800078ec0ff */
[----:B------:R-:W-:-:S04]  /*01c0*/  ISETP.GT.U32.AND P0, PT, R5, 0xf, PT ;  /* 0x0000000f0500780c */ /* 0x000fc80003f04070 */
[CC--:B------:R-:W-:Y:S02]  /*01d0*/  ISETP.GE.OR P0, PT, R17.reuse, R18.reuse, P0 ;  /* 0x000000121100720c */ /* 0x0c0fe40000706670 */
[----:B------:R-:W-:-:S11]  /*01e0*/  ISETP.GE.AND P1, PT, R17, R18, PT ;  /* 0x000000121100720c */ /* 0x000fd60003f26270 */
[----:B------:R-:W0:Y:S08]  /*01f0*/  @!P0 LDC.64 R6, c[0x0][0x380] ;  /* 0x0000e000ff068b82 */ /* 0x000e300000000a00 */
[----:B------:R-:W2:Y:S01]  /*0200*/  @!P1 LDC.64 R8, c[0x0][0x380] ;  /* 0x0000e000ff089b82 */ /* 0x000ea20000000a00 */
[CC--:B------:R-:W-:Y:S02]  /*0210*/  @!P0 IADD3 R13, P2, PT, R5.reuse, R16.reuse, RZ ;  /* 0x00000010050d8210 */ /* 0x0c0fe40007f5e0ff */
[----:B------:R-:W-:-:S02]  /*0220*/  @!P1 IADD3 R5, PT, PT, R5, R16, RZ ;  /* 0x0000001005059210 */ /* 0x000fc40007ffe0ff */
[----:B------:R-:W-:Y:S02]  /*0230*/  @!P0 LEA.HI.X.SX32 R14, R16, RZ, 0x1, P2 ;  /* 0x000000ff100e8211 */ /* 0x000fe400010f0eff */
[----:B0-----:R-:W-:-:S04]  /*0240*/  @!P0 LEA R12, P2, R13, R6, 0x1 ;  /* 0x000000060d0c8211 */ /* 0x001fc800078408ff */
[----:B------:R-:W-:Y:S01]  /*0250*/  @!P0 LEA.HI.X R13, R13, R7, R14, 0x1, P2 ;  /* 0x000000070d0d8211 */ /* 0x000fe200010f0c0e */
[----:B--2---:R-:W-:-:S04]  /*0260*/  @!P1 IMAD.WIDE R8, R5, 0x2, R8 ;  /* 0x0000000205089825 */ /* 0x004fc800078e0208 */
[----:B------:R-:W2:Y:S04]  /*0270*/  @!P0 LDG.E.U16.CONSTANT R6, desc[UR12][R12.64+0x80] ;  /* 0x0000800c0c068981 */ /* 0x000ea8000c1e9500 */
[----:B------:R-:W3:Y:S04]  /*0280*/  @!P1 LDG.E.U16.CONSTANT R7, desc[UR12][R8.64+0x40] ;  /* 0x0000400c08079981 */ /* 0x000ee8000c1e9500 */
[----:B------:R0:W3:Y:S01]  /*0290*/  @!P1 LDG.E.U16.CONSTANT R5, desc[UR12][R8.64] ;  /* 0x0000000c08059981 */ /* 0x0000e2000c1e9500 */
[----:B------:R-:W1:Y:S08]  /*02a0*/  I2F.RP R14, R21 ;  /* 0x00000015000e7306 */ /* 0x000e700000209400 */
[----:B-1----:R-:W1:Y:S02]  /*02b0*/  MUFU.RCP R14, R14 ;  /* 0x0000000e000e7308 */ /* 0x002e640000001000 */
[----:B-1----:R-:W-:-:S06]  /*02c0*/  VIADD R10, R14, 0xffffffe ;  /* 0x0ffffffe0e0a7836 */ /* 0x002fcc0000000000 */
[----:B------:R1:W4:Y:S01]  /*02d0*/  F2I.FTZ.U32.TRUNC.NTZ R11, R10 ;  /* 0x0000000a000b7305 */ /* 0x000322000021f000 */
[----:B0-----:R-:W-:Y:S01]  /*02e0*/  IABS R8, R2 ;  /* 0x0000000200087213 */ /* 0x001fe20000000000 */
[----:B-1----:R-:W-:Y:S01]  /*02f0*/  IMAD.MOV.U32 R10, RZ, RZ, RZ ;  /* 0x000000ffff0a7224 */ /* 0x002fe200078e00ff */
[----:B----4-:R-:W-:-:S05]  /*0300*/  IADD3 R22, PT, PT, RZ, -R11, RZ ;  /* 0x8000000bff167210 */ /* 0x010fca0007ffe0ff */
[----:B------:R-:W-:-:S04]  /*0310*/  IMAD R23, R22, R21, RZ ;  /* 0x0000001516177224 */ /* 0x000fc800078e02ff */
[----:B------:R-:W-:-:S06]  /*0320*/  IMAD.HI.U32 R11, R11, R23, R10 ;  /* 0x000000170b0b7227 */ /* 0x000fcc00078e000a */
[----:B------:R-:W-:-:S05]  /*0330*/  IMAD.HI.U32 R11, R11, R8, RZ ;  /* 0x000000080b0b7227 */ /* 0x000fca00078e00ff */
[----:B------:R-:W-:-:S05]  /*0340*/  IADD3 R9, PT, PT, -R11, RZ, RZ ;  /* 0x000000ff0b097210 */ /* 0x000fca0007ffe1ff */
[----:B------:R-:W-:-:S05]  /*0350*/  IMAD R8, R21, R9, R8 ;  /* 0x0000000915087224 */ /* 0x000fca00078e0208 */
[----:B------:R-:W-:Y:S02]  /*0360*/  ISETP.GT.U32.AND P4, PT, R21, R8, PT ;  /* 0x000000081500720c */ /* 0x000fe40003f84070 */
[----:B------:R-:W-:-:S11]  /*0370*/  LOP3.LUT R2, R2, R3, RZ, 0x3c, !PT ;  /* 0x0000000302027212 */ /* 0x000fd600078e3cff */
[----:B------:R-:W-:-:S05]  /*0380*/  @!P4 IMAD.IADD R8, R8, 0x1, -R21 ;  /* 0x000000010808c824 */ /* 0x000fca00078e0a15 */
[----:B------:R-:W-:Y:S02]  /*0390*/  ISETP.GE.U32.AND P2, PT, R8, R21, PT ;  /* 0x000000150800720c */ /* 0x000fe40003f46070 */
[----:B------:R-:W-:Y:S01]  /*03a0*/  @!P4 IADD3 R11, PT, PT, R11, 0x1, RZ ;  /* 0x000000010b0bc810 */ /* 0x000fe20007ffe0ff */
[----:B------:R-:W0:Y:S01]  /*03b0*/  @!P0 LDC R21, c[0x0][0x3b8] ;  /* 0x0000ee00ff158b82 */ /* 0x000e220000000800 */
[----:B------:R-:W-:Y:S02]  /*03c0*/  ISETP.GE.AND P3, PT, R2, RZ, PT ;  /* 0x000000ff0200720c */ /* 0x000fe40003f66270 */
[----:B------:R-:W-:-:S07]  /*03d0*/  ISETP.NE.AND P4, PT, R3, RZ, PT ;  /* 0x000000ff0300720c */ /* 0x000fce0003f85270 */
[----:B------:R-:W-:-:S05]  /*03e0*/  @P2 VIADD R11, R11, 0x1 ;  /* 0x000000010b0b2836 */ /* 0x000fca0000000000 */
[----:B------:R-:W-:-:S05]  /*03f0*/  MOV R2, R11 ;  /* 0x0000000b00027202 */ /* 0x000fca0000000f00 */
[----:B------:R-:W-:Y:S01]  /*0400*/  @!P3 IMAD.MOV R2, RZ, RZ, -R2 ;  /* 0x000000ffff02b224 */ /* 0x000fe200078e0a02 */
[----:B------:R-:W-:-:S04]  /*0410*/  @!P4 LOP3.LUT R2, RZ, R3, RZ, 0x33, !PT ;  /* 0x00000003ff02c212 */ /* 0x000fc800078e33ff */
[----:B------:R-:W-:-:S04]  /*0420*/  IABS R13, R2 ;  /* 0x00000002000d7213 */ /* 0x000fc80000000000 */
[----:B------:R-:W1:Y:S08]  /*0430*/  I2F.RP R10, R13 ;  /* 0x0000000d000a7306 */ /* 0x000e700000209400 */
[----:B-1----:R-:W1:Y:S02]  /*0440*/  MUFU.RCP R10, R10 ;  /* 0x0000000a000a7308 */ /* 0x002e640000001000 */
[----:B-1----:R-:W-:-:S06]  /*0450*/  IADD3 R8, PT, PT, R10, 0xffffffe, RZ ;  /* 0x0ffffffe0a087810 */ /* 0x002fcc0007ffe0ff */
[----:B------:R1:W4:Y:S02]  /*0460*/  F2I.FTZ.U32.TRUNC.NTZ R9, R8 ;  /* 0x0000000800097305 */ /* 0x000324000021f000 */
[----:B-1----:R-:W-:Y:S02]  /*0470*/  HFMA2 R8, -RZ, RZ, 0, 0 ;  /* 0x00000000ff087431 */ /* 0x002fe400000001ff */
[----:B----4-:R-:W-:-:S04]  /*0480*/  IMAD.MOV R12, RZ, RZ, -R9 ;  /* 0x000000ffff0c7224 */ /* 0x010fc800078e0a09 */
[----:B------:R-:W-:Y:S01]  /*0490*/  IMAD R11, R12, R13, RZ ;  /* 0x0000000d0c0b7224 */ /* 0x000fe200078e02ff */
[----:B------:R-:W-:Y:S02]  /*04a0*/  IABS R12, R19 ;  /* 0x00000013000c7213 */ /* 0x000fe40000000000 */
[----:B------:R-:W-:Y:S01]  /*04b0*/  IABS R14, R2 ;  /* 0x00000002000e7213 */ /* 0x000fe20000000000 */
[----:B------:R-:W-:-:S04]  /*04c0*/  IMAD.HI.U32 R9, R9, R11, R8 ;  /* 0x0000000b09097227 */ /* 0x000fc800078e0008 */
[----:B------:R-:W-:Y:S02]  /*04d0*/  IMAD.MOV R10, RZ, RZ, -R14 ;  /* 0x000000ffff0a7224 */ /* 0x000fe400078e0a0e */
[----:B------:R-:W-:-:S04]  /*04e0*/  IMAD.HI.U32 R9, R9, R12, RZ ;  /* 0x0000000c09097227 */ /* 0x000fc800078e00ff */
[----:B------:R-:W-:Y:S01]  /*04f0*/  IMAD R8, R9, R10, R12 ;  /* 0x0000000a09087224 */ /* 0x000fe200078e020c */
[----:B------:R-:W-:-:S04]  /*0500*/  R2UR UR11, R15 ;  /* 0x000000000f0b72ca */ /* 0x000fc800000e0000 */
[----:B------:R-:W-:-:S09]  /*0510*/  ISETP.GT.U32.AND P4, PT, R13, R8, PT ;  /* 0x000000080d00720c */ /* 0x000fd20003f84070 */
[----:B-----5:R-:W-:-:S04]  /*0520*/  VIADD R11, R4, -UR11 ;  /* 0x8000000b040b7c36 */ /* 0x020fc80008000000 */
[----:B------:R-:W-:-:S04]  /*0530*/  @!P4 IADD3 R8, PT, PT, R8, -R13, RZ ;  /* 0x8000000d0808c210 */ /* 0x000fc80007ffe0ff */
[----:B------:R-:W-:Y:S02]  /*0540*/  ISETP.GE.U32.AND P2, PT, R8, R13, PT ;  /* 0x0000000d0800720c */ /* 0x000fe40003f46070 */
[----:B------:R-:W-:-:S04]  /*0550*/  IADD3 R8, PT, PT, -R18, R11, RZ ;  /* 0x0000000b12087210 */ /* 0x000fc80007ffe1ff */
[----:B------:R-:W-:Y:S02]  /*0560*/  R2UR UR5, R8 ;  /* 0x00000000080572ca */ /* 0x000fe400000e0000 */
[----:B------:R-:W-:Y:S01]  /*0570*/  LOP3.LUT R4, R19, R2, RZ, 0x3c, !PT ;  /* 0x0000000213047212 */ /* 0x000fe200078e3cff */
[----:B------:R-:W1:Y:S01]  /*0580*/  @!P1 LDC R8, c[0x0][0x3b8] ;  /* 0x0000ee00ff089b82 */ /* 0x000e620000000800 */
[----:B------:R-:W-:Y:S02]  /*0590*/  MOV R13, UR4 ;  /* 0x00000004000d7c02 */ /* 0x000fe40008000f00 */
        /* <DEDUP_REMOVED lines=9> */
[----:B------:R-:W-:Y:S01]  /*0630*/  @!P4 VIADD R9, R9, 0x1 ;  /* 0x000000010909c836 */ /* 0x000fe20000000000 */
[----:B------:R-:W-:Y:S02]  /*0640*/  ISETP.NE.AND P4, PT, R2, RZ, PT ;  /* 0x000000ff0200720c */ /* 0x000fe40003f85270 */
[----:B------:R-:W-:Y:S01]  /*0650*/  USEL UR5, UR5, URZ, UP0 ;  /* 0x000000ff05057287 */ /* 0x000fe20008000000 */
[----:B------:R-:W-:Y:S01]  /*0660*/  @P2 VIADD R9, R9, 0x1 ;  /* 0x0000000109092836 */ /* 0x000fe20000000000 */
[----:B------:R-:W-:Y:S02]  /*0670*/  R2UR UR16, R1 ;  /* 0x00000000011072ca */ /* 0x000fe400000e0000 */
[----:B------:R-:W-:Y:S01]  /*0680*/  UISETP.GE.AND UP0, UPT, UR5, UR14, UPT ;  /* 0x0000000e0500728c */ /* 0x000fe2000bf06270 */
[----:B------:R-:W-:Y:S01]  /*0690*/  HFMA2 R14, -RZ, RZ, 0, 0 ;  /* 0x00000000ff0e7431 */ /* 0x000fe200000001ff */
[----:B------:R-:W-:-:S02]  /*06a0*/  MOV R15, R9 ;  /* 0x00000009000f7202 */ /* 0x000fc40000000f00 */
[----:B------:R-:W-:Y:S01]  /*06b0*/  CS2R R12, SRZ ;  /* 0x00000000000c7805 */ /* 0x000fe2000001ff00 */
[----:B------:R-:W-:Y:S02]  /*06c0*/  VIADD R0, R0, UR4 ;  /* 0x0000000400007c36 */ /* 0x000fe40008000000 */
[----:B------:R-:W-:Y:S01]  /*06d0*/  @!P3 IMAD.MOV R15, RZ, RZ, -R15 ;  /* 0x000000ffff0fb224 */ /* 0x000fe200078e0a0f */
[----:B------:R-:W-:Y:S01]  /*06e0*/  @!P4 LOP3.LUT R15, RZ, R2, RZ, 0x33, !PT ;  /* 0x00000002ff0fc212 */ /* 0x000fe200078e33ff */
[----:B--2---:R-:W-:Y:S01]  /*06f0*/  @!P0 IMAD.U32 R6, R6, 0x10000, RZ ;  /* 0x0001000006068824 */ /* 0x004fe200078e00ff */
[----:B---3--:R-:W-:Y:S01]  /*0700*/  @!P1 SHF.L.U32 R7, R7, 0x10, RZ ;  /* 0x0000001007079819 */ /* 0x008fe200000006ff */
[----:B------:R-:W-:-:S04]  /*0710*/  @!P1 IMAD.U32 R5, R5, 0x10000, RZ ;  /* 0x0001000005059824 */ /* 0x000fc800078e00ff */
[-C--:B-1----:R-:W-:Y:S01]  /*0720*/  @!P1 FMUL R13, R7, R8.reuse ;  /* 0x00000008070d9220 */ /* 0x082fe20000400000 */
[----:B0-----:R-:W-:Y:S01]  /*0730*/  @!P0 FMUL R12, R6, R21 ;  /* 0x00000015060c8220 */ /* 0x001fe20000400000 */
[----:B------:R-:W-:Y:S01]  /*0740*/  CS2R R6, SRZ ;  /* 0x0000000000067805 */ /* 0x000fe2000001ff00 */
[----:B------:R-:W-:Y:S01]  /*0750*/  @!P1 FMUL R14, R5, R8 ;  /* 0x00000008050e9220 */ /* 0x000fe20000400000 */
[----:B------:R-:W-:Y:S02]  /*0760*/  MOV R8, 0xff7fffff ;  /* 0xff7fffff00087802 */ /* 0x000fe40000000f00 */
        /* <DEDUP_REMOVED lines=10> */
.L_x_595:
        /* <DEDUP_REMOVED lines=26> */
.L_x_564:
        /* <DEDUP_REMOVED lines=18> */
[----:B------:R-:W-:-:S04]  /*0ad0*/  @!P0 IMAD R33, R33, -0x60, R34 ;  /* 0xffffffa021218824 */ /* 0x000fc800078e0222 */
[----:B------:R-:W-:-:S04]  /*0ae0*/  @!P0 IMAD.IADD R33, R33, 0x1, R20 ;  /* 0x0000000121218824 */ /* 0x000fc800078e0214 */
[----:B0-----:R-:W-:-:S06]  /*0af0*/  @!P0 IMAD.WIDE R10, R33, 0x2, R10 ;  /* 0x00000002210a8825 */ /* 0x001fcc00078e020a */
[----:B------:R-:W2:Y:S01]  /*0b00*/  @!P0 LDG.E.U16.CONSTANT R10, desc[UR12][R10.64] ;  /* 0x0000000c0a0a8981 */ /* 0x000ea2000c1e9500 */
[----:B------:R-:W-:Y:S02]  /*0b10*/  LOP3.LUT R33, R27, 0xffff, RZ, 0xc0, !PT ;  /* 0x0000ffff1b217812 */ /* 0x000fe400078ec0ff */
[----:B------:R-:W-:-:S03]  /*0b20*/  IADD3 R34, PT, PT, R32, -0x200, RZ ;  /* 0xfffffe0020227810 */ /* 0x000fc60007ffe0ff */
[----:B------:R-:W-:Y:S02]  /*0b30*/  IMAD R35, R33, 0xaaab, RZ ;  /* 0x0000aaab21237824 */ /* 0x000fe400078e02ff */
[----:B------:R-:W-:-:S03]  /*0b40*/  HFMA2 R33, -RZ, RZ, 0, 0 ;  /* 0x00000000ff217431 */ /* 0x000fc600000001ff */
[----:B------:R-:W-:-:S04]  /*0b50*/  SHF.R.U32.HI R35, RZ, 0x16, R35 ;  /* 0x00000016ff237819 */ /* 0x000fc80000011623 */
[----:B------:R-:W-:Y:S02]  /*0b60*/  PRMT R36, R35, 0x9910, RZ ;  /* 0x0000991023247816 */ /* 0x000fe400000000ff */
[C---:B------:R-:W-:Y:S02]  /*0b70*/  PRMT R35, R34.reuse, 0x9910, RZ ;  /* 0x0000991022237816 */ /* 0x040fe400000000ff */
[----:B------:R-:W-:-:S03]  /*0b80*/  LOP3.LUT R34, R34, 0xffff, RZ, 0xc0, !PT ;  /* 0x0000ffff22227812 */ /* 0x000fc600078ec0ff */
[----:B------:R-:W-:-:S05]  /*0b90*/  IMAD R35, R36, -0x60, R35 ;  /* 0xffffffa024237824 */ /* 0x000fca00078e0223 */
[----:B------:R-:W-:Y:S01]  /*0ba0*/  LOP3.LUT R35, R35, 0xffff, RZ, 0xc0, !PT ;  /* 0x0000ffff23237812 */ /* 0x000fe200078ec0ff */
[----:B--2---:R-:W-:-:S03]  /*0bb0*/  @!P0 IMAD.U32 R33, R10, 0x10000, RZ ;  /* 0x000100000a218824 */ /* 0x004fc600078e00ff */
[----:B------:R-:W-:Y:S01]  /*0bc0*/  ISETP.GT.U32.AND P0, PT, R35, 0x4f, PT ;  /* 0x0000004f2300780c */ /* 0x000fe20003f04070 */
[----:B------:R-:W-:-:S05]  /*0bd0*/  IMAD R10, R34, 0xaaab, RZ ;  /* 0x0000aaab220a7824 */ /* 0x000fca00078e02ff */
[----:B------:R-:W-:-:S04]  /*0be0*/  SHF.R.U32.HI R10, RZ, 0x16, R10 ;  /* 0x00000016ff0a7819 */ /* 0x000fc8000001160a */
[----:B------:R-:W-:-:S13]  /*0bf0*/  ISETP.GE.OR P0, PT, R10, UR9, P0 ;  /* 0x000000090a007c0c */ /* 0x000fda0008706670 */
[----:B------:R-:W-:-:S05]  /*0c00*/  @!P0 IMAD.HI.U32 R10, R21, -0x55555555, RZ ;  /* 0xaaaaaaab150a8827 */ /* 0x000fca00078e00ff */
[----:B------:R-:W-:-:S05]  /*0c10*/  @!P0 SHF.R.U32.HI R10, RZ, 0x6, R10 ;  /* 0x00000006ff0a8819 */ /* 0x000fca000001160a */
[----:B------:R-:W-:-:S04]  /*0c20*/  @!P0 VIADD R11, R10, UR15 ;  /* 0x0000000f0a0b8c36 */ /* 0x000fc80008000000 */
[----:B------:R-:W-:-:S04]  /*0c30*/  @!P0 IMAD R11, R3, R11, R28 ;  /* 0x0000000b030b8224 */ /* 0x000fc800078e021c */
[----:B------:R-:W-:Y:S02]  /*0c40*/  @!P0 IMAD R35, R10, -0x60, R11 ;  /* 0xffffffa00a238824 */ /* 0x000fe400078e020b */
[----:B------:R-:W0:Y:S03]  /*0c50*/  @!P0 LDC.64 R10, c[0x0][0x388] ;  /* 0x0000e200ff0a8b82 */ /* 0x000e260000000a00 */
[----:B------:R-:W-:-:S05]  /*0c60*/  @!P0 IADD3 R35, PT, PT, R35, R20, RZ ;  /* 0x0000001423238210 */ /* 0x000fca0007ffe0ff */
[----:B0-----:R-:W-:-:S06]  /*0c70*/  @!P0 IMAD.WIDE R10, R35, 0x2, R10 ;  /* 0x00000002230a8825 */ /* 0x001fcc00078e020a */
[----:B------:R0:W2:Y:S01]  /*0c80*/  @!P0 LDG.E.U16.CONSTANT R10, desc[UR12][R10.64] ;  /* 0x0000000c0a0a8981 */ /* 0x0000a2000c1e9500 */
[----:B------:R-:W-:Y:S01]  /*0c90*/  LOP3.LUT R34, R9, 0xffff, RZ, 0xc0, !PT ;  /* 0x0000ffff09227812 */ /* 0x000fe200078ec0ff */
[----:B------:R-:W-:Y:S02]  /*0ca0*/  IMAD.MOV.U32 R35, RZ, RZ, RZ ;  /* 0x000000ffff237224 */ /* 0x000fe400078e00ff */
[----:B------:R1:W-:Y:S02]  /*0cb0*/  STS [R26+-0x800], R33 ;  /* 0xfff800211a007388 */ /* 0x0003e40000000800 */
[----:B------:R-:W-:-:S05]  /*0cc0*/  IMAD R34, R34, 0xaaab, RZ ;  /* 0x0000aaab22227824 */ /* 0x000fca00078e02ff */
[----:B------:R-:W-:Y:S01]  /*0cd0*/  SHF.R.U32.HI R36, RZ, 0x16, R34 ;  /* 0x00000016ff247819 */ /* 0x000fe20000011622 */
[----:B------:R-:W-:-:S03]  /*0ce0*/  VIADD R34, R32, 0xffffff00 ;  /* 0xffffff0020227836 */ /* 0x000fc60000000000 */
[----:B0-----:R-:W-:Y:S02]  /*0cf0*/  PRMT R11, R36, 0x9910, RZ ;  /* 0x00009910240b7816 */ /* 0x001fe400000000ff */
[C---:B------:R-:W-:Y:S02]  /*0d00*/  PRMT R36, R34.reuse, 0x9910, RZ ;  /* 0x0000991022247816 */ /* 0x040fe400000000ff */
[----:B------:R-:W-:-:S03]  /*0d10*/  LOP3.LUT R34, R34, 0xffff, RZ, 0xc0, !PT ;  /* 0x0000ffff22227812 */ /* 0x000fc600078ec0ff */
[----:B------:R-:W-:-:S05]  /*0d20*/  IMAD R36, R11, -0x60, R36 ;  /* 0xffffffa00b247824 */ /* 0x000fca00078e0224 */
[----:B------:R-:W-:Y:S02]  /*0d30*/  LOP3.LUT R36, R36, 0xffff, RZ, 0xc0, !PT ;  /* 0x0000ffff24247812 */ /* 0x000fe400078ec0ff */
[----:B--2---:R-:W-:Y:S01]  /*0d40*/  @!P0 SHF.L.U32 R35, R10, 0x10, RZ ;  /* 0x000000100a238819 */ /* 0x004fe200000006ff */
[----:B------:R-:W-:Y:S01]  /*0d50*/  IMAD R10, R34, 0xaaab, RZ ;  /* 0x0000aaab220a7824 */ /* 0x000fe200078e02ff */
[----:B------:R-:W-:-:S04]  /*0d60*/  ISETP.GT.U32.AND P0, PT, R36, 0x4f, PT ;  /* 0x0000004f2400780c */ /* 0x000fc80003f04070 */
[----:B------:R-:W-:-:S04]  /*0d70*/  SHF.R.U32.HI R10, RZ, 0x16, R10 ;  /* 0x00000016ff0a7819 */ /* 0x000fc8000001160a */
[----:B------:R-:W-:-:S13]  /*0d80*/  ISETP.GE.OR P0, PT, R10, UR9, P0 ;  /* 0x000000090a007c0c */ /* 0x000fda0008706670 */
[----:B------:R-:W-:-:S05]  /*0d90*/  @!P0 IMAD.HI.U32 R10, R25, -0x55555555, RZ ;  /* 0xaaaaaaab190a8827 */ /* 0x000fca00078e00ff */
[----:B------:R-:W-:-:S04]  /*0da0*/  @!P0 SHF.R.U32.HI R10, RZ, 0x6, R10 ;  /* 0x00000006ff0a8819 */ /* 0x000fc8000001160a */
[----:B------:R-:W-:-:S05]  /*0db0*/  @!P0 IADD3 R11, PT, PT, R10, UR15, RZ ;  /* 0x0000000f0a0b8c10 */ /* 0x000fca000fffe0ff */
[----:B------:R-:W-:-:S04]  /*0dc0*/  @!P0 IMAD R11, R3, R11, R30 ;  /* 0x0000000b030b8224 */ /* 0x000fc800078e021e */
[----:B-1----:R-:W-:Y:S02]  /*0dd0*/  @!P0 IMAD R33, R10, -0x60, R11 ;  /* 0xffffffa00a218824 */ /* 0x002fe400078e020b */
[----:B------:R-:W0:Y:S02]  /*0de0*/  @!P0 LDC.64 R10, c[0x0][0x388] ;  /* 0x0000e200ff0a8b82 */ /* 0x000e240000000a00 */
[----:B------:R-:W-:-:S04]  /*0df0*/  @!P0 IMAD.IADD R33, R33, 0x1, R20 ;  /* 0x0000000121218824 */ /* 0x000fc800078e0214 */
[----:B0-----:R-:W-:-:S06]  /*0e00*/  @!P0 IMAD.WIDE R10, R33, 0x2, R10 ;  /* 0x00000002210a8825 */ /* 0x001fcc00078e020a */
[----:B------:R-:W2:Y:S01]  /*0e10*/  @!P0 LDG.E.U16.CONSTANT R10, desc[UR12][R10.64] ;  /* 0x0000000c0a0a8981 */ /* 0x000ea2000c1e9500 */
[C---:B------:R-:W-:Y:S02]  /*0e20*/  LOP3.LUT R33, R32.reuse, 0xffff, RZ, 0xc0, !PT ;  /* 0x0000ffff20217812 */ /* 0x040fe400078ec0ff */
[----:B------:R-:W-:Y:S01]  /*0e30*/  PRMT R36, R32, 0x9910, RZ ;  /* 0x0000991020247816 */ /* 0x000fe200000000ff */
[----:B------:R0:W-:Y:S02]  /*0e40*/  STS [R26+-0x400], R35 ;  /* 0xfffc00231a007388 */ /* 0x0001e40000000800 */
[----:B------:R-:W-:Y:S01]  /*0e50*/  IMAD R34, R33, 0xaaab, RZ ;  /* 0x0000aaab21227824 */ /* 0x000fe200078e02ff */
[----:B------:R-:W-:-:S04]  /*0e60*/  MOV R33, RZ ;  /* 0x000000ff00217202 */ /* 0x000fc80000000f00 */
[----:B------:R-:W-:-:S04]  /*0e70*/  SHF.R.U32.HI R34, RZ, 0x16, R34 ;  /* 0x00000016ff227819 */ /* 0x000fc80000011622 */
[----:B------:R-:W-:-:S05]  /*0e80*/  PRMT R37, R34, 0x9910, RZ ;  /* 0x0000991022257816 */ /* 0x000fca00000000ff */
[----:B------:R-:W-:-:S05]  /*0e90*/  IMAD R36, R37, -0x60, R36 ;  /* 0xffffffa025247824 */ /* 0x000fca00078e0224 */
[----:B------:R-:W-:Y:S01]  /*0ea0*/  LOP3.LUT R36, R36, 0xffff, RZ, 0xc0, !PT ;  /* 0x0000ffff24247812 */ /* 0x000fe200078ec0ff */
[----:B--2---:R-:W-:-:S03]  /*0eb0*/  @!P0 IMAD.U32 R33, R10, 0x10000, RZ ;  /* 0x000100000a218824 */ /* 0x004fc600078e00ff */
[----:B------:R-:W-:-:S04]  /*0ec0*/  ISETP.GT.U32.AND P0, PT, R36, 0x4f, PT ;  /* 0x0000004f2400780c */ /* 0x000fc80003f04070 */
[----:B------:R-:W-:-:S13]  /*0ed0*/  ISETP.GE.OR P0, PT, R34, UR9, P0 ;  /* 0x0000000922007c0c */ /* 0x000fda0008706670 */
[----:B------:R-:W-:-:S05]  /*0ee0*/  @!P0 IMAD.HI.U32 R10, R29, -0x55555555, RZ ;  /* 0xaaaaaaab1d0a8827 */ /* 0x000fca00078e00ff */
[----:B------:R-:W-:-:S04]  /*0ef0*/  @!P0 SHF.R.U32.HI R10, RZ, 0x6, R10 ;  /* 0x00000006ff0a8819 */ /* 0x000fc8000001160a */
[----:B------:R-:W-:-:S05]  /*0f00*/  @!P0 IADD3 R11, PT, PT, R10, UR15, RZ ;  /* 0x0000000f0a0b8c10 */ /* 0x000fca000fffe0ff */
[----:B------:R-:W-:-:S04]  /*0f10*/  @!P0 IMAD R11, R3, R11, R22 ;  /* 0x0000000b030b8224 */ /* 0x000fc800078e0216 */
[----:B0-----:R-:W-:Y:S02]  /*0f20*/  @!P0 IMAD R35, R10, -0x60, R11 ;  /* 0xffffffa00a238824 */ /* 0x001fe400078e020b */
[----:B------:R-:W0:Y:S02]  /*0f30*/  @!P0 LDC.64 R10, c[0x0][0x388] ;  /* 0x0000e200ff0a8b82 */ /* 0x000e240000000a00 */
[----:B------:R-:W-:-:S04]  /*0f40*/  @!P0 IMAD.IADD R35, R35, 0x1, R20 ;  /* 0x0000000123238824 */ /* 0x000fc800078e0214 */
[----:B0-----:R-:W-:-:S06]  /*0f50*/  @!P0 IMAD.WIDE R10, R35, 0x2, R10 ;  /* 0x00000002230a8825 */ /* 0x001fcc00078e020a */
[----:B------:R-:W2:Y:S01]  /*0f60*/  @!P0 LDG.E.U16.CONSTANT R10, desc[UR12][R10.64] ;  /* 0x0000000c0a0a8981 */ /* 0x000ea2000c1e9500 */
[----:B------:R-:W-:Y:S01]  /*0f70*/  HFMA2 R35, -RZ, RZ, 0, 0 ;  /* 0x00000000ff237431 */ /* 0x000fe200000001ff */
[----:B------:R-:W-:Y:S01]  /*0f80*/  IADD3 R34, PT, PT, R29, -0x300, RZ ;  /* 0xfffffd001d227810 */ /* 0x000fe20007ffe0ff */
[----:B------:R-:W-:Y:S01]  /*0f90*/  VIADD R32, R32, 0x400 ;  /* 0x0000040020207836 */ /* 0x000fe20000000000 */
[----:B------:R-:W-:Y:S01]  /*0fa0*/  STS [R26], R33 ;  /* 0x000000211a007388 */ /* 0x000fe20000000800 */
        /* <DEDUP_REMOVED lines=11> */
[----:B--2---:R-:W-:Y:S01]  /*1060*/  @!P0 IMAD.U32 R35, R10, 0x10000, RZ ;  /* 0x000100000a238824 */ /* 0x004fe200078e00ff */
[----:B------:R-:W-:-:S04]  /*1070*/  ISETP.GE.U32.AND P0, PT, R34, 0x800, PT ;  /* 0x000008002200780c */ /* 0x000fc80003f06070 */
[----:B------:R0:W-:Y:S02]  /*1080*/  STS [R26+0x400], R35 ;  /* 0x000400231a007388 */ /* 0x0001e40000000800 */
[----:B0-----:R-:W-:-:S07]  /*1090*/  VIADD R26, R26, 0x1000 ;  /* 0x000010001a1a7836 */ /* 0x001fce0000000000 */
[----:B------:R-:W-:Y:S05]  /*10a0*/  @!P0 BRA `(.L_x_564) ;  /* 0xfffffff800408947 */ /* 0x000fea000383ffff */
[----:B------:R-:W-:Y:S05]  /*10b0*/  BSYNC.RECONVERGENT B0 ;  /* 0x0000000000007941 */ /* 0x000fea0003800200 */
.L_x_563:
[----:B------:R-:W-:Y:S01]  /*10c0*/  BSSY.RECONVERGENT B0, `(.L_x_565) ;  /* 0x0000062000007945 */ /* 0x000fe20003800200 */
[----:B------:R-:W-:-:S07]  /*10d0*/  MOV R9, R20 ;  /* 0x0000001400097202 */ /* 0x000fce0000000f00 */
.L_x_566:
[C---:B------:R-:W-:Y:S01]  /*10e0*/  LOP3.LUT R10, R9.reuse, 0xffff, RZ, 0xc0, !PT ;  /* 0x0000ffff090a7812 */ /* 0x040fe200078ec0ff */
[C---:B------:R-:W-:Y:S01]  /*10f0*/  VIADD R22, R9.reuse, 0x100 ;  /* 0x0000010009167836 */ /* 0x040fe20000000000 */
[C---:B------:R-:W-:Y:S01]  /*1100*/  IADD3 R24, PT, PT, R9.reuse, 0x200, RZ ;  /* 0x0000020009187810 */ /* 0x040fe20007ffe0ff */
[----:B0-----:R-:W-:Y:S02]  /*1110*/  VIADD R25, R9, 0x300 ;  /* 0x0000030009197836 */ /* 0x001fe40000000000 */
[----:B------:R-:W-:Y:S01]  /*1120*/  IMAD R10, R10, 0xaaab, RZ ;  /* 0x0000aaab0a0a7824 */ /* 0x000fe200078e02ff */
[----:B------:R-:W-:Y:S02]  /*1130*/  LOP3.LUT R21, R22, 0xffff, RZ, 0xc0, !PT ;  /* 0x0000ffff16157812 */ /* 0x000fe400078ec0ff */
[----:B------:R-:W-:Y:S02]  /*1140*/  LOP3.LUT R27, R24, 0xffff, RZ, 0xc0, !PT ;  /* 0x0000ffff181b7812 */ /* 0x000fe400078ec0ff */
[----:B------:R-:W-:Y:S01]  /*1150*/  SHF.R.U32.HI R11, RZ, 0x16, R10 ;  /* 0x00000016ff0b7819 */ /* 0x000fe2000001160a */
[----:B------:R-:W-:Y:S01]  /*1160*/  IMAD R10, R21, 0xaaab, RZ ;  /* 0x0000aaab150a7824 */ /* 0x000fe200078e02ff */
[----:B------:R-:W-:Y:S01]  /*1170*/  LOP3.LUT R28, R25, 0xffff, RZ, 0xc0, !PT ;  /* 0x0000ffff191c7812 */ /* 0x000fe200078ec0ff */
[----:B------:R-:W-:Y:S01]  /*1180*/  IMAD R27, R27, 0xaaab, RZ ;  /* 0x0000aaab1b1b7824 */ /* 0x000fe200078e02ff */
[----:B------:R-:W-:-:S02]  /*1190*/  PRMT R21, R11, 0x9910, RZ ;  /* 0x000099100b157816 */ /* 0x000fc400000000ff */
[----:B------:R-:W-:Y:S01]  /*11a0*/  SHF.R.U32.HI R10, RZ, 0x16, R10 ;  /* 0x00000016ff0a7819 */ /* 0x000fe2000001160a */
[----:B------:R-:W-:Y:S01]  /*11b0*/  IMAD R29, R28, 0xaaab, RZ ;  /* 0x0000aaab1c1d7824 */ /* 0x000fe200078e02ff */
[----:B------:R-:W-:Y:S01]  /*11c0*/  SHF.R.U32.HI R28, RZ, 0x16, R27 ;  /* 0x00000016ff1c7819 */ /* 0x000fe2000001161b */
[----:B------:R-:W-:Y:S01]  /*11d0*/  IMAD R21, R21, 0x60, RZ ;  /* 0x0000006015157824 */ /* 0x000fe200078e02ff */
[----:B------:R-:W-:-:S04]  /*11e0*/  PRMT R23, R10, 0x9910, RZ ;  /* 0x000099100a177816 */ /* 0x000fc800000000ff */
[----:B------:R-:W-:-:S04]  /*11f0*/  IADD3 R21, PT, PT, RZ, -R21, RZ ;  /* 0x80000015ff157210 */ /* 0x000fc80007ffe0ff */
[----:B------:R-:W-:Y:S01]  /*1200*/  PRMT R26, R21, 0x7710, RZ ;  /* 0x00007710151a7816 */ /* 0x000fe200000000ff */
[----:B------:R-:W-:-:S04]  /*1210*/  IMAD R21, R23, 0x60, RZ ;  /* 0x0000006017157824 */ /* 0x000fc800078e02ff */
[----:B------:R-:W-:Y:S01]  /*1220*/  IMAD.IADD R23, R26, 0x1, R9 ;  /* 0x000000011a177824 */ /* 0x000fe200078e0209 */
[----:B------:R-:W-:Y:S02]  /*1230*/  IADD3 R26, PT, PT, RZ, -R21, RZ ;  /* 0x80000015ff1a7210 */ /* 0x000fe40007ffe0ff */
[----:B------:R-:W-:Y:S02]  /*1240*/  SHF.R.U32.HI R21, RZ, 0x16, R29 ;  /* 0x00000016ff157819 */ /* 0x000fe4000001161d */
[----:B------:R-:W-:Y:S02]  /*1250*/  PRMT R27, R26, 0x7710, RZ ;  /* 0x000077101a1b7816 */ /* 0x000fe400000000ff */
[----:B------:R-:W-:Y:S02]  /*1260*/  LOP3.LUT R23, R23, 0xffff, RZ, 0xc0, !PT ;  /* 0x0000ffff17177812 */ /* 0x000fe400078ec0ff */
[----:B------:R-:W-:Y:S01]  /*1270*/  PRMT R26, R28, 0x9910, RZ ;  /* 0x000099101c1a7816 */ /* 0x000fe200000000ff */
[----:B------:R-:W-:Y:S01]  /*1280*/  IMAD.IADD R27, R22, 0x1, R27 ;  /* 0x00000001161b7824 */ /* 0x000fe200078e021b */
[----:B------:R-:W-:-:S02]  /*1290*/  PRMT R29, R21, 0x9910, RZ ;  /* 0x00009910151d7816 */ /* 0x000fc400000000ff */
[----:B------:R-:W-:Y:S02]  /*12a0*/  ISETP.GT.U32.AND P0, PT, R23, 0x4f, PT ;  /* 0x0000004f1700780c */ /* 0x000fe40003f04070 */
[----:B------:R-:W-:Y:S01]  /*12b0*/  MOV R22, R26 ;  /* 0x0000001a00167202 */ /* 0x000fe20000000f00 */
[----:B------:R-:W-:Y:S01]  /*12c0*/  IMAD.MOV.U32 R26, RZ, RZ, R29 ;  /* 0x000000ffff1a7224 */ /* 0x000fe200078e001d */
[----:B------:R-:W-:Y:S02]  /*12d0*/  ISETP.GE.OR P0, PT, R11, UR9, P0 ;  /* 0x000000090b007c0c */ /* 0x000fe40008706670 */
[----:B------:R-:W-:Y:S01]  /*12e0*/  LOP3.LUT R31, R27, 0xffff, RZ, 0xc0, !PT ;  /* 0x0000ffff1b1f7812 */ /* 0x000fe200078ec0ff */
[----:B------:R-:W-:Y:S02]  /*12f0*/  IMAD R22, R22, 0x60, RZ ;  /* 0x0000006016167824 */ /* 0x000fe400078e02ff */
[----:B------:R-:W-:Y:S01]  /*1300*/  IMAD R26, R26, 0x60, RZ ;  /* 0x000000601a1a7824 */ /* 0x000fe200078e02ff */
[----:B------:R-:W-:-:S02]  /*1310*/  ISETP.GT.U32.AND P1, PT, R31, 0x4f, PT ;  /* 0x0000004f1f00780c */ /* 0x000fc40003f24070 */
[----:B------:R-:W-:Y:S01]  /*1320*/  IADD3 R22, PT, PT, RZ, -R22, RZ ;  /* 0x80000016ff167210 */ /* 0x000fe20007ffe0ff */
[----:B------:R-:W-:Y:S01]  /*1330*/  IMAD.MOV R26, RZ, RZ, -R26 ;  /* 0x000000ffff1a7224 */ /* 0x000fe200078e0a1a */
[----:B------:R-:W-:Y:S02]  /*1340*/  ISETP.GE.OR P1, PT, R10, UR9, P1 ;  /* 0x000000090a007c0c */ /* 0x000fe40008f26670 */
[----:B------:R-:W-:Y:S01]  /*1350*/  PRMT R27, R22, 0x7710, RZ ;  /* 0x00007710161b7816 */ /* 0x000fe200000000ff */
[----:B------:R-:W0:Y:S01]  /*1360*/  @!P0 LDC R32, c[0x0][0x3c4] ;  /* 0x0000f100ff208b82 */ /* 0x000e220000000800 */
[----:B------:R-:W-:Y:S02]  /*1370*/  PRMT R22, R26, 0x7710, RZ ;  /* 0x000077101a167816 */ /* 0x000fe400000000ff */
[----:B------:R-:W-:Y:S02]  /*1380*/  IADD3 R27, PT, PT, R24, R27, RZ ;  /* 0x0000001b181b7210 */ /* 0x000fe40007ffe0ff */
[----:B------:R-:W-:Y:S01]  /*1390*/  @!P0 IADD3 R11, PT, PT, R11, UR15, RZ ;  /* 0x0000000f0b0b8c10 */ /* 0x000fe2000fffe0ff */
[----:B------:R-:W-:Y:S01]  /*13a0*/  IMAD.IADD R22, R25, 0x1, R22 ;  /* 0x0000000119167824 */ /* 0x000fe200078e0216 */
[----:B------:R-:W-:-:S02]  /*13b0*/  LOP3.LUT R30, R27, 0xffff, RZ, 0xc0, !PT ;  /* 0x0000ffff1b1e7812 */ /* 0x000fc400078ec0ff */
[----:B------:R-:W1:Y:S01]  /*13c0*/  @!P0 LDC.64 R26, c[0x0][0x390] ;  /* 0x0000e400ff1a8b82 */ /* 0x000e620000000a00 */
[----:B------:R-:W-:Y:S01]  /*13d0*/  @!P1 VIADD R36, R10, UR15 ;  /* 0x0000000f0a249c36 */ /* 0x000fe20008000000 */
[----:B------:R-:W-:Y:S02]  /*13e0*/  LOP3.LUT R29, R22, 0xffff, RZ, 0xc0, !PT ;  /* 0x0000ffff161d7812 */ /* 0x000fe400078ec0ff */
[----:B------:R-:W-:Y:S02]  /*13f0*/  ISETP.GT.U32.AND P2, PT, R30, 0x4f, PT ;  /* 0x0000004f1e00780c */ /* 0x000fe40003f44070 */
[----:B------:R-:W-:Y:S02]  /*1400*/  ISETP.GT.U32.AND P3, PT, R29, 0x4f, PT ;  /* 0x0000004f1d00780c */ /* 0x000fe40003f64070 */
[----:B------:R-:W2:Y:S01]  /*1410*/  @!P1 LDC R22, c[0x0][0x3c4] ;  /* 0x0000f100ff169b82 */ /* 0x000ea20000000800 */
[----:B------:R-:W-:Y:S02]  /*1420*/  ISETP.GE.OR P2, PT, R28, UR9, P2 ;  /* 0x000000091c007c0c */ /* 0x000fe40009746670 */
[----:B------:R-:W-:Y:S01]  /*1430*/  ISETP.GE.OR P3, PT, R21, UR9, P3 ;  /* 0x0000000915007c0c */ /* 0x000fe20009f66670 */
[----:B0-----:R-:W-:-:S04]  /*1440*/  @!P0 IMAD R32, R11, R32, R15 ;  /* 0x000000200b208224 */ /* 0x001fc800078e020f */
[----:B------:R-:W0:Y:S01]  /*1450*/  @!P1 LDC.64 R24, c[0x0][0x390] ;  /* 0x0000e400ff189b82 */ /* 0x000e220000000a00 */
[----:B------:R-:W-:-:S05]  /*1460*/  @!P0 IMAD R23, R32, 0x50, R23 ;  /* 0x0000005020178824 */ /* 0x000fca00078e0217 */
[----:B------:R-:W-:Y:S02]  /*1470*/  @!P2 IADD3 R28, PT, PT, R28, UR15, RZ ;  /* 0x0000000f1c1cac10 */ /* 0x000fe4000fffe0ff */
[----:B------:R-:W3:Y:S01]  /*1480*/  @!P2 LDC R32, c[0x0][0x3c4] ;  /* 0x0000f100ff20ab82 */ /* 0x000ee20000000800 */
[----:B-1----:R-:W-:-:S04]  /*1490*/  @!P0 IMAD.WIDE R26, R23, 0x2, R26 ;  /* 0x00000002171a8825 */ /* 0x002fc800078e021a */
[----:B------:R-:W-:Y:S02]  /*14a0*/  @!P3 VIADD R33, R21, UR15 ;  /* 0x0000000f1521bc36 */ /* 0x000fe40008000000 */
[----:B------:R-:W4:Y:S01]  /*14b0*/  @!P0 LDG.E.U16.CONSTANT R26, desc[UR12][R26.64] ;  /* 0x0000000c1a1a8981 */ /* 0x000f22000c1e9500 */
[----:B------:R-:W1:Y:S01]  /*14c0*/  @!P3 LDC R34, c[0x0][0x3c4] ;  /* 0x0000f100ff22bb82 */ /* 0x000e620000000800 */
[----:B--2---:R-:W-:-:S04]  /*14d0*/  @!P1 IMAD R36, R36, R22, R15 ;  /* 0x0000001624249224 */ /* 0x004fc800078e020f */
[----:B------:R-:W-:-:S03]  /*14e0*/  @!P1 IMAD R31, R36, 0x50, R31 ;  /* 0x00000050241f9824 */ /* 0x000fc600078e021f */
[----:B------:R-:W2:Y:S08]  /*14f0*/  @!P2 LDC.64 R22, c[0x0][0x390] ;  /* 0x0000e400ff16ab82 */ /* 0x000eb00000000a00 */
[----:B------:R-:W5:Y:S01]  /*1500*/  @!P3 LDC.64 R10, c[0x0][0x390] ;  /* 0x0000e400ff0abb82 */ /* 0x000f620000000a00 */
[----:B---3--:R-:W-:-:S04]  /*1510*/  @!P2 IMAD R21, R28, R32, R15 ;  /* 0x000000201c15a224 */ /* 0x008fc800078e020f */
[----:B------:R-:W-:Y:S02]  /*1520*/  @!P2 IMAD R21, R21, 0x50, R30 ;  /* 0x000000501515a824 */ /* 0x000fe400078e021e */
[----:B-1----:R-:W-:-:S04]  /*1530*/  @!P3 IMAD R34, R33, R34, R15 ;  /* 0x000000222122b224 */ /* 0x002fc800078e020f */
[----:B------:R-:W-:Y:S02]  /*1540*/  @!P3 IMAD R29, R34, 0x50, R29 ;  /* 0x00000050221db824 */ /* 0x000fe400078e021d */
[----:B0-----:R-:W-:-:S04]  /*1550*/  @!P1 IMAD.WIDE R24, R31, 0x2, R24 ;  /* 0x000000021f189825 */ /* 0x001fc800078e0218 */
[----:B--2---:R-:W-:Y:S02]  /*1560*/  @!P2 IMAD.WIDE R22, R21, 0x2, R22 ;  /* 0x000000021516a825 */ /* 0x004fe400078e0216 */
[----:B------:R0:W2:Y:S02]  /*1570*/  @!P1 LDG.E.U16.CONSTANT R24, desc[UR12][R24.64] ;  /* 0x0000000c18189981 */ /* 0x0000a4000c1e9500 */
[----:B-----5:R-:W-:Y:S02]  /*1580*/  @!P3 IMAD.WIDE R10, R29, 0x2, R10 ;  /* 0x000000021d0ab825 */ /* 0x020fe400078e020a */
[----:B------:R-:W3:Y:S04]  /*1590*/  @!P2 LDG.E.U16.CONSTANT R22, desc[UR12][R22.64] ;  /* 0x0000000c1616a981 */ /* 0x000ee8000c1e9500 */
[----:B------:R-:W5:Y:S01]  /*15a0*/  @!P3 LDG.E.U16.CONSTANT R10, desc[UR12][R10.64] ;  /* 0x0000000c0a0ab981 */ /* 0x000f62000c1e9500 */
[----:B------:R-:W1:Y:S01]  /*15b0*/  S2UR UR10, SR_CgaCtaId ;  /* 0x00000000000a79c3 */ /* 0x000e620000008800 */
[----:B------:R-:W-:Y:S01]  /*15c0*/  UMOV UR7, 0x400 ;  /* 0x0000040000077882 */ /* 0x000fe20000000000 */
[----:B------:R-:W-:Y:S01]  /*15d0*/  HFMA2 R21, -RZ, RZ, 0, 0 ;  /* 0x00000000ff157431 */ /* 0x000fe200000001ff */
[----:B------:R-:W-:Y:S01]  /*15e0*/  UIADD3 UR7, UPT, UPT, UR7, 0x3000, URZ ;  /* 0x0000300007077890 */ /* 0x000fe2000fffe0ff */
[----:B0-----:R-:W-:-:S03]  /*15f0*/  MOV R25, RZ ;  /* 0x000000ff00197202 */ /* 0x001fc60000000f00 */
[----:B-1----:R-:W-:-:S06]  /*1600*/  ULEA UR7, UR10, UR7, 0x18 ;  /* 0x000000070a077291 */ /* 0x002fcc000f8ec0ff */
[----:B------:R-:W-:Y:S01]  /*1610*/  LEA R28, R9, UR7, 0x2 ;  /* 0x00000007091c7c11 */ /* 0x000fe2000f8e10ff */
[----:B----4-:R-:W-:Y:S01]  /*1620*/  @!P0 IMAD.U32 R21, R26, 0x10000, RZ ;  /* 0x000100001a158824 */ /* 0x010fe200078e00ff */
[----:B------:R-:W-:-:S04]  /*1630*/  CS2R R26, SRZ ;  /* 0x00000000001a7805 */ /* 0x000fc8000001ff00 */
[----:B------:R0:W-:Y:S01]  /*1640*/  STS [R28], R21 ;  /* 0x000000151c007388 */ /* 0x0001e20000000800 */
[C---:B------:R-:W-:Y:S02]  /*1650*/  ISETP.GE.U32.AND P0, PT, R9.reuse, 0x800, PT ;  /* 0x000008000900780c */ /* 0x040fe40003f06070 */
[----:B------:R-:W-:Y:S01]  /*1660*/  IADD3 R9, PT, PT, R9, 0x400, RZ ;  /* 0x0000040009097810 */ /* 0x000fe20007ffe0ff */
[----:B--2---:R-:W-:Y:S01]  /*1670*/  @!P1 IMAD.U32 R26, R24, 0x10000, RZ ;  /* 0x00010000181a9824 */ /* 0x004fe200078e00ff */
[----:B---3--:R-:W-:Y:S01]  /*1680*/  @!P2 SHF.L.U32 R27, R22, 0x10, RZ ;  /* 0x00000010161ba819 */ /* 0x008fe200000006ff */
[----:B-----5:R-:W-:-:S03]  /*1690*/  @!P3 IMAD.U32 R25, R10, 0x10000, RZ ;  /* 0x000100000a19b824 */ /* 0x020fc600078e00ff */
[----:B------:R0:W-:Y:S04]  /*16a0*/  STS [R28+0x400], R26 ;  /* 0x0004001a1c007388 */ /* 0x0001e80000000800 */
[----:B------:R0:W-:Y:S04]  /*16b0*/  STS [R28+0x800], R27 ;  /* 0x0008001b1c007388 */ /* 0x0001e80000000800 */
[----:B------:R0:W-:Y:S01]  /*16c0*/  STS [R28+0xc00], R25 ;  /* 0x000c00191c007388 */ /* 0x0001e20000000800 */
[----:B------:R-:W-:Y:S05]  /*16d0*/  @!P0 BRA `(.L_x_566) ;  /* 0xfffffff800808947 */ /* 0x000fea000383ffff */
[----:B------:R-:W-:Y:S05]  /*16e0*/  BSYNC.RECONVERGENT B0 ;  /* 0x0000000000007941 */ /* 0x000fea0003800200 */
.L_x_565:
        /* <DEDUP_REMOVED lines=8> */
[----:B------:R-:W-:Y:S01]  /*1770*/  ISETP.GE.AND P0, PT, R9, 0x1, PT ;  /* 0x000000010900780c */ /* 0x000fe20003f06270 */
[----:B------:R-:W-:Y:S02]  /*1780*/  HFMA2 R9, -RZ, RZ, 0, 1.9073486328125e-06 ;  /* 0x00000020ff097431 */ /* 0x000fe400000001ff */
[----:B------:R-:W-:-:S05]  /*1790*/  IMAD.U32 R10, RZ, RZ, UR7 ;  /* 0x00000007ff0a7e24 */ /* 0x000fca000f8e00ff */
[----:B------:R-:W-:Y:S02]  /*17a0*/  VIADDMNMX R10, R10, R9, UR14, PT ;  /* 0x0000000e0a0a7e46 */ /* 0x000fe4000b800109 */
[----:B0-----:R-:W-:-:S03]  /*17b0*/  LOP3.LUT R21, R21, 0x1f, RZ, 0xc0, !PT ;  /* 0x0000001f15157812 */ /* 0x001fc600078ec0ff */
[----:B------:R-:W-:Y:S05]  /*17c0*/  @!P0 BRA `(.L_x_568) ;  /* 0x0000000800008947 */ /* 0x000fea0003800000 */
[----:B------:R-:W-:Y:S01]  /*17d0*/  BSSY B0, `(.L_x_568) ;  /* 0x000007f000007945 */ /* 0x000fe20003800000 */
[----:B------:R-:W-:Y:S01]  /*17e0*/  IMAD.MOV.U32 R11, RZ, RZ, -0x800001 ;  /* 0xff7fffffff0b7424 */ /* 0x000fe200078e00ff */
[----:B------:R-:W-:Y:S02]  /*17f0*/  MOV R22, RZ ;  /* 0x000000ff00167202 */ /* 0x000fe40000000f00 */
[----:B------:R-:W-:-:S07]  /*1800*/  PRMT R23, RZ, 0x7610, R23 ;  /* 0x00007610ff177816 */ /* 0x000fce0000000017 */
.L_x_574:
        /* <DEDUP_REMOVED lines=29> */
.L_x_606:
[----:B-1----:R-:W-:Y:S01]  /*19e0*/  FADD R28, R27, R28 ;  /* 0x0000001c1b1c7221 */ /* 0x002fe20000000000 */
[----:B------:R-:W-:-:S04]  /*19f0*/  LEA R9, R22, UR16, 0x2 ;  /* 0x0000001016097c11 */ /* 0x000fc8000f8e10ff */
[----:B------:R-:W-:Y:S01]  /*1a00*/  FMNMX R11, R11, R28, !PT ;  /* 0x0000001c0b0b7209 */ /* 0x000fe20007800000 */
[----:B------:R1:W-:Y:S01]  /*1a10*/  STL [R9], R28 ;  /* 0x0000001c09007387 */ /* 0x0003e20000100800 */
[----:B------:R-:W-:Y:S05]  /*1a20*/  BRA `(.L_x_573) ;  /* 0x00000000000c7947 */ /* 0x000fea0003800000 */
.L_x_571:
[----:B------:R-:W-:Y:S02]  /*1a30*/  LEA R9, R22, UR16, 0x2 ;  /* 0x0000001016097c11 */ /* 0x000fe4000f8e10ff */
[----:B------:R-:W-:-:S05]  /*1a40*/  MOV R24, 0xff7fffff ;  /* 0xff7fffff00187802 */ /* 0x000fca0000000f00 */
[----:B------:R0:W-:Y:S02]  /*1a50*/  STL [R9], R24 ;  /* 0x0000001809007387 */ /* 0x0001e40000100800 */
.L_x_573:
[----:B------:R-:W-:Y:S05]  /*1a60*/  BSYNC B1 ;  /* 0x0000000000017941 */ /* 0x000fea0003800000 */
.L_x_570:
[----:B------:R-:W-:Y:S01]  /*1a70*/  VIADD R22, R22, 0x1 ;  /* 0x0000000116167836 */ /* 0x000fe20000000000 */
[----:B------:R-:W-:-:S04]  /*1a80*/  IADD3 R23, PT, PT, R23, 0x1, RZ ;  /* 0x0000000117177810 */ /* 0x000fc80007ffe0ff */
[----:B------:R-:W-:-:S13]  /*1a90*/  ISETP.GE.AND P1, PT, R22, UR9, PT ;  /* 0x0000000916007c0c */ /* 0x000fda000bf26270 */
[----:B------:R-:W-:Y:S05]  /*1aa0*/  @!P1 BRA `(.L_x_574) ;  /* 0xfffffffc00589947 */ /* 0x000fea000383ffff */
[----:B------:R-:W-:Y:S05]  /*1ab0*/  BRA `(.L_x_575) ;  /* 0x0000000400407947 */ /* 0x000fea0003800000 */
.L_x_569:
        /* <DEDUP_REMOVED lines=13> */
.L_x_578:
        /* <DEDUP_REMOVED lines=21> */
.L_x_577:
[----:B-1----:R-:W-:Y:S05]  /*1ce0*/  BSYNC.RECONVERGENT B1 ;  /* 0x0000000000017941 */ /* 0x002fea0003800200 */
.L_x_576:
        /* <DEDUP_REMOVED lines=24> */
.L_x_580:
[----:B------:R-:W-:Y:S05]  /*1e70*/  BSYNC.RECONVERGENT B1 ;  /* 0x0000000000017941 */ /* 0x000fea0003800200 */
.L_x_579:
        /* <DEDUP_REMOVED lines=20> */
.L_x_575:
[----:B-1----:R-:W-:Y:S05]  /*1fc0*/  BSYNC B0 ;  /* 0x0000000000007941 */ /* 0x002fea0003800000 */
.L_x_568:
        /* <DEDUP_REMOVED lines=32> */
.L_x_590:
        /* <DEDUP_REMOVED lines=32> */
.L_x_583:
[----:B-1----:R-:W-:Y:S05]  /*23d0*/  BSYNC.RECONVERGENT B1 ;  /* 0x0000000000017941 */ /* 0x002fea0003800200 */
.L_x_582:
        /* <DEDUP_REMOVED lines=26> */
.L_x_585:
[----:B------:R-:W-:Y:S05]  /*2580*/  BSYNC.RECONVERGENT B1 ;  /* 0x0000000000017941 */ /* 0x000fea0003800200 */
.L_x_584:
        /* <DEDUP_REMOVED lines=26> */
.L_x_587:
[----:B------:R-:W-:Y:S05]  /*2730*/  BSYNC.RECONVERGENT B1 ;  /* 0x0000000000017941 */ /* 0x000fea0003800200 */
.L_x_586:
        /* <DEDUP_REMOVED lines=26> */
.L_x_589:
[----:B------:R-:W-:Y:S05]  /*28e0*/  BSYNC.RECONVERGENT B1 ;  /* 0x0000000000017941 */ /* 0x000fea0003800200 */
.L_x_588:
[----:B------:R-:W-:-:S05]  /*28f0*/  VIADD R24, R24, 0x4 ;  /* 0x0000000418187836 */ /* 0x000fca0000000000 */
[----:B------:R-:W-:-:S13]  /*2900*/  ISETP.NE.AND P0, PT, R24, R22, PT ;  /* 0x000000161800720c */ /* 0x000fda0003f05270 */
[----:B------:R-:W-:Y:S05]  /*2910*/  @P0 BRA `(.L_x_590) ;  /* 0xfffffff8002c0947 */ /* 0x000fea000383ffff */
[----:B------:R-:W-:Y:S05]  /*2920*/  BSYNC.RECONVERGENT B0 ;  /* 0x0000000000007941 */ /* 0x000fea0003800200 */
.L_x_581:
        /* <DEDUP_REMOVED lines=34> */
.L_x_592:
[----:B-1----:R-:W-:Y:S05]  /*2b50*/  BSYNC.RECONVERGENT B0 ;  /* 0x0000000000007941 */ /* 0x002fea0003800200 */
.L_x_591:
        /* <DEDUP_REMOVED lines=30> */
.L_x_594:
[----:B------:R-:W-:Y:S05]  /*2d40*/  BSYNC.RECONVERGENT B0 ;  /* 0x0000000000007941 */ /* 0x000fea0003800200 */
.L_x_593:
        /* <DEDUP_REMOVED lines=30> */
.L_x_567:
[----:B------:R-:W-:Y:S05]  /*2f30*/  WARPSYNC.ALL ;  /* 0x0000000000007948 */ /* 0x000fea0003800000 */
[----:B------:R-:W-:Y:S01]  /*2f40*/  BAR.SYNC.DEFER_BLOCKING 0x0 ;  /* 0x0000000000007b1d */ /* 0x000fe20000010000 */
[----:B------:R-:W-:-:S05]  /*2f50*/  UIADD3 UR4, UPT, UPT, UR4, 0x1, URZ ;  /* 0x0000000104047890 */ /* 0x000fca000fffe0ff */
[----:B------:R-:W-:Y:S07]  /*2f60*/  BRA.U !UP0, `(.L_x_595) ;  /* 0xffffffd908287547 */ /* 0x000fee000b83ffff */
.L_x_562:
        /* <DEDUP_REMOVED lines=36> */
.L_x_596:
        /* <DEDUP_REMOVED lines=9> */
[----:B0-23--:R-:W-:Y:S05]  /*3240*/  CALL.REL.NOINC `($__internal_12_$__cuda_sm20_rcp_rn_f32_slowpath) ;  /* 0x0000000000f47944 */ /* 0x00dfea0003c00000 */
[----:B------:R-:W-:Y:S01]  /*3250*/  MOV R0, R4 ;  /* 0x0000000400007202 */ /* 0x000fe20000000f00 */
[----:B------:R-:W-:Y:S06]  /*3260*/  BRA `(.L_x_599) ;  /* 0x0000000000107947 */ /* 0x000fec0003800000 */
.L_x_598:
[----:B0-23--:R-:W0:Y:S02]  /*3270*/  MUFU.RCP R9, R2 ;  /* 0x0000000200097308 */ /* 0x00de240000001000 */
[----:B0-----:R-:W-:-:S04]  /*3280*/  FFMA R0, R9, R2, -1 ;  /* 0xbf80000009007423 */ /* 0x001fc80000000002 */
[----:B------:R-:W-:-:S04]  /*3290*/  FADD.FTZ R0, -R0, -RZ ;  /* 0x800000ff00007221 */ /* 0x000fc80000010100 */
[----:B------:R-:W-:-:S07]  /*32a0*/  FFMA R0, R9, R0, R9 ;  /* 0x0000000009007223 */ /* 0x000fce0000000009 */
.L_x_599:
[----:B------:R-:W-:Y:S05]  /*32b0*/  BSYNC.RECONVERGENT B0 ;  /* 0x0000000000007941 */ /* 0x000fea0003800200 */
.L_x_597:
[----:B------:R-:W0:Y:S01]  /*32c0*/  LDC.64 R8, c[0x0][0x398] ;  /* 0x0000e600ff087b82 */ /* 0x000e220000000a00 */
[----:B------:R-:W-:Y:S01]  /*32d0*/  FSEL R0, R0, RZ, P4 ;  /* 0x000000ff00007208 */ /* 0x000fe20002000000 */
[----:B------:R-:W-:-:S04]  /*32e0*/  IMAD.IADD R3, R3, 0x1, R16 ;  /* 0x0000000103037824 */ /* 0x000fc800078e0210 */
[C---:B------:R-:W-:Y:S01]  /*32f0*/  FMUL R5, R0.reuse, R5 ;  /* 0x0000000500057220 */ /* 0x040fe20000400000 */
[----:B------:R-:W-:-:S04]  /*3300*/  FMUL R6, R0, R6 ;  /* 0x0000000600067220 */ /* 0x000fc80000400000 */
[----:B------:R-:W-:Y:S02]  /*3310*/  F2FP.BF16.F32.PACK_AB R5, RZ, R5 ;  /* 0x00000005ff05723e */ /* 0x000fe400000010ff */
[----:B------:R-:W-:Y:S01]  /*3320*/  F2FP.BF16.F32.PACK_AB R6, RZ, R6 ;  /* 0x00000006ff06723e */ /* 0x000fe200000010ff */
[----:B0-----:R-:W-:-:S05]  /*3330*/  IMAD.WIDE R2, R3, 0x2, R8 ;  /* 0x0000000203027825 */ /* 0x001fca00078e0208 */
[----:B------:R0:W-:Y:S04]  /*3340*/  STG.E.U16 desc[UR12][R2.64], R5 ;  /* 0x0000000502007986 */ /* 0x0001e8000c10150c */
[----:B------:R0:W-:Y:S01]  /*3350*/  STG.E.U16 desc[UR12][R2.64+0x40], R6 ;  /* 0x0000400602007986 */ /* 0x0001e2000c10150c */
[----:B------:R-:W-:Y:S05]  /*3360*/  @P3 EXIT ;  /* 0x000000000000394d */ /* 0x000fea0003800000 */
[----:B------:R-:W-:-:S05]  /*3370*/  FMUL R7, R0, R7 ;  /* 0x0000000700077220 */ /* 0x000fca0000400000 */
[----:B------:R-:W-:-:S05]  /*3380*/  F2FP.BF16.F32.PACK_AB R7, RZ, R7 ;  /* 0x00000007ff07723e */ /* 0x000fca00000010ff */
[----:B------:R-:W-:Y:S01]  /*3390*/  STG.E.U16 desc[UR12][R2.64+0x80], R7 ;  /* 0x0000800702007986 */ /* 0x000fe2000c10150c */
[----:B------:R-:W-:Y:S05]  /*33a0*/  EXIT ;  /* 0x000000000000794d */ /* 0x000fea0003800000 */
.L_x_572:
        /* <DEDUP_REMOVED lines=8> */
.L_x_601:
[----:B------:R-:W-:Y:S05]  /*3430*/  BSYNC B2 ;  /* 0x0000000000027941 */ /* 0x000fea0003800000 */
.L_x_600:
        /* <DEDUP_REMOVED lines=8> */
.L_x_602:
[----:B------:R-:W-:Y:S01]  /*34c0*/  HFMA2 R30, -RZ, RZ, 0, 2.384185791015625e-07 ;  /* 0x00000004ff1e7431 */ /* 0x000fe200000001ff */
[----:B------:R-:W-:-:S05]  /*34d0*/  MOV R9, R28 ;  /* 0x0000001c00097202 */ /* 0x000fca0000000f00 */
[----:B------:R-:W-:-:S04]  /*34e0*/  FADD R9, R24, R9 ;  /* 0x0000000918097221 */ /* 0x000fc80000000000 */
[----:B------:R-:W-:-:S07]  /*34f0*/  IMAD.MOV.U32 R24, RZ, RZ, R9 ;  /* 0x000000ffff187224 */ /* 0x000fce00078e0009 */
[----:B------:R-:W-:Y:S05]  /*3500*/  WARPSYNC.COLLECTIVE R29, `(.L_x_603) ;  /* 0x000000001d087348 */ /* 0x000fea0003c00000 */
[----:B------:R0:W1:Y:S02]  /*3510*/  SHFL.BFLY P1, R28, R24, R30, R31 ;  /* 0x0c00001e181c7389 */ /* 0x000064000002001f */
[----:B01----:R-:W-:Y:S05]  /*3520*/  ENDCOLLECTIVE ;  /* 0x000000000000791b */ /* 0x003fea0003800000 */
.L_x_603:
[----:B------:R-:W-:Y:S02]  /*3530*/  IMAD.MOV.U32 R30, RZ, RZ, 0x2 ;  /* 0x00000002ff1e7424 */ /* 0x000fe400078e00ff */
[----:B------:R-:W-:-:S04]  /*3540*/  IMAD.MOV.U32 R26, RZ, RZ, R28 ;  /* 0x000000ffff1a7224 */ /* 0x000fc800078e001c */
[----:B------:R-:W-:-:S05]  /*3550*/  FADD R26, R9, R26 ;  /* 0x0000001a091a7221 */ /* 0x000fca0000000000 */
[----:B------:R-:W-:-:S07]  /*3560*/  MOV R24, R26 ;  /* 0x0000001a00187202 */ /* 0x000fce0000000f00 */
[----:B------:R-:W-:Y:S05]  /*3570*/  WARPSYNC.COLLECTIVE R29, `(.L_x_604) ;  /* 0x000000001d087348 */ /* 0x000fea0003c00000 */
[----:B------:R0:W1:Y:S02]  /*3580*/  SHFL.BFLY P1, R28, R24, R30, R31 ;  /* 0x0c00001e181c7389 */ /* 0x000064000002001f */
[----:B01----:R-:W-:Y:S05]  /*3590*/  ENDCOLLECTIVE ;  /* 0x000000000000791b */ /* 0x003fea0003800000 */
.L_x_604:
[----:B------:R-:W-:Y:S01]  /*35a0*/  HFMA2 R30, -RZ, RZ, 0, 5.9604644775390625e-08 ;  /* 0x00000001ff1e7431 */ /* 0x000fe200000001ff */
[----:B------:R-:W-:-:S05]  /*35b0*/  MOV R27, R28 ;  /* 0x0000001c001b7202 */ /* 0x000fca0000000f00 */
[----:B------:R-:W-:-:S04]  /*35c0*/  FADD R27, R26, R27 ;  /* 0x0000001b1a1b7221 */ /* 0x000fc80000000000 */
[----:B------:R-:W-:-:S07]  /*35d0*/  IMAD.MOV.U32 R24, RZ, RZ, R27 ;  /* 0x000000ffff187224 */ /* 0x000fce00078e001b */
[----:B------:R-:W-:Y:S05]  /*35e0*/  WARPSYNC.COLLECTIVE R29, `(.L_x_605) ;  /* 0x000000001d087348 */ /* 0x000fea0003c00000 */
[----:B------:R0:W1:Y:S02]  /*35f0*/  SHFL.BFLY P1, R28, R24, R30, R31 ;  /* 0x0c00001e181c7389 */ /* 0x000064000002001f */
[----:B01----:R-:W-:Y:S05]  /*3600*/  ENDCOLLECTIVE ;  /* 0x000000000000791b */ /* 0x003fea0003800000 */
.L_x_605:
[----:B------:R-:W-:Y:S05]  /*3610*/  BRA `(.L_x_606) ;  /* 0xffffffe000f07947 */ /* 0x000fea000383ffff */
        .weak           $__internal_12_$__cuda_sm20_rcp_rn_f32_slowpath
        .type           $__internal_12_$__cuda_sm20_rcp_rn_f32_slowpath,@function
        .size           $__internal_12_$__cuda_sm20_rcp_rn_f32_slowpath,(.L_x_2073 - $__internal_12_$__cuda_sm20_rcp_rn_f32_slowpath)
$__internal_12_$__cuda_sm20_rcp_rn_f32_slowpath:
        /* <DEDUP_REMOVED lines=15> */
.L_x_608:
        /* <DEDUP_REMOVED lines=19> */
[--C-:B------:R-:W-:Y:S01]  /*3840*/  LOP3.LUT P1, RZ, R9, R14, R4.reuse, 0xf8, !PT ;  /* 0x0000000e09ff7212 */ /* 0x100fe2000782f804 */
[----:B------:R-:W-:Y:S01]  /*3850*/  VIADD R9, R12, 0xffffff04 ;  /* 0xffffff040c097836 */ /* 0x000fe20000000000 */
[C---:B------:R-:W-:Y:S02]  /*3860*/  LOP3.LUT P0, RZ, R11.reuse, 0x1, RZ, 0xc0, !PT ;  /* 0x000000010bff7812 */ /* 0x040fe4000780c0ff */
[----:B------:R-:W-:Y:S02]  /*3870*/  LOP3.LUT P2, RZ, R11, 0x2, RZ, 0xc0, !PT ;  /* 0x000000020bff7812 */ /* 0x000fe4000784c0ff */
[----:B------:R-:W-:Y:S02]  /*3880*/  SHF.R.U32.HI R9, RZ, R9, R4 ;  /* 0x00000009ff097219 */ /* 0x000fe40000011604 */
[----:B------:R-:W-:Y:S02]  /*3890*/  PLOP3.LUT P0, PT, P0, P1, P2, 0xe0, 0x0 ;  /* 0x000000000000781c */ /* 0x000fe40000703c20 */
[----:B------:R-:W-:-:S02]  /*38a0*/  LOP3.LUT P1, RZ, R2, 0x7fffff, RZ, 0xc0, !PT ;  /* 0x007fffff02ff7812 */ /* 0x000fc4000782c0ff */
[----:B------:R-:W-:-:S04]  /*38b0*/  SEL R0, RZ, 0x1, !P0 ;  /* 0x00000001ff007807 */ /* 0x000fc80004000000 */
[----:B------:R-:W-:-:S04]  /*38c0*/  IADD3 R0, PT, PT, -R0, RZ, RZ ;  /* 0x000000ff00007210 */ /* 0x000fc80007ffe1ff */
[----:B------:R-:W-:-:S13]  /*38d0*/  ISETP.GE.AND P0, PT, R0, RZ, PT ;  /* 0x000000ff0000720c */ /* 0x000fda0003f06270 */
[----:B------:R-:W-:-:S05]  /*38e0*/  @!P0 IADD3 R9, PT, PT, R9, 0x1, RZ ;  /* 0x0000000109098810 */ /* 0x000fca0007ffe0ff */
[----:B------:R-:W-:-:S05]  /*38f0*/  @!P1 IMAD.SHL.U32 R9, R9, 0x2, RZ ;  /* 0x0000000209099824 */ /* 0x000fca00078e00ff */
[----:B------:R-:W-:Y:S01]  /*3900*/  LOP3.LUT R4, R9, 0x80000000, R2, 0xf8, !PT ;  /* 0x8000000009047812 */ /* 0x000fe200078ef802 */
[----:B------:R-:W-:Y:S06]  /*3910*/  BRA `(.L_x_609) ;  /* 0x0000000000047947 */ /* 0x000fec0003800000 */
.L_x_610:
[----:B------:R0:W1:Y:S02]  /*3920*/  MUFU.RCP R4, R2 ;  /* 0x0000000200047308 */ /* 0x0000640000001000 */
.L_x_609:
[----:B------:R-:W-:Y:S05]  /*3930*/  BSYNC.RECONVERGENT B1 ;  /* 0x0000000000017941 */ /* 0x000fea0003800200 */
.L_x_607:
[----:B------:R-:W-:Y:S01]  /*3940*/  MOV R8, R10 ;  /* 0x0000000a00087202 */ /* 0x000fe20000000f00 */
[----:B------:R-:W-:-:S04]  /*3950*/  IMAD.MOV.U32 R9, RZ, RZ, 0x0 ;  /* 0x00000000ff097424 */ /* 0x000fc800078e00ff */
[----:B01----:R-:W-:Y:S05]  /*3960*/  RET.REL.NODEC R8 `(_Z30flash_attn_sinks_varlen_kernelI13__nv_bfloat16Li80ELi8ELi32EEvPKT_S3_S3_PS1_PKfPKjS8_fiiii) ;  /* 0xffffffc408a47950 */ /* 0x003fea0003c3ffff */
.L_x_611:
        /* <DEDUP_REMOVED lines=9> */
.L_x_2073:


//--------------------- .text._Z30flash_attn_sinks_varlen_kernelI13__nv_bfloat16Li64ELi8ELi64EEvPKT_S3_S3_PS1_PKfPKjS8_fiiii --------------------------
	.section	.text._Z30flash_attn_sinks_varlen_kernelI13__nv_bfloat16Li64ELi8ELi64EEvPKT_S3_S3_PS1_PKfPKjS8_fiiii,"ax",@progbits
	.align	128
        .global         _Z30flash_attn_sinks_varlen_kernelI13__nv_bfloat16Li64ELi8ELi64EEvPKT_S3_S3_PS1_PKfPKjS8_fiiii
        .type           _Z30flash_attn_sinks_varlen_kernelI13__nv_bfloat16Li64ELi8ELi64EEvPKT_S3_S3_PS1_PKfPKjS8_fiiii,@function
        .size           _Z30flash_attn_sinks_varlen_kernelI13__nv_bfloat16Li64ELi8ELi64EEvPKT_S3_S3_PS1_PKfPKjS8_fiiii,(.L_x_2074 - _Z30flash_attn_sinks_varlen_kernelI13__nv_bfloat16Li64ELi8ELi64EEvPKT_S3_S3_PS1_PKfPKjS8_fiiii)
        .other          _Z30flash_attn_sinks_varlen_kernelI13__nv_bfloat16Li64ELi8ELi64EEvPKT_S3_S3_PS1_PKfPKjS8_fiiii,@"STO_CUDA_ENTRY STV_DEFAULT"
_Z30flash_attn_sinks_varlen_kernelI13__nv_bfloat16Li64ELi8ELi64EEvPKT_S3_S3_PS1_PKfPKjS8_fiiii:
.text._Z30flash_attn_sinks_varlen_kernelI13__nv_bfloat16Li64ELi8ELi64EEvPKT_S3_S3_PS1_PKfPKjS8_fiiii:
        /* <DEDUP_REMOVED lines=13> */
[----:B0-----:R-:W-:Y:S02]  /*00d0*/  IMAD.SHL.U32 R0, R0, 0x8, RZ ;  /* 0x0000000800007824 */ /* 0x001fe400078e00ff */
[----:B-----5:R-:W-:Y:S01]  /*00e0*/  IMAD.WIDE.U32 R10, R9, 0x4, R10 ;  /* 0x00000004090a7825 */ /* 0x020fe200078e000a */
[----:B------:R-:W0:Y:S02]  /*00f0*/  S2R R5, SR_CTAID.X ;  /* 0x0000000000057919 */ /* 0x000e240000002500 */
[----:B------:R-:W-:-:S02]  /*0100*/  R2UR UR4, R0 ;  /* 0x00000000000472ca */ /* 0x000fc400000e0000 */
[----:B----4-:R-:W-:Y:S01]  /*0110*/  SHF.R.U32.HI R0, RZ, 0x5, R18 ;  /* 0x00000005ff007819 */ /* 0x010fe20000011612 */
[----:B------:R-:W4:Y:S04]  /*0120*/  LDG.E.CONSTANT R15, desc[UR12][R10.64] ;  /* 0x0000000c0a0f7981 */ /* 0x000f28000c1e9900 */
[----:B------:R1:W4:Y:S06]  /*0130*/  LDG.E.CONSTANT R6, desc[UR12][R10.64+0x4] ;  /* 0x0000040c0a067981 */ /* 0x00032c000c1e9900 */
[----:B------:R-:W-:-:S02]  /*0140*/  LOP3.LUT R16, R0, UR4, RZ, 0xfc, !PT ;  /* 0x0000000400107c12 */ /* 0x000fc4000f8efcff */
[----:B------:R-:W-:Y:S02]  /*0150*/  LOP3.LUT R14, R18, 0x1f, RZ, 0xc0, !PT ;  /* 0x0000001f120e7812 */ /* 0x000fe400078ec0ff */
[----:B--2---:R-:W-:Y:S02]  /*0160*/  IADD3 R17, PT, PT, R17, -R2, RZ ;  /* 0x8000000211117210 */ /* 0x004fe40007ffe0ff */
[----:B------:R-:W0:Y:S02]  /*0170*/  LDC.64 R2, c[0x0][0x3c0] ;  /* 0x0000f000ff027b82 */ /* 0x000e240000000a00 */
[----:B------:R-:W-:-:S13]  /*0180*/  ISETP.GE.AND P0, PT, R16, R17, PT ;  /* 0x000000111000720c */ /* 0x000fda0003f06270 */
[----:B------:R-:W2:Y:S01]  /*0190*/  @!P0 LDC.64 R12, c[0x0][0x380] ;  /* 0x0000e000ff0c8b82 */ /* 0x000ea20000000a00 */
[----:B0-----:R-:W-:-:S04]  /*01a0*/  IMAD R7, R9, R2, R5 ;  /* 0x0000000209077224 */ /* 0x001fc800078e0205 */
[----:B---3--:R-:W-:-:S04]  /*01b0*/  IMAD R7, R7, UR5, R16 ;  /* 0x0000000507077c24 */ /* 0x008fc8000f8e0210 */
[----:B------:R-:W-:-:S04]  /*01c0*/  IMAD R14, R7, 0x40, R14 ;  /* 0x00000040070e7824 */ /* 0x000fc800078e020e */
[----:B--2---:R-:W-:-:S05]  /*01d0*/  @!P0 IMAD.WIDE R12, R14, 0x2, R12 ;  /* 0x000000020e0c8825 */ /* 0x004fca00078e020c */
[----:B------:R-:W2:Y:S04]  /*01e0*/  @!P0 LDG.E.U16.CONSTANT R4, desc[UR12][R12.64] ;  /* 0x0000000c0c048981 */ /* 0x000ea8000c1e9500 */
[----:B------:R0:W3:Y:S01]  /*01f0*/  @!P0 LDG.E.U16.CONSTANT R8, desc[UR12][R12.64+0x40] ;  /* 0x0000400c0c088981 */ /* 0x0000e2000c1e9500 */
[----:B------:R-:W-:-:S04]  /*0200*/  IABS R20, R3 ;  /* 0x0000000300147213 */ /* 0x000fc80000000000 */
[----:B------:R-:W5:Y:S08]  /*0210*/  I2F.RP R7, R20 ;  /* 0x0000001400077306 */ /* 0x000f700000209400 */
[----:B-----5:R-:W1:Y:S02]  /*0220*/  MUFU.RCP R7, R7 ;  /* 0x0000000700077308 */ /* 0x020e640000001000 */
[----:B-1----:R-:W-:-:S06]  /*0230*/  IADD3 R10, PT, PT, R7, 0xffffffe, RZ ;  /* 0x0ffffffe070a7810 */ /* 0x002fcc0007ffe0ff */
[----:B------:R1:W5:Y:S01]  /*0240*/  F2I.FTZ.U32.TRUNC.NTZ R11, R10 ;  /* 0x0000000a000b7305 */ /* 0x000362000021f000 */
[----:B------:R-:W-:Y:S01]  /*0250*/  IABS R19, R2 ;  /* 0x0000000200137213 */ /* 0x000fe20000000000 */
[----:B-1----:R-:W-:Y:S02]  /*0260*/  HFMA2 R10, -RZ, RZ, 0, 0 ;  /* 0x00000000ff0a7431 */ /* 0x002fe400000001ff */
[----:B-----5:R-:W-:-:S04]  /*0270*/  IMAD.MOV R9, RZ, RZ, -R11 ;  /* 0x000000ffff097224 */ /* 0x020fc800078e0a0b */
[----:B------:R-:W-:-:S04]  /*0280*/  IMAD R9, R9, R20, RZ ;  /* 0x0000001409097224 */ /* 0x000fc800078e02ff */
[----:B------:R-:W-:-:S04]  /*0290*/  IMAD.HI.U32 R11, R11, R9, R10 ;  /* 0x000000090b0b7227 */ /* 0x000fc800078e000a */
[----:B------:R-:W-:-:S04]  /*02a0*/  IMAD.MOV.U32 R9, RZ, RZ, R19 ;  /* 0x000000ffff097224 */ /* 0x000fc800078e0013 */
        /* <DEDUP_REMOVED lines=18> */
[----:B------:R1:W5:Y:S01]  /*03d0*/  F2I.FTZ.U32.TRUNC.NTZ R11, R10 ;  /* 0x0000000a000b7305 */ /* 0x000362000021f000 */
[----:B------:R-:W-:Y:S01]  /*03e0*/  IABS R9, R5 ;  /* 0x0000000500097213 */ /* 0x000fe20000000000 */
[----:B-1----:R-:W-:Y:S02]  /*03f0*/  HFMA2 R10, -RZ, RZ, 0, 0 ;  /* 0x00000000ff0a7431 */ /* 0x002fe400000001ff */
[----:B-----5:R-:W-:-:S04]  /*0400*/  IMAD.MOV R7, RZ, RZ, -R11 ;  /* 0x000000ffff077224 */ /* 0x020fc800078e0a0b */
[----:B------:R-:W-:Y:S01]  /*0410*/  IMAD R7, R7, R20, RZ ;  /* 0x0000001407077224 */ /* 0x000fe200078e02ff */
[----:B0-----:R-:W-:-:S03]  /*0420*/  IABS R12, R2 ;  /* 0x00000002000c7213 */ /* 0x001fc60000000000 */
[----:B------:R-:W-:Y:S01]  /*0430*/  IMAD.HI.U32 R11, R11, R7, R10 ;  /* 0x000000070b0b7227 */ /* 0x000fe200078e000a */
[----:B------:R-:W-:-:S03]  /*0440*/  IADD3 R3, PT, PT, RZ, -R12, RZ ;  /* 0x8000000cff037210 */ /* 0x000fc60007ffe0ff */
[----:B------:R-:W-:Y:S02]  /*0450*/  IMAD.MOV.U32 R7, RZ, RZ, R9 ;  /* 0x000000ffff077224 */ /* 0x000fe400078e0009 */
[----:B----4-:R-:W-:Y:S01]  /*0460*/  IMAD.IADD R6, R6, 0x1, -R15 ;  /* 0x0000000106067824 */ /* 0x010fe200078e0a0f */
[----:B------:R-:W-:Y:S01]  /*0470*/  MOV R10, UR4 ;  /* 0x00000004000a7c02 */ /* 0x000fe20008000f00 */
[----:B------:R-:W-:Y:S01]  /*0480*/  IMAD.HI.U32 R12, R11, R7, RZ ;  /* 0x000000070b0c7227 */ /* 0x000fe200078e00ff */
[----:B------:R-:W0:Y:S03]  /*0490*/  @!P0 LDC R9, c[0x0][0x3b8] ;  /* 0x0000ee00ff098b82 */ /* 0x000e260000000800 */
[----:B------:R-:W-:Y:S01]  /*04a0*/  IMAD R3, R12, R3, R7 ;  /* 0x000000030c037224 */ /* 0x000fe200078e0207 */
[----:B------:R-:W-:-:S04]  /*04b0*/  IADD3 R7, PT, PT, -R17, R6, RZ ;  /* 0x0000000611077210 */ /* 0x000fc80007ffe1ff */
[----:B------:R-:W-:Y:S02]  /*04c0*/  ISETP.GT.U32.AND P3, PT, R20, R3, PT ;  /* 0x000000031400720c */ /* 0x000fe40003f64070 */
[----:B------:R-:W-:-:S11]  /*04d0*/  R2UR UR5, R7 ;  /* 0x00000000070572ca */ /* 0x000fd600000e0000 */
[----:B------:R-:W-:Y:S02]  /*04e0*/  @!P3 IMAD.IADD R3, R3, 0x1, -R20 ;  /* 0x000000010303b824 */ /* 0x000fe400078e0a14 */
[----:B------:R-:W-:-:S03]  /*04f0*/  UIADD3 UR4, UPT, UPT, UR5, -UR7, UR4 ;  /* 0x8000000705047290 */ /* 0x000fc6000fffe004 */
        /* <DEDUP_REMOVED lines=9> */
[----:B------:R-:W-:Y:S01]  /*0590*/  @!P3 VIADD R12, R12, 0x1 ;  /* 0x000000010c0cb836 */ /* 0x000fe20000000000 */
[----:B------:R-:W-:Y:S02]  /*05a0*/  ISETP.NE.AND P3, PT, R2, RZ, PT ;  /* 0x000000ff0200720c */ /* 0x000fe40003f65270 */
[----:B------:R-:W-:Y:S01]  /*05b0*/  USEL UR6, UR5, URZ, UP0 ;  /* 0x000000ff05067287 */ /* 0x000fe20008000000 */
[----:B------:R-:W-:Y:S02]  /*05c0*/  ISETP.GE.AND P2, PT, R5, RZ, PT ;  /* 0x000000ff0500720c */ /* 0x000fe40003f46270 */
[----:B------:R-:W-:-:S03]  /*05d0*/  R2UR UR15, R1 ;  /* 0x00000000010f72ca */ /* 0x000fc600000e0000 */
[----:B------:R-:W-:Y:S01]  /*05e0*/  UISETP.GE.AND UP0, UPT, UR6, UR14, UPT ;  /* 0x0000000e0600728c */ /* 0x000fe2000bf06270 */
[----:B------:R-:W-:Y:S01]  /*05f0*/  @P1 IADD3 R12, PT, PT, R12, 0x1, RZ ;  /* 0x000000010c0c1810 */ /* 0x000fe20007ffe0ff */
[----:B------:R-:W-:Y:S01]  /*0600*/  IMAD.MOV.U32 R13, RZ, RZ, RZ ;  /* 0x000000ffff0d7224 */ /* 0x000fe200078e00ff */
[----:B------:R-:W-:Y:S01]  /*0610*/  CS2R R6, SRZ ;  /* 0x0000000000067805 */ /* 0x000fe2000001ff00 */
[----:B------:R-:W-:Y:S01]  /*0620*/  IMAD.MOV.U32 R19, RZ, RZ, -0x800001 ;  /* 0xff7fffffff137424 */ /* 0x000fe200078e00ff */
[----:B------:R-:W-:-:S03]  /*0630*/  IADD3 R0, PT, PT, R0, UR4, RZ ;  /* 0x0000000400007c10 */ /* 0x000fc6000fffe0ff */
[----:B------:R-:W-:Y:S02]  /*0640*/  @!P2 IADD3 R12, PT, PT, -R12, RZ, RZ ;  /* 0x000000ff0c0ca210 */ /* 0x000fe40007ffe1ff */
[----:B------:R-:W-:Y:S01]  /*0650*/  @!P3 LOP3.LUT R12, RZ, R2, RZ, 0x33, !PT ;  /* 0x00000002ff0cb212 */ /* 0x000fe200078e33ff */
[----:B--2---:R-:W-:Y:S01]  /*0660*/  @!P0 IMAD.U32 R4, R4, 0x10000, RZ ;  /* 0x0001000004048824 */ /* 0x004fe200078e00ff */
[----:B---3--:R-:W-:-:S03]  /*0670*/  @!P0 SHF.L.U32 R8, R8, 0x10, RZ ;  /* 0x0000001008088819 */ /* 0x008fc600000006ff */
[-C--:B0-----:R-:W-:Y:S01]  /*0680*/  @!P0 FMUL R13, R4, R9.reuse ;  /* 0x00000009040d8220 */ /* 0x081fe20000400000 */
[----:B------:R-:W-:Y:S01]  /*0690*/  CS2R R4, SRZ ;  /* 0x0000000000047805 */ /* 0x000fe2000001ff00 */
[----:B------:R-:W-:Y:S01]  /*06a0*/  @!P0 FMUL R7, R8, R9 ;  /* 0x0000000908078220 */ /* 0x000fe20000400000 */
[----:B------:R-:W-:Y:S06]  /*06b0*/  BRA.U UP0, `(.L_x_612) ;  /* 0x0000002100107547 */ /* 0x000fec000b800000 */
[C---:B------:R-:W-:Y:S01]  /*06c0*/  VIMNMX R8, PT, PT, R0.reuse, -0x1, !PT ;  /* 0xffffffff00087848 */ /* 0x040fe20007fe0100 */
[----:B------:R-:W-:Y:S01]  /*06d0*/  VIADD R3, R0, UR7 ;  /* 0x0000000700037c36 */ /* 0x000fe20008000000 */
[----:B------:R-:W-:Y:S01]  /*06e0*/  LOP3.LUT R2, R18, 0x3f, RZ, 0xc0, !PT ;  /* 0x0000003f12027812 */ /* 0x000fe200078ec0ff */
[----:B------:R-:W-:Y:S01]  /*06f0*/  IMAD.MOV.U32 R6, RZ, RZ, RZ ;  /* 0x000000ffff067224 */ /* 0x000fe200078e00ff */
[----:B------:R-:W-:Y:S01]  /*0700*/  MOV R19, 0xff7fffff ;  /* 0xff7fffff00137802 */ /* 0x000fe20000000f00 */
[----:B------:R-:W-:Y:S01]  /*0710*/  UMOV UR4, URZ ;  /* 0x000000ff00047c82 */ /* 0x000fe20008000000 */
[----:B------:R-:W-:Y:S01]  /*0720*/  IADD3 R0, PT, PT, R8, 0x1, RZ ;  /* 0x0000000108007810 */ /* 0x000fe20007ffe0ff */
[----:B------:R-:W-:-:S06]  /*0730*/  UMOV UR7, UR6 ;  /* 0x0000000600077c82 */ /* 0x000fcc0008000000 */
.L_x_643:
[----:B0-----:R-:W0:Y:S01]  /*0740*/  S2UR UR9, SR_CgaCtaId ;  /* 0x00000000000979c3 */ /* 0x001e220000008800 */
[----:B-1----:R-:W1:Y:S01]  /*0750*/  LDCU UR11, c[0x0][0x3c4] ;  /* 0x00007880ff0b77ac */ /* 0x002e620008000800 */
[----:B------:R-:W-:Y:S02]  /*0760*/  SHF.R.U32.HI R30, RZ, 0x6, R18 ;  /* 0x00000006ff1e7819 */ /* 0x000fe40000011612 */
[C---:B------:R-:W-:Y:S01]  /*0770*/  LOP3.LUT R26, R18.reuse, 0x200, RZ, 0xfc, !PT ;  /* 0x00000200121a7812 */ /* 0x040fe200078efcff */
[----:B------:R-:W-:Y:S01]  /*0780*/  UMOV UR5, 0x400 ;  /* 0x0000040000057882 */ /* 0x000fe20000000000 */
[C---:B------:R-:W-:Y:S01]  /*0790*/  LOP3.LUT R32, R18.reuse, 0x300, RZ, 0xfc, !PT ;  /* 0x0000030012207812 */ /* 0x040fe200078efcff */
[----:B------:R-:W-:Y:S01]  /*07a0*/  UIADD3 UR8, UPT, UPT, UR7, 0x40, URZ ;  /* 0x0000004007087890 */ /* 0x000fe2000fffe0ff */
[----:B--2---:R-:W2:Y:S01]  /*07b0*/  LDC R24, c[0x0][0x3c4] ;  /* 0x0000f100ff187b82 */ /* 0x004ea20000000800 */
[----:B------:R-:W-:Y:S01]  /*07c0*/  LOP3.LUT R28, R18, 0x100, RZ, 0xfc, !PT ;  /* 0x00000100121c7812 */ /* 0x000fe200078efcff */
[----:B------:R-:W-:Y:S01]  /*07d0*/  UMOV UR10, UR7 ;  /* 0x00000007000a7c82 */ /* 0x000fe20008000000 */
[----:B------:R-:W-:Y:S01]  /*07e0*/  IADD3 R9, PT, PT, R15, UR7, R30 ;  /* 0x000000070f097c10 */ /* 0x000fe2000fffe01e */
[----:B------:R-:W-:Y:S01]  /*07f0*/  UISETP.LT.AND UP1, UPT, UR14, UR8, UPT ;  /* 0x000000080e00728c */ /* 0x000fe2000bf21270 */
[----:B------:R-:W-:Y:S01]  /*0800*/  SHF.R.U32.HI R26, RZ, 0x6, R26 ;  /* 0x00000006ff1a7819 */ /* 0x000fe2000001161a */
[----:B------:R-:W-:Y:S01]  /*0810*/  UISETP.GE.AND UP0, UPT, UR8, UR14, UPT ;  /* 0x0000000e0800728c */ /* 0x000fe2000bf06270 */
[----:B------:R-:W-:-:S02]  /*0820*/  SHF.R.U32.HI R32, RZ, 0x6, R32 ;  /* 0x00000006ff207819 */ /* 0x000fc40000011620 */
[----:B------:R-:W-:Y:S01]  /*0830*/  SHF.R.U32.HI R28, RZ, 0x6, R28 ;  /* 0x00000006ff1c7819 */ /* 0x000fe2000001161c */
[----:B-1----:R-:W-:Y:S01]  /*0840*/  IMAD R25, R9, UR11, R12 ;  /* 0x0000000b09197c24 */ /* 0x002fe2000f8e020c */
[C---:B---345:R-:W-:Y:S02]  /*0850*/  IADD3 R11, PT, PT, R15.reuse, UR7, R26 ;  /* 0x000000070f0b7c10 */ /* 0x078fe4000fffe01a */
[----:B------:R-:W-:Y:S01]  /*0860*/  IADD3 R9, PT, PT, R15, UR7, R32 ;  /* 0x000000070f097c10 */ /* 0x000fe2000fffe020 */
[----:B------:R-:W-:Y:S01]  /*0870*/  IMAD R25, R25, 0x40, R2 ;  /* 0x0000004019197824 */ /* 0x000fe200078e0202 */
[----:B0-----:R-:W-:Y:S01]  /*0880*/  ULEA UR5, UR9, UR5, 0x18 ;  /* 0x0000000509057291 */ /* 0x001fe2000f8ec0ff */
[----:B------:R-:W-:Y:S01]  /*0890*/  IADD3 R21, PT, PT, R15, UR7, R28 ;  /* 0x000000070f157c10 */ /* 0x000fe2000fffe01c */
[--C-:B------:R-:W-:Y:S01]  /*08a0*/  IMAD R11, R11, UR11, R12.reuse ;  /* 0x0000000b0b0b7c24 */ /* 0x100fe2000f8e020c */
[----:B------:R-:W-:Y:S01]  /*08b0*/  USEL UR9, UR14, UR8, UP1 ;  /* 0x000000080e097287 */ /* 0x000fe20008800000 */
[----:B------:R-:W-:-:S02]  /*08c0*/  IMAD R9, R9, UR11, R12 ;  /* 0x0000000b09097c24 */ /* 0x000fc4000f8e020c */
[----:B------:R-:W-:Y:S01]  /*08d0*/  LEA R31, R18, UR5, 0x2 ;  /* 0x00000005121f7c11 */ /* 0x000fe2000f8e10ff */
[----:B------:R-:W-:Y:S01]  /*08e0*/  IMAD R21, R21, UR11, R12 ;  /* 0x0000000b15157c24 */ /* 0x000fe2000f8e020c */
[----:B------:R-:W-:Y:S01]  /*08f0*/  LEA R29, R11, R2, 0x6 ;  /* 0x000000020b1d7211 */ /* 0x000fe200078e30ff */
[--C-:B------:R-:W-:Y:S01]  /*0900*/  IMAD R33, R9, 0x40, R2.reuse ;  /* 0x0000004009217824 */ /* 0x100fe200078e0202 */
[----:B------:R-:W-:Y:S01]  /*0910*/  IADD3 R31, PT, PT, R31, 0x800, RZ ;  /* 0x000008001f1f7810 */ /* 0x000fe20007ffe0ff */
[----:B------:R-:W-:Y:S01]  /*0920*/  IMAD R27, R21, 0x40, R2 ;  /* 0x00000040151b7824 */ /* 0x000fe200078e0202 */
[----:B------:R-:W-:Y:S01]  /*0930*/  UIADD3 UR9, UPT, UPT, UR9, -UR7, URZ ;  /* 0x8000000709097290 */ /* 0x000fe2000fffe0ff */
[----:B------:R-:W-:Y:S02]  /*0940*/  UMOV UR5, 0x800 ;  /* 0x0000080000057882 */ /* 0x000fe40000000000 */
[----:B------:R-:W-:-:S09]  /*0950*/  UMOV UR7, UR8 ;  /* 0x0000000800077c82 */ /* 0x000fd20008000000 */
.L_x_613:
[----:B------:R-:W-:Y:S02]  /*0960*/  ISETP.GE.AND P0, PT, R30, UR9, PT ;  /* 0x000000091e007c0c */ /* 0x000fe4000bf06270 */
[----:B------:R-:W-:Y:S02]  /*0970*/  ISETP.GE.AND P1, PT, R28, UR9, PT ;  /* 0x000000091c007c0c */ /* 0x000fe4000bf26270 */
[----:B------:R-:W-:Y:S02]  /*0980*/  ISETP.GE.AND P2, PT, R26, UR9, PT ;  /* 0x000000091a007c0c */ /* 0x000fe4000bf46270 */
[----:B------:R-:W-:-:S07]  /*0990*/  ISETP.GE.AND P3, PT, R32, UR9, PT ;  /* 0x0000000920007c0c */ /* 0x000fce000bf66270 */
[----:B------:R-:W0:Y:S08]  /*09a0*/  @!P0 LDC.64 R8, c[0x0][0x388] ;  /* 0x0000e200ff088b82 */ /* 0x000e300000000a00 */
[----:B------:R-:W1:Y:S08]  /*09b0*/  @!P1 LDC.64 R10, c[0x0][0x388] ;  /* 0x0000e200ff0a9b82 */ /* 0x000e700000000a00 */
[----:B------:R-:W3:Y:S08]  /*09c0*/  @!P2 LDC.64 R20, c[0x0][0x388] ;  /* 0x0000e200ff14ab82 */ /* 0x000ef00000000a00 */
[----:B------:R-:W4:Y:S01]  /*09d0*/  @!P3 LDC.64 R22, c[0x0][0x388] ;  /* 0x0000e200ff16bb82 */ /* 0x000f220000000a00 */
[----:B0-----:R-:W-:-:S06]  /*09e0*/  @!P0 IMAD.WIDE R8, R25, 0x2, R8 ;  /* 0x0000000219088825 */ /* 0x001fcc00078e0208 */
[----:B------:R-:W5:Y:S01]  /*09f0*/  @!P0 LDG.E.U16.CONSTANT R8, desc[UR12][R8.64] ;  /* 0x0000000c08088981 */ /* 0x000f62000c1e9500 */
[----:B-1----:R-:W-:-:S06]  /*0a00*/  @!P1 IMAD.WIDE R10, R27, 0x2, R10 ;  /* 0x000000021b0a9825 */ /* 0x002fcc00078e020a */
[----:B------:R-:W5:Y:S01]  /*0a10*/  @!P1 LDG.E.U16.CONSTANT R10, desc[UR12][R10.64] ;  /* 0x0000000c0a0a9981 */ /* 0x000f62000c1e9500 */
[----:B---3--:R-:W-:-:S06]  /*0a20*/  @!P2 IMAD.WIDE R20, R29, 0x2, R20 ;  /* 0x000000021d14a825 */ /* 0x008fcc00078e0214 */
[----:B------:R-:W3:Y:S01]  /*0a30*/  @!P2 LDG.E.U16.CONSTANT R20, desc[UR12][R20.64] ;  /* 0x0000000c1414a981 */ /* 0x000ee2000c1e9500 */
[----:B----4-:R-:W-:-:S06]  /*0a40*/  @!P3 IMAD.WIDE R22, R33, 0x2, R22 ;  /* 0x000000022116b825 */ /* 0x010fcc00078e0216 */
[----:B------:R-:W4:Y:S01]  /*0a50*/  @!P3 LDG.E.U16.CONSTANT R22, desc[UR12][R22.64] ;  /* 0x0000000c1616b981 */ /* 0x000f22000c1e9500 */
[----:B------:R-:W-:Y:S01]  /*0a60*/  CS2R R34, SRZ ;  /* 0x0000000000227805 */ /* 0x000fe2000001ff00 */
[----:B------:R-:W-:-:S04]  /*0a70*/  UIADD3 UR5, UPT, UPT, UR5, 0x1000, URZ ;  /* 0x0000100005057890 */ /* 0x000fc8000fffe0ff */
[----:B------:R-:W-:Y:S01]  /*0a80*/  UISETP.NE.AND UP1, UPT, UR5, 0x4800, UPT ;  /* 0x000048000500788c */ /* 0x000fe2000bf25270 */
[----:B------:R-:W-:Y:S01]  /*0a90*/  IMAD.MOV.U32 R36, RZ, RZ, RZ ;  /* 0x000000ffff247224 */ /* 0x000fe200078e00ff */
[----:B------:R-:W-:Y:S01]  /*0aa0*/  IADD3 R32, PT, PT, R32, 0x10, RZ ;  /* 0x0000001020207810 */ /* 0x000fe20007ffe0ff */
[----:B------:R-:W-:Y:S01]  /*0ab0*/  VIADD R26, R26, 0x10 ;  /* 0x000000101a1a7836 */ /* 0x000fe20000000000 */
[----:B------:R-:W-:Y:S01]  /*0ac0*/  IADD3 R28, PT, PT, R28, 0x10, RZ ;  /* 0x000000101c1c7810 */ /* 0x000fe20007ffe0ff */
[----:B------:R-:W-:Y:S01]  /*0ad0*/  VIADD R30, R30, 0x10 ;  /* 0x000000101e1e7836 */ /* 0x000fe20000000000 */
[C---:B--2---:R-:W-:Y:S01]  /*0ae0*/  LEA R25, R24.reuse, R25, 0xa ;  /* 0x0000001918197211 */ /* 0x044fe200078e50ff */
[C---:B------:R-:W-:Y:S01]  /*0af0*/  IMAD R27, R24.reuse, 0x400, R27 ;  /* 0x00000400181b7824 */ /* 0x040fe200078e021b */
[C---:B------:R-:W-:Y:S01]  /*0b00*/  LEA R29, R24.reuse, R29, 0xa ;  /* 0x0000001d181d7211 */ /* 0x040fe200078e50ff */
[----:B------:R-:W-:Y:S01]  /*0b10*/  IMAD R33, R24, 0x400, R33 ;  /* 0x0000040018217824 */ /* 0x000fe200078e0221 */
[----:B-----5:R-:W-:Y:S01]  /*0b20*/  @!P0 SHF.L.U32 R34, R8, 0x10, RZ ;  /* 0x0000001008228819 */ /* 0x020fe200000006ff */
[----:B------:R-:W-:-:S02]  /*0b30*/  HFMA2 R8, -RZ, RZ, 0, 0 ;  /* 0x00000000ff087431 */ /* 0x000fc400000001ff */
[----:B------:R-:W-:Y:S02]  /*0b40*/  @!P1 IMAD.U32 R36, R10, 0x10000, RZ ;  /* 0x000100000a249824 */ /* 0x000fe400078e00ff */
[----:B------:R-:W-:Y:S01]  /*0b50*/  STS [R31+-0x800], R34 ;  /* 0xfff800221f007388 */ /* 0x000fe20000000800 */
[----:B---3--:R-:W-:-:S03]  /*0b60*/  @!P2 SHF.L.U32 R35, R20, 0x10, RZ ;  /* 0x000000101423a819 */ /* 0x008fc600000006ff */
[----:B------:R-:W-:Y:S01]  /*0b70*/  STS [R31+-0x400], R36 ;  /* 0xfffc00241f007388 */ /* 0x000fe20000000800 */
[----:B----4-:R-:W-:-:S03]  /*0b80*/  @!P3 IMAD.U32 R8, R22, 0x10000, RZ ;  /* 0x000100001608b824 */ /* 0x010fc600078e00ff */
[----:B------:R-:W-:Y:S04]  /*0b90*/  STS [R31], R35 ;  /* 0x000000231f007388 */ /* 0x000fe80000000800 */
[----:B------:R0:W-:Y:S02]  /*0ba0*/  STS [R31+0x400], R8 ;  /* 0x000400081f007388 */ /* 0x0001e40000000800 */
[----:B0-----:R-:W-:Y:S01]  /*0bb0*/  IADD3 R31, PT, PT, R31, 0x1000, RZ ;  /* 0x000010001f1f7810 */ /* 0x001fe20007ffe0ff */
[----:B------:R-:W-:Y:S06]  /*0bc0*/  BRA.U UP1, `(.L_x_613) ;  /* 0xfffffffd01647547 */ /* 0x000fec000b83ffff */
[----:B------:R-:W-:Y:S01]  /*0bd0*/  IMAD.MOV.U32 R24, RZ, RZ, R18 ;  /* 0x000000ffff187224 */ /* 0x000fe200078e0012 */
[----:B------:R-:W-:-:S06]  /*0be0*/  UMOV UR5, URZ ;  /* 0x000000ff00057c82 */ /* 0x000fcc0008000000 */
.L_x_614:
[C---:B0-----:R-:W-:Y:S01]  /*0bf0*/  VIADD R9, R24.reuse, 0x200 ;  /* 0x0000020018097836 */ /* 0x041fe20000000000 */
[----:B------:R-:W-:Y:S01]  /*0c00*/  SHF.R.U32.HI R31, RZ, 0x6, R24 ;  /* 0x00000006ff1f7819 */ /* 0x000fe20000011618 */
[----:B------:R-:W-:Y:S01]  /*0c10*/  VIADD R33, R15, UR10 ;  /* 0x0000000a0f217c36 */ /* 0x000fe20008000000 */
[C---:B------:R-:W-:Y:S02]  /*0c20*/  IADD3 R8, PT, PT, R24.reuse, 0x100, RZ ;  /* 0x0000010018087810 */ /* 0x040fe40007ffe0ff */
[----:B------:R-:W-:Y:S02]  /*0c30*/  IADD3 R10, PT, PT, R24, 0x300, RZ ;  /* 0x00000300180a7810 */ /* 0x000fe40007ffe0ff */
[----:B------:R-:W-:Y:S02]  /*0c40*/  SHF.R.U32.HI R28, RZ, 0x6, R9 ;  /* 0x00000006ff1c7819 */ /* 0x000fe40000011609 */
[----:B------:R-:W-:Y:S02]  /*0c50*/  ISETP.GE.AND P0, PT, R31, UR9, PT ;  /* 0x000000091f007c0c */ /* 0x000fe4000bf06270 */
[----:B------:R-:W-:-:S02]  /*0c60*/  SHF.R.U32.HI R26, RZ, 0x6, R8 ;  /* 0x00000006ff1a7819 */ /* 0x000fc40000011608 */
[----:B------:R-:W-:Y:S02]  /*0c70*/  SHF.R.U32.HI R30, RZ, 0x6, R10 ;  /* 0x00000006ff1e7819 */ /* 0x000fe4000001160a */
[----:B------:R-:W-:Y:S02]  /*0c80*/  ISETP.GE.AND P2, PT, R28, UR9, PT ;  /* 0x000000091c007c0c */ /* 0x000fe4000bf46270 */
[----:B------:R-:W-:Y:S02]  /*0c90*/  ISETP.GE.AND P1, PT, R26, UR9, PT ;  /* 0x000000091a007c0c */ /* 0x000fe4000bf26270 */
[----:B------:R-:W-:-:S03]  /*0ca0*/  ISETP.GE.AND P3, PT, R30, UR9, PT ;  /* 0x000000091e007c0c */ /* 0x000fc6000bf66270 */
[----:B------:R-:W0:Y:S01]  /*0cb0*/  @!P0 LDC R32, c[0x0][0x3c4] ;  /* 0x0000f100ff208b82 */ /* 0x000e220000000800 */
[----:B------:R-:W-:-:S05]  /*0cc0*/  @!P0 IADD3 R31, PT, PT, R33, R31, RZ ;  /* 0x0000001f211f8210 */ /* 0x000fca0007ffe0ff */
[C---:B------:R-:W-:Y:S02]  /*0cd0*/  @!P2 IADD3 R28, PT, PT, R33.reuse, R28, RZ ;  /* 0x0000001c211ca210 */ /* 0x040fe40007ffe0ff */
[----:B------:R-:W1:Y:S01]  /*0ce0*/  @!P2 LDC R27, c[0x0][0x3c4] ;  /* 0x0000f100ff1bab82 */ /* 0x000e620000000800 */
[C---:B------:R-:W-:Y:S02]  /*0cf0*/  @!P1 IMAD.IADD R26, R33.reuse, 0x1, R26 ;  /* 0x00000001211a9824 */ /* 0x040fe400078e021a */
[----:B------:R-:W-:-:S05]  /*0d00*/  @!P3 IMAD.IADD R30, R33, 0x1, R30 ;  /* 0x00000001211eb824 */ /* 0x000fca00078e021e */
[----:B------:R-:W2:Y:S08]  /*0d10*/  @!P1 LDC R29, c[0x0][0x3c4] ;  /* 0x0000f100ff1d9b82 */ /* 0x000eb00000000800 */
[----:B------:R-:W3:Y:S01]  /*0d20*/  @!P3 LDC R25, c[0x0][0x3c4] ;  /* 0x0000f100ff19bb82 */ /* 0x000ee20000000800 */
[----:B0-----:R-:W-:-:S05]  /*0d30*/  @!P0 IMAD R31, R31, R32, R12 ;  /* 0x000000201f1f8224 */ /* 0x001fca00078e020c */
[----:B------:R-:W-:Y:S02]  /*0d40*/  @!P0 LEA R31, R31, R2, 0x6 ;  /* 0x000000021f1f8211 */ /* 0x000fe400078e30ff */
[----:B------:R-:W0:Y:S01]  /*0d50*/  @!P0 LDC.64 R22, c[0x0][0x390] ;  /* 0x0000e400ff168b82 */ /* 0x000e220000000a00 */
[----:B-1----:R-:W-:-:S05]  /*0d60*/  @!P2 IMAD R27, R28, R27, R12 ;  /* 0x0000001b1c1ba224 */ /* 0x002fca00078e020c */
[----:B------:R-:W-:Y:S02]  /*0d70*/  @!P2 LEA R27, R27, R2, 0x6 ;  /* 0x000000021b1ba211 */ /* 0x000fe400078e30ff */
[----:B------:R-:W1:Y:S01]  /*0d80*/  @!P1 LDC.64 R8, c[0x0][0x390] ;  /* 0x0000e400ff089b82 */ /* 0x000e620000000a00 */
[----:B--2---:R-:W-:-:S04]  /*0d90*/  @!P1 IMAD R29, R26, R29, R12 ;  /* 0x0000001d1a1d9224 */ /* 0x004fc800078e020c */
[----:B------:R-:W-:-:S03]  /*0da0*/  @!P1 IMAD R29, R29, 0x40, R2 ;  /* 0x000000401d1d9824 */ /* 0x000fc600078e0202 */
[----:B------:R-:W2:Y:S01]  /*0db0*/  @!P2 LDC.64 R10, c[0x0][0x390] ;  /* 0x0000e400ff0aab82 */ /* 0x000ea20000000a00 */
[----:B---3--:R-:W-:-:S04]  /*0dc0*/  @!P3 IMAD R25, R30, R25, R12 ;  /* 0x000000191e19b224 */ /* 0x008fc800078e020c */
[----:B------:R-:W-:-:S03]  /*0dd0*/  @!P3 IMAD R25, R25, 0x40, R2 ;  /* 0x000000401919b824 */ /* 0x000fc600078e0202 */
[----:B------:R-:W3:Y:S01]  /*0de0*/  @!P3 LDC.64 R20, c[0x0][0x390] ;  /* 0x0000e400ff14bb82 */ /* 0x000ee20000000a00 */
[----:B0-----:R-:W-:-:S06]  /*0df0*/  @!P0 IMAD.WIDE R22, R31, 0x2, R22 ;  /* 0x000000021f168825 */ /* 0x001fcc00078e0216 */
[----:B------:R-:W4:Y:S01]  /*0e00*/  @!P0 LDG.E.U16.CONSTANT R22, desc[UR12][R22.64] ;  /* 0x0000000c16168981 */ /* 0x000f22000c1e9500 */
[----:B-1----:R-:W-:-:S06]  /*0e10*/  @!P1 IMAD.WIDE R8, R29, 0x2, R8 ;  /* 0x000000021d089825 */ /* 0x002fcc00078e0208 */
[----:B------:R0:W5:Y:S01]  /*0e20*/  @!P1 LDG.E.U16.CONSTANT R8, desc[UR12][R8.64] ;  /* 0x0000000c08089981 */ /* 0x000162000c1e9500 */
[----:B--2---:R-:W-:-:S06]  /*0e30*/  @!P2 IMAD.WIDE R10, R27, 0x2, R10 ;  /* 0x000000021b0aa825 */ /* 0x004fcc00078e020a */
[----:B------:R-:W2:Y:S01]  /*0e40*/  @!P2 LDG.E.U16.CONSTANT R10, desc[UR12][R10.64] ;  /* 0x0000000c0a0aa981 */ /* 0x000ea2000c1e9500 */
[----:B---3--:R-:W-:-:S06]  /*0e50*/  @!P3 IMAD.WIDE R20, R25, 0x2, R20 ;  /* 0x000000021914b825 */ /* 0x008fcc00078e0214 */
[----:B------:R-:W3:Y:S01]  /*0e60*/  @!P3 LDG.E.U16.CONSTANT R20, desc[UR12][R20.64] ;  /* 0x0000000c1414b981 */ /* 0x000ee2000c1e9500 */
[----:B------:R-:W1:Y:S01]  /*0e70*/  S2UR UR11, SR_CgaCtaId ;  /* 0x00000000000b79c3 */ /* 0x000e620000008800 */
[----:B------:R-:W-:Y:S02]  /*0e80*/  UMOV UR8, 0x400 ;  /* 0x0000040000087882 */ /* 0x000fe40000000000 */
[----:B------:R-:W-:Y:S01]  /*0e90*/  UIADD3 UR8, UPT, UPT, UR8, 0x4000, URZ ;  /* 0x0000400008087890 */ /* 0x000fe2000fffe0ff */
[----:B0-----:R-:W-:Y:S01]  /*0ea0*/  HFMA2 R9, -RZ, RZ, 0, 0 ;  /* 0x00000000ff097431 */ /* 0x001fe200000001ff */
[----:B------:R-:W-:Y:S01]  /*0eb0*/  MOV R25, RZ ;  /* 0x000000ff00197202 */ /* 0x000fe20000000f00 */
[----:B------:R-:W-:Y:S02]  /*0ec0*/  UIADD3 UR5, UPT, UPT, UR5, 0x4, URZ ;  /* 0x0000000405057890 */ /* 0x000fe4000fffe0ff */
[----:B-1----:R-:W-:-:S06]  /*0ed0*/  ULEA UR8, UR11, UR8, 0x18 ;  /* 0x000000080b087291 */ /* 0x002fcc000f8ec0ff */
[C---:B------:R-:W-:Y:S01]  /*0ee0*/  LEA R26, R24.reuse, UR8, 0x2 ;  /* 0x00000008181a7c11 */ /* 0x040fe2000f8e10ff */
[----:B------:R-:W-:Y:S01]  /*0ef0*/  UISETP.NE.AND UP1, UPT, UR5, 0x10, UPT ;  /* 0x000000100500788c */ /* 0x000fe2000bf25270 */
[----:B------:R-:W-:Y:S01]  /*0f00*/  IADD3 R24, PT, PT, R24, 0x400, RZ ;  /* 0x0000040018187810 */ /* 0x000fe20007ffe0ff */
[----:B----4-:R-:W-:Y:S01]  /*0f10*/  @!P0 IMAD.U32 R25, R22, 0x10000, RZ ;  /* 0x0001000016198824 */ /* 0x010fe200078e00ff */
[----:B------:R-:W-:Y:S02]  /*0f20*/  CS2R R22, SRZ ;  /* 0x0000000000167805 */ /* 0x000fe4000001ff00 */
[----:B-----5:R-:W-:Y:S02]  /*0f30*/  @!P1 IMAD.U32 R22, R8, 0x10000, RZ ;  /* 0x0001000008169824 */ /* 0x020fe400078e00ff */
[----:B------:R0:W-:Y:S01]  /*0f40*/  STS [R26], R25 ;  /* 0x000000191a007388 */ /* 0x0001e20000000800 */
[----:B--2---:R-:W-:-:S03]  /*0f50*/  @!P2 SHF.L.U32 R23, R10, 0x10, RZ ;  /* 0x000000100a17a819 */ /* 0x004fc600000006ff */
[----:B------:R0:W-:Y:S01]  /*0f60*/  STS [R26+0x400], R22 ;  /* 0x000400161a007388 */ /* 0x0001e20000000800 */
[----:B---3--:R-:W-:-:S03]  /*0f70*/  @!P3 IMAD.U32 R9, R20, 0x10000, RZ ;  /* 0x000100001409b824 */ /* 0x008fc600078e00ff */
[----:B------:R0:W-:Y:S04]  /*0f80*/  STS [R26+0x800], R23 ;  /* 0x000800171a007388 */ /* 0x0001e80000000800 */
[----:B------:R0:W-:Y:S01]  /*0f90*/  STS [R26+0xc00], R9 ;  /* 0x000c00091a007388 */ /* 0x0001e20000000800 */
[----:B------:R-:W-:Y:S05]  /*0fa0*/  BRA.U UP1, `(.L_x_614) ;  /* 0xfffffffd01107547 */ /* 0x000fea000b83ffff */
[----:B------:R-:W-:Y:S01]  /*0fb0*/  BAR.SYNC.DEFER_BLOCKING 0x0 ;  /* 0x0000000000007b1d */ /* 0x000fe20000010000 */
[----:B------:R-:W-:-:S05]  /*0fc0*/  ISETP.GE.AND P0, PT, R16, R17, PT ;  /* 0x000000111000720c */ /* 0x000fca0003f06270 */
[----:B------:R-:W1:Y:S08]  /*0fd0*/  LDCU UR11, c[0x0][0x3c8] ;  /* 0x00007900ff0b77ac */ /* 0x000e700008000800 */
[----:B------:R-:W-:Y:S05]  /*0fe0*/  @P0 BRA `(.L_x_615) ;  /* 0x0000001400b40947 */ /* 0x000fea0003800000 */
[----:B0-----:R-:W-:Y:S01]  /*0ff0*/  IMAD.U32 R9, RZ, RZ, UR9 ;  /* 0x00000009ff097e24 */ /* 0x001fe2000f8e00ff */
[----:B------:R-:W-:Y:S01]  /*1000*/  ULEA UR5, UR4, UR6, 0x6 ;  /* 0x0000000604057291 */ /* 0x000fe2000f8e30ff */
[----:B------:R-:W-:Y:S02]  /*1010*/  MOV R8, 0x40 ;  /* 0x0000004000087802 */ /* 0x000fe40000000f00 */
[----:B------:R-:W-:Y:S02]  /*1020*/  LOP3.LUT R20, R18, 0x1f, RZ, 0xc0, !PT ;  /* 0x0000001f12147812 */ /* 0x000fe400078ec0ff */
[----:B------:R-:W-:Y:S01]  /*1030*/  ISETP.GE.AND P0, PT, R9, 0x1, PT ;  /* 0x000000010900780c */ /* 0x000fe20003f06270 */
[----:B------:R-:W-:Y:S01]  /*1040*/  IMAD.U32 R9, RZ, RZ, UR5 ;  /* 0x00000005ff097e24 */ /* 0x000fe2000f8e00ff */
[----:B------:R-:W-:-:S04]  /*1050*/  MOV R10, 0xff7fffff ;  /* 0xff7fffff000a7802 */ /* 0x000fc80000000f00 */
[----:B------:R-:W-:-:S07]  /*1060*/  VIADDMNMX R9, R9, R8, UR14, PT ;  /* 0x0000000e09097e46 */ /* 0x000fce000b800108 */
[----:B------:R-:W-:Y:S05]  /*1070*/  @!P0 BRA `(.L_x_616) ;  /* 0x0000000400f08947 */ /* 0x000fea0003800000 */
[----:B------:R-:W-:Y:S01]  /*1080*/  HFMA2 R11, -RZ, RZ, 0, 0 ;  /* 0x00000000ff0b7431 */ /* 0x000fe200000001ff */
[----:B------:R-:W-:Y:S01]  /*1090*/  BSSY B0, `(.L_x_616) ;  /* 0x000007a000007945 */ /* 0x000fe20003800000 */
[----:B------:R-:W-:Y:S01]  /*10a0*/  IMAD.MOV.U32 R10, RZ, RZ, -0x800001 ;  /* 0xff7fffffff0a7424 */ /* 0x000fe200078e00ff */
[----:B------:R-:W-:-:S07]  /*10b0*/  PRMT R21, RZ, 0x7610, R21 ;  /* 0x00007610ff157816 */ /* 0x000fce0000000015 */
.L_x_622:
[----:B-12---:R-:W-:-:S05]  /*10c0*/  VIADD R8, R11, UR10 ;  /* 0x0000000a0b087c36 */ /* 0x006fca0008000000 */
        /* <DEDUP_REMOVED lines=13> */
[----:B------:R-:W1:Y:S01]  /*11a0*/  LDS R23, [R22+0x80] ;  /* 0x0000800016177984 */ /* 0x000e620000000800 */
[----:B0-----:R-:W-:-:S04]  /*11b0*/  FFMA R8, R8, R13, RZ ;  /* 0x0000000d08087223 */ /* 0x001fc800000000ff */
[----:B-1----:R-:W-:Y:S01]  /*11c0*/  FFMA R8, R23, R7, R8 ;  /* 0x0000000717087223 */ /* 0x002fe20000000008 */
        /* <DEDUP_REMOVED lines=10> */
.L_x_654:
[----:B-1----:R-:W-:Y:S01]  /*1270*/  FADD R27, R24, R27 ;  /* 0x0000001b181b7221 */ /* 0x002fe20000000000 */
[----:B------:R-:W-:-:S04]  /*1280*/  LEA R8, R11, UR15, 0x2 ;  /* 0x0000000f0b087c11 */ /* 0x000fc8000f8e10ff */
[----:B------:R-:W-:Y:S01]  /*1290*/  FMNMX R10, R10, R27, !PT ;  /* 0x0000001b0a0a7209 */ /* 0x000fe20007800000 */
[----:B------:R1:W-:Y:S01]  /*12a0*/  STL [R8], R27 ;  /* 0x0000001b08007387 */ /* 0x0003e20000100800 */
[----:B------:R-:W-:Y:S05]  /*12b0*/  BRA `(.L_x_621) ;  /* 0x00000000000c7947 */ /* 0x000fea0003800000 */
.L_x_619:
[----:B------:R-:W-:Y:S01]  /*12c0*/  LEA R8, R11, UR15, 0x2 ;  /* 0x0000000f0b087c11 */ /* 0x000fe2000f8e10ff */
[----:B------:R-:W-:-:S05]  /*12d0*/  IMAD.MOV.U32 R23, RZ, RZ, -0x800001 ;  /* 0xff7fffffff177424 */ /* 0x000fca00078e00ff */
[----:B------:R2:W-:Y:S02]  /*12e0*/  STL [R8], R23 ;  /* 0x0000001708007387 */ /* 0x0005e40000100800 */
.L_x_621:
[----:B------:R-:W-:Y:S05]  /*12f0*/  BSYNC B1 ;  /* 0x0000000000017941 */ /* 0x000fea0003800000 */
.L_x_618:
[----:B------:R-:W-:Y:S01]  /*1300*/  IADD3 R11, PT, PT, R11, 0x1, RZ ;  /* 0x000000010b0b7810 */ /* 0x000fe20007ffe0ff */
[----:B------:R-:W-:-:S03]  /*1310*/  VIADD R21, R21, 0x1 ;  /* 0x0000000115157836 */ /* 0x000fc60000000000 */
[----:B------:R-:W-:-:S13]  /*1320*/  ISETP.GE.AND P1, PT, R11, UR9, PT ;  /* 0x000000090b007c0c */ /* 0x000fda000bf26270 */
[----:B------:R-:W-:Y:S05]  /*1330*/  @!P1 BRA `(.L_x_622) ;  /* 0xfffffffc00609947 */ /* 0x000fea000383ffff */
[----:B------:R-:W-:Y:S05]  /*1340*/  BRA `(.L_x_623) ;  /* 0x0000000400387947 */ /* 0x000fea0003800000 */
.L_x_617:
[----:B------:R-:W-:-:S13]  /*1350*/  ISETP.GE.AND P1, PT, R11, UR9, PT ;  /* 0x000000090b007c0c */ /* 0x000fda000bf26270 */
[----:B------:R-:W-:Y:S05]  /*1360*/  @P1 BRA `(.L_x_623) ;  /* 0x0000000400301947 */ /* 0x000fea0003800000 */
[----:B------:R-:W-:Y:S01]  /*1370*/  MOV R8, UR4 ;  /* 0x0000000400087c02 */ /* 0x000fe20008000f00 */
[----:B------:R-:W-:Y:S04]  /*1380*/  BSSY.RECONVERGENT B1, `(.L_x_624) ;  /* 0x000001f000017945 */ /* 0x000fe80003800200 */
        /* <DEDUP_REMOVED lines=9> */
.L_x_626:
        /* <DEDUP_REMOVED lines=21> */
.L_x_625:
[----:B-1----:R-:W-:Y:S05]  /*1570*/  BSYNC.RECONVERGENT B1 ;  /* 0x0000000000017941 */ /* 0x002fea0003800200 */
.L_x_624:
[----:B------:R-:W-:Y:S05]  /*1580*/  @!P2 BRA `(.L_x_623) ;  /* 0x0000000000a8a947 */ /* 0x000fea0003800000 */
[----:B------:R-:W-:Y:S01]  /*1590*/  VIADD R21, R21, UR6 ;  /* 0x0000000615157c36 */ /* 0x000fe20008000000 */
[----:B------:R-:W-:Y:S04]  /*15a0*/  BSSY.RECONVERGENT B1, `(.L_x_627) ;  /* 0x0000014000017945 */ /* 0x000fe80003800200 */
[----:B------:R-:W-:-:S04]  /*15b0*/  IADD3 R8, PT, PT, RZ, -R21, RZ ;  /* 0x80000015ff087210 */ /* 0x000fc80007ffe0ff */
[----:B------:R-:W-:-:S05]  /*15c0*/  PRMT R8, R8, 0x7710, RZ ;  /* 0x0000771008087816 */ /* 0x000fca00000000ff */
[----:B------:R-:W-:-:S05]  /*15d0*/  IMAD.IADD R8, R9, 0x1, R8 ;  /* 0x0000000109087824 */ /* 0x000fca00078e0208 */
        /* <DEDUP_REMOVED lines=16> */
.L_x_628:
[----:B------:R-:W-:Y:S05]  /*16e0*/  BSYNC.RECONVERGENT B1 ;  /* 0x0000000000017941 */ /* 0x000fea0003800200 */
.L_x_627:
        /* <DEDUP_REMOVED lines=20> */
.L_x_623:
[----:B-1----:R-:W-:Y:S05]  /*1830*/  BSYNC B0 ;  /* 0x0000000000007941 */ /* 0x002fea0003800000 */
.L_x_616:
[----:B------:R-:W-:-:S13]  /*1840*/  FSETP.GT.AND P1, PT, R10, -3.40282346638528859812e+38, PT ;  /* 0xff7fffff0a00780b */ /* 0x000fda0003f24000 */
[----:B------:R-:W-:Y:S05]  /*1850*/  @!P1 BRA `(.L_x_615) ;  /* 0x0000000c00989947 */ /* 0x000fea0003800000 */
[----:B---34-:R-:W-:Y:S01]  /*1860*/  HFMA2 R11, -RZ, RZ, 0.96630859375, -0.0022525787353515625 ;  /* 0x3bbb989dff0b7431 */ /* 0x018fe200000001ff */
[----:B0-----:R-:W-:-:S05]  /*1870*/  FMNMX R22, R19, R10, !PT ;  /* 0x0000000a13167209 */ /* 0x001fca0007800000 */
[----:B--2---:R-:W-:Y:S01]  /*1880*/  FADD R8, R19, -R22 ;  /* 0x8000001613087221 */ /* 0x004fe20000000000 */
[----:B------:R-:W-:-:S03]  /*1890*/  IMAD.MOV.U32 R19, RZ, RZ, 0x437c0000 ;  /* 0x437c0000ff137424 */ /* 0x000fc600078e00ff */
[----:B------:R-:W-:-:S04]  /*18a0*/  FFMA.SAT R10, R8, R11, 0.5 ;  /* 0x3f000000080a7423 */ /* 0x000fc8000000200b */
[----:B------:R-:W-:-:S04]  /*18b0*/  FFMA.RM R10, R10, R19, 12582913 ;  /* 0x4b4000010a0a7423 */ /* 0x000fc80000004013 */
[C---:B------:R-:W-:Y:S01]  /*18c0*/  FADD R11, R10.reuse, -12583039 ;  /* 0xcb40007f0a0b7421 */ /* 0x040fe20000000000 */
[----:B------:R-:W-:-:S03]  /*18d0*/  SHF.L.U32 R10, R10, 0x17, RZ ;  /* 0x000000170a0a7819 */ /* 0x000fc600000006ff */
[----:B------:R-:W-:-:S04]  /*18e0*/  FFMA R11, R8, 1.4426950216293334961, -R11 ;  /* 0x3fb8aa3b080b7823 */ /* 0x000fc8000000080b */
[----:B------:R-:W-:-:S06]  /*18f0*/  FFMA R11, R8, 1.925963033500011079e-08, R11 ;  /* 0x32a57060080b7823 */ /* 0x000fcc000000000b */
[----:B------:R-:W0:Y:S02]  /*1900*/  MUFU.EX2 R11, R11 ;  /* 0x0000000b000b7308 */ /* 0x000e240000000800 */
[----:B0-----:R-:W-:-:S04]  /*1910*/  FMUL R19, R10, R11 ;  /* 0x0000000b0a137220 */ /* 0x001fc80000400000 */
[-C--:B------:R-:W-:Y:S01]  /*1920*/  FMUL R5, R5, R19.reuse ;  /* 0x0000001305057220 */ /* 0x080fe20000400000 */
[-C--:B------:R-:W-:Y:S01]  /*1930*/  FMUL R6, R6, R19.reuse ;  /* 0x0000001306067220 */ /* 0x080fe20000400000 */
[----:B------:R-:W-:Y:S01]  /*1940*/  FMUL R4, R4, R19 ;  /* 0x0000001304047220 */ /* 0x000fe20000400000 */
[----:B------:R-:W-:Y:S01]  /*1950*/  IMAD.MOV.U32 R19, RZ, RZ, R22 ;  /* 0x000000ffff137224 */ /* 0x000fe200078e0016 */
[----:B------:R-:W-:Y:S06]  /*1960*/  @!P0 BRA `(.L_x_615) ;  /* 0x0000000c00548947 */ /* 0x000fec0003800000 */
[----:B------:R-:W-:Y:S01]  /*1970*/  MOV R8, UR4 ;  /* 0x0000000400087c02 */ /* 0x000fe20008000f00 */
[----:B------:R-:W-:Y:S01]  /*1980*/  UIMAD UR5, UR4, -0x40, -UR6 ;  /* 0xffffffc0040578a4 */ /* 0x000fe2000f8e0a06 */
[----:B------:R-:W-:-:S03]  /*1990*/  MOV R21, RZ ;  /* 0x000000ff00157202 */ /* 0x000fc60000000f00 */
[----:B------:R-:W-:Y:S02]  /*19a0*/  IMAD R8, R8, -0x40, R9 ;  /* 0xffffffc008087824 */ /* 0x000fe400078e0209 */
[----:B------:R-:W-:-:S03]  /*19b0*/  VIADD R9, R9, UR5 ;  /* 0x0000000509097c36 */ /* 0x000fc60008000000 */
[----:B------:R-:W-:Y:S02]  /*19c0*/  IADD3 R8, PT, PT, -R8, UR6, RZ ;  /* 0x0000000608087c10 */ /* 0x000fe4000fffe1ff */
[----:B------:R-:W-:Y:S02]  /*19d0*/  LOP3.LUT R24, R9, 0x3, RZ, 0xc0, !PT ;  /* 0x0000000309187812 */ /* 0x000fe400078ec0ff */
[----:B------:R-:W-:-:S13]  /*19e0*/  ISETP.GT.U32.AND P0, PT, R8, -0x4, PT ;  /* 0xfffffffc0800780c */ /* 0x000fda0003f04070 */
[----:B------:R-:W-:Y:S05]  /*19f0*/  @P0 BRA `(.L_x_629) ;  /* 0x0000000400c40947 */ /* 0x000fea0003800000 */
[----:B------:R-:W-:Y:S01]  /*1a00*/  BSSY.RECONVERGENT B0, `(.L_x_629) ;  /* 0x0000070000007945 */ /* 0x000fe20003800200 */
[----:B------:R-:W-:Y:S01]  /*1a10*/  LOP3.LUT R21, R9, 0xfffffffc, RZ, 0xc0, !PT ;  /* 0xfffffffc09157812 */ /* 0x000fe200078ec0ff */
[----:B------:R-:W-:-:S07]  /*1a20*/  IMAD.MOV.U32 R19, RZ, RZ, RZ ;  /* 0x000000ffff137224 */ /* 0x000fce00078e00ff */
.L_x_638:
        /* <DEDUP_REMOVED lines=30> */
.L_x_631:
[----:B-1----:R-:W-:Y:S05]  /*1c10*/  BSYNC.RECONVERGENT B1 ;  /* 0x0000000000017941 */ /* 0x002fea0003800200 */
.L_x_630:
        /* <DEDUP_REMOVED lines=19> */
[----:B------:R-:W2:Y:S01]  /*1d50*/  LDS R25, [R28+0x180] ;  /* 0x000180001c197984 */ /* 0x000ea20000000800 */
[----:B0-----:R-:W-:-:S04]  /*1d60*/  FMUL R8, R8, R9 ;  /* 0x0000000908087220 */ /* 0x001fc80000400000 */
[----:B------:R-:W-:Y:S01]  /*1d70*/  FADD R4, R4, R8 ;  /* 0x0000000804047221 */ /* 0x000fe20000000000 */
[C---:B-1----:R-:W-:Y:S01]  /*1d80*/  FFMA R5, R8.reuse, R23, R5 ;  /* 0x0000001708057223 */ /* 0x042fe20000000005 */
[----:B--2---:R-:W-:-:S07]  /*1d90*/  FFMA R6, R8, R25, R6 ;  /* 0x0000001908067223 */ /* 0x004fce0000000006 */
.L_x_633:
[----:B------:R-:W-:Y:S05]  /*1da0*/  BSYNC.RECONVERGENT B1 ;  /* 0x0000000000017941 */ /* 0x000fea0003800200 */
.L_x_632:
        /* <DEDUP_REMOVED lines=16> */
[----:B------:R-:W-:-:S03]  /*1eb0*/  IMAD.SHL.U32 R8, R8, 0x800000, RZ ;  /* 0x0080000008087824 */ /* 0x000fc600078e00ff */
[----:B------:R-:W-:-:S04]  /*1ec0*/  FFMA R9, R10, 1.4426950216293334961, -R9 ;  /* 0x3fb8aa3b0a097823 */ /* 0x000fc80000000809 */
[----:B------:R-:W-:-:S06]  /*1ed0*/  FFMA R9, R10, 1.925963033500011079e-08, R9 ;  /* 0x32a570600a097823 */ /* 0x000fcc0000000009 */
[----:B------:R-:W2:Y:S02]  /*1ee0*/  MUFU.EX2 R9, R9 ;  /* 0x0000000900097308 */ /* 0x000ea40000000800 */
[----:B--2---:R-:W-:-:S04]  /*1ef0*/  FMUL R8, R8, R9 ;  /* 0x0000000908087220 */ /* 0x004fc80000400000 */
[----:B0-----:R-:W-:Y:S01]  /*1f00*/  FFMA R5, R8, R23, R5 ;  /* 0x0000001708057223 */ /* 0x001fe20000000005 */
[----:B------:R-:W-:Y:S01]  /*1f10*/  FADD R4, R4, R8 ;  /* 0x0000000804047221 */ /* 0x000fe20000000000 */
[----:B-1----:R-:W-:-:S07]  /*1f20*/  FFMA R6, R8, R25, R6 ;  /* 0x0000001908067223 */ /* 0x002fce0000000006 */
.L_x_635:
[----:B------:R-:W-:Y:S05]  /*1f30*/  BSYNC.RECONVERGENT B1 ;  /* 0x0000000000017941 */ /* 0x000fea0003800200 */
.L_x_634:
[----:B------:R-:W-:Y:S04]  /*1f40*/  BSSY.RECONVERGENT B1, `(.L_x_636) ;  /* 0x0000018000017945 */ /* 0x000fe80003800200 */
[----:B------:R-:W-:Y:S05]  /*1f50*/  @!P3 BRA `(.L_x_637) ;  /* 0x000000000058b947 */ /* 0x000fea0003800000 */
[----:B------:R-:W0:Y:S01]  /*1f60*/  S2UR UR8, SR_CgaCtaId ;  /* 0x00000000000879c3 */ /* 0x000e220000008800 */
[----:B------:R-:W-:Y:S01]  /*1f70*/  UMOV UR5, 0x400 ;  /* 0x0000040000057882 */ /* 0x000fe20000000000 */
[----:B------:R-:W-:Y:S01]  /*1f80*/  LEA R9, R19, R20, 0x6 ;  /* 0x0000001413097211 */ /* 0x000fe200078e30ff */
[----:B------:R-:W-:Y:S01]  /*1f90*/  UIADD3 UR5, UPT, UPT, UR5, 0x4000, URZ ;  /* 0x0000400005057890 */ /* 0x000fe2000fffe0ff */
[----:B------:R-:W-:Y:S01]  /*1fa0*/  FADD R11, -R22, R11 ;  /* 0x0000000b160b7221 */ /* 0x000fe20000000100 */
[----:B------:R-:W-:-:S04]  /*1fb0*/  IMAD.MOV.U32 R8, RZ, RZ, 0x3bbb989d ;  /* 0x3bbb989dff087424 */ /* 0x000fc800078e00ff */
[----:B------:R-:W-:Y:S01]  /*1fc0*/  FFMA.SAT R8, R11, R8, 0.5 ;  /* 0x3f0000000b087423 */ /* 0x000fe20000002008 */
[----:B0-----:R-:W-:-:S06]  /*1fd0*/  ULEA UR5, UR8, UR5, 0x18 ;  /* 0x0000000508057291 */ /* 0x001fcc000f8ec0ff */
[----:B------:R-:W-:Y:S01]  /*1fe0*/  LEA R26, R9, UR5, 0x2 ;  /* 0x00000005091a7c11 */ /* 0x000fe2000f8e10ff */
[----:B------:R-:W-:-:S04]  /*1ff0*/  HFMA2 R9, -RZ, RZ, 3.7421875, 0 ;  /* 0x437c0000ff097431 */ /* 0x000fc800000001ff */
[----:B------:R-:W0:Y:S04]  /*2000*/  LDS R23, [R26+0x300] ;  /* 0x000300001a177984 */ /* 0x000e280000000800 */
[----:B------:R-:W1:Y:S01]  /*2010*/  LDS R25, [R26+0x380] ;  /* 0x000380001a197984 */ /* 0x000e620000000800 */
[----:B------:R-:W-:-:S04]  /*2020*/  FFMA.RM R8, R8, R9, 12582913 ;  /* 0x4b40000108087423 */ /* 0x000fc80000004009 */
[C---:B------:R-:W-:Y:S01]  /*2030*/  FADD R10, R8.reuse, -12583039 ;  /* 0xcb40007f080a7421 */ /* 0x040fe20000000000 */
[----:B------:R-:W-:-:S03]  /*2040*/  IMAD.SHL.U32 R8, R8, 0x800000, RZ ;  /* 0x0080000008087824 */ /* 0x000fc600078e00ff */
[----:B------:R-:W-:-:S04]  /*2050*/  FFMA R10, R11, 1.4426950216293334961, -R10 ;  /* 0x3fb8aa3b0b0a7823 */ /* 0x000fc8000000080a */
[----:B------:R-:W-:-:S04]  /*2060*/  FFMA R10, R11, 1.925963033500011079e-08, R10 ;  /* 0x32a570600b0a7823 */ /* 0x000fc8000000000a */
[----:B------:R-:W2:Y:S02]  /*2070*/  MUFU.EX2 R9, R10 ;  /* 0x0000000a00097308 */ /* 0x000ea40000000800 */
[----:B--2---:R-:W-:-:S04]  /*2080*/  FMUL R8, R8, R9 ;  /* 0x0000000908087220 */ /* 0x004fc80000400000 */
[----:B0-----:R-:W-:Y:S01]  /*2090*/  FFMA R5, R8, R23, R5 ;  /* 0x0000001708057223 */ /* 0x001fe20000000005 */
[----:B------:R-:W-:Y:S01]  /*20a0*/  FADD R4, R4, R8 ;  /* 0x0000000804047221 */ /* 0x000fe20000000000 */
[----:B-1----:R-:W-:-:S07]  /*20b0*/  FFMA R6, R8, R25, R6 ;  /* 0x0000001908067223 */ /* 0x002fce0000000006 */
.L_x_637:
[----:B------:R-:W-:Y:S05]  /*20c0*/  BSYNC.RECONVERGENT B1 ;  /* 0x0000000000017941 */ /* 0x000fea0003800200 */
.L_x_636:
[----:B------:R-:W-:-:S04]  /*20d0*/  IADD3 R19, PT, PT, R19, 0x4, RZ ;  /* 0x0000000413137810 */ /* 0x000fc80007ffe0ff */
[----:B------:R-:W-:-:S13]  /*20e0*/  ISETP.NE.AND P0, PT, R19, R21, PT ;  /* 0x000000151300720c */ /* 0x000fda0003f05270 */
[----:B------:R-:W-:Y:S05]  /*20f0*/  @P0 BRA `(.L_x_638) ;  /* 0xfffffff8004c0947 */ /* 0x000fea000383ffff */
[----:B------:R-:W-:Y:S05]  /*2100*/  BSYNC.RECONVERGENT B0 ;  /* 0x0000000000007941 */ /* 0x000fea0003800200 */
.L_x_629:
[----:B------:R-:W-:Y:S01]  /*2110*/  ISETP.NE.AND P0, PT, R24, RZ, PT ;  /* 0x000000ff1800720c */ /* 0x000fe20003f05270 */
[----:B------:R-:W-:-:S12]  /*2120*/  IMAD.MOV.U32 R19, RZ, RZ, R22 ;  /* 0x000000ffff137224 */ /* 0x000fd800078e0016 */
        /* <DEDUP_REMOVED lines=25> */
[----:B------:R-:W2:Y:S04]  /*22c0*/  LDS R25, [R23] ;  /* 0x0000000017197984 */ /* 0x000ea80000000800 */
[----:B------:R-:W3:Y:S01]  /*22d0*/  LDS R27, [R23+0x80] ;  /* 0x00008000171b7984 */ /* 0x000ee20000000800 */
[----:B0-----:R-:W-:-:S04]  /*22e0*/  FMUL R10, R10, R19 ;  /* 0x000000130a0a7220 */ /* 0x001fc80000400000 */
[----:B------:R-:W-:Y:S01]  /*22f0*/  FADD R4, R4, R10 ;  /* 0x0000000a04047221 */ /* 0x000fe20000000000 */
[C---:B--2---:R-:W-:Y:S01]  /*2300*/  FFMA R5, R10.reuse, R25, R5 ;  /* 0x000000190a057223 */ /* 0x044fe20000000005 */
[----:B---3--:R-:W-:-:S07]  /*2310*/  FFMA R6, R10, R27, R6 ;  /* 0x0000001b0a067223 */ /* 0x008fce0000000006 */
.L_x_640:
[----:B-1----:R-:W-:Y:S05]  /*2320*/  BSYNC.RECONVERGENT B0 ;  /* 0x0000000000007941 */ /* 0x002fea0003800200 */
.L_x_639:
        /* <DEDUP_REMOVED lines=28> */
.L_x_642:
[----:B------:R-:W-:Y:S05]  /*24f0*/  BSYNC.RECONVERGENT B0 ;  /* 0x0000000000007941 */ /* 0x000fea0003800200 */
.L_x_641:
        /* <DEDUP_REMOVED lines=26> */
[----:B------:R-:W-:Y:S02]  /*26a0*/  IMAD.MOV.U32 R19, RZ, RZ, R22 ;  /* 0x000000ffff137224 */ /* 0x000fe400078e0016 */
[----:B--2---:R-:W-:-:S07]  /*26b0*/  FFMA R6, R8, R21, R6 ;  /* 0x0000001508067223 */ /* 0x004fce0000000006 */
.L_x_615:
[----:B------:R-:W-:Y:S05]  /*26c0*/  WARPSYNC.ALL ;  /* 0x0000000000007948 */ /* 0x000fea0003800000 */
[----:B------:R-:W-:Y:S01]  /*26d0*/  BAR.SYNC.DEFER_BLOCKING 0x0 ;  /* 0x0000000000007b1d */ /* 0x000fe20000010000 */
[----:B------:R-:W-:-:S05]  /*26e0*/  UIADD3 UR4, UPT, UPT, UR4, 0x1, URZ ;  /* 0x0000000104047890 */ /* 0x000fca000fffe0ff */
[----:B------:R-:W-:Y:S07]  /*26f0*/  BRA.U !UP0, `(.L_x_643) ;  /* 0xffffffe108107547 */ /* 0x000fee000b83ffff */
.L_x_612:
[----:B------:R-:W-:-:S13]  /*2700*/  ISETP.GE.AND P0, PT, R16, R17, PT ;  /* 0x000000111000720c */ /* 0x000fda0003f06270 */
[----:B-1----:R-:W-:Y:S05]  /*2710*/  @P0 EXIT ;  /* 0x000000000000094d */ /* 0x002fea0003800000 */
[----:B------:R-:W1:Y:S01]  /*2720*/  LDCU.64 UR4, c[0x0][0x3a0] ;  /* 0x00007400ff0477ac */ /* 0x000e620008000a00 */
[----:B0-----:R-:W-:Y:S01]  /*2730*/  MOV R9, R4 ;  /* 0x0000000400097202 */ /* 0x001fe20000000f00 */
[----:B-1----:R-:W-:-:S04]  /*2740*/  UISETP.NE.U32.AND UP0, UPT, UR4, URZ, UPT ;  /* 0x000000ff0400728c */ /* 0x002fc8000bf05070 */
[----:B------:R-:W-:-:S09]  /*2750*/  UISETP.NE.AND.EX UP0, UPT, UR5, URZ, UPT, UP0 ;  /* 0x000000ff0500728c */ /* 0x000fd2000bf05300 */
[----:B------:R-:W-:Y:S05]  /*2760*/  BRA.U !UP0, `(.L_x_644) ;  /* 0x0000000108707547 */ /* 0x000fea000b800000 */
[----:B------:R-:W0:Y:S01]  /*2770*/  S2R R7, SR_CTAID.X ;  /* 0x0000000000077919 */ /* 0x000e220000002500 */
[----:B------:R-:W0:Y:S02]  /*2780*/  LDC.64 R2, c[0x0][0x3a0] ;  /* 0x0000e800ff027b82 */ /* 0x000e240000000a00 */
[----:B0-----:R-:W-:-:S06]  /*2790*/  IMAD.WIDE.U32 R2, R7, 0x4, R2 ;  /* 0x0000000407027825 */ /* 0x001fcc00078e0002 */
[----:B------:R-:W2:Y:S01]  /*27a0*/  LDG.E.CONSTANT R2, desc[UR12][R2.64] ;  /* 0x0000000c02027981 */ /* 0x000ea2000c1e9900 */
[----:B---345:R-:W-:Y:S02]  /*27b0*/  HFMA2 R11, -RZ, RZ, 3.7421875, 0 ;  /* 0x437c0000ff0b7431 */ /* 0x038fe400000001ff */
[----:B------:R-:W-:Y:S01]  /*27c0*/  IMAD.MOV.U32 R10, RZ, RZ, 0x3bbb989d ;  /* 0x3bbb989dff0a7424 */ /* 0x000fe200078e00ff */
[----:B--2---:R-:W-:-:S05]  /*27d0*/  FMNMX R0, R2, R19, !PT ;  /* 0x0000001302007209 */ /* 0x004fca0007800000 */
        /* <DEDUP_REMOVED lines=20> */
[----:B------:R-:W-:-:S07]  /*2920*/  FMUL R6, R4, R6 ;  /* 0x0000000604067220 */ /* 0x000fce0000400000 */
.L_x_644:
[C---:B------:R-:W-:Y:S01]  /*2930*/  VIADD R0, R9.reuse, 0x1800000 ;  /* 0x0180000009007836 */ /* 0x040fe20000000000 */
[----:B------:R-:W-:Y:S01]  /*2940*/  BSSY.RECONVERGENT B0, `(.L_x_645) ;  /* 0x000000d000007945 */ /* 0x000fe20003800200 */
[----:B------:R-:W-:-:S03]  /*2950*/  FSETP.GT.AND P3, PT, R9, RZ, PT ;  /* 0x000000ff0900720b */ /* 0x000fc60003f64000 */
[----:B------:R-:W-:-:S04]  /*2960*/  LOP3.LUT R0, R0, 0x7f800000, RZ, 0xc0, !PT ;  /* 0x7f80000000007812 */ /* 0x000fc800078ec0ff */
[----:B------:R-:W-:-:S13]  /*2970*/  ISETP.GT.U32.AND P0, PT, R0, 0x1ffffff, PT ;  /* 0x01ffffff0000780c */ /* 0x000fda0003f04070 */
[----:B------:R-:W-:Y:S05]  /*2980*/  @P0 BRA `(.L_x_646) ;  /* 0x0000000000100947 */ /* 0x000fea0003800000 */
[----:B------:R-:W-:Y:S02]  /*2990*/  MOV R2, R9 ;  /* 0x0000000900027202 */ /* 0x000fe40000000f00 */
[----:B------:R-:W-:-:S07]  /*29a0*/  MOV R9, 0x29c0 ;  /* 0x000029c000097802 */ /* 0x000fce0000000f00 */
[----:B--2345:R-:W-:Y:S05]  /*29b0*/  CALL.REL.NOINC `($__internal_13_$__cuda_sm20_rcp_rn_f32_slowpath) ;  /* 0x0000000000dc7944 */ /* 0x03cfea0003c00000 */
[----:B------:R-:W-:Y:S05]  /*29c0*/  BRA `(.L_x_647) ;  /* 0x0000000000107947 */ /* 0x000fea0003800000 */
.L_x_646:
[----:B------:R-:W0:Y:S02]  /*29d0*/  MUFU.RCP R0, R9 ;  /* 0x0000000900007308 */ /* 0x000e240000001000 */
[----:B0-----:R-:W-:-:S04]  /*29e0*/  FFMA R2, R0, R9, -1 ;  /* 0xbf80000000027423 */ /* 0x001fc80000000009 */
[----:B------:R-:W-:-:S04]  /*29f0*/  FADD.FTZ R3, -R2, -RZ ;  /* 0x800000ff02037221 */ /* 0x000fc80000010100 */
[----:B------:R-:W-:-:S07]  /*2a00*/  FFMA R0, R0, R3, R0 ;  /* 0x0000000300007223 */ /* 0x000fce0000000000 */
.L_x_647:
[----:B------:R-:W-:Y:S05]  /*2a10*/  BSYNC.RECONVERGENT B0 ;  /* 0x0000000000007941 */ /* 0x000fea0003800200 */
.L_x_645:
[----:B------:R-:W0:Y:S01]  /*2a20*/  LDC.64 R2, c[0x0][0x398] ;  /* 0x0000e600ff027b82 */ /* 0x000e220000000a00 */
[----:B------:R-:W-:-:S05]  /*2a30*/  FSEL R0, R0, RZ, P3 ;  /* 0x000000ff00007208 */ /* 0x000fca0001800000 */
[C---:B------:R-:W-:Y:S01]  /*2a40*/  FMUL R5, R0.reuse, R5 ;  /* 0x0000000500057220 */ /* 0x040fe20000400000 */
[----:B------:R-:W-:-:S04]  /*2a50*/  FMUL R0, R0, R6 ;  /* 0x0000000600007220 */ /* 0x000fc80000400000 */
[----:B------:R-:W-:Y:S02]  /*2a60*/  F2FP.BF16.F32.PACK_AB R5, RZ, R5 ;  /* 0x00000005ff05723e */ /* 0x000fe400000010ff */
[----:B------:R-:W-:Y:S01]  /*2a70*/  F2FP.BF16.F32.PACK_AB R0, RZ, R0 ;  /* 0x00000000ff00723e */ /* 0x000fe200000010ff */
[----:B0-----:R-:W-:-:S05]  /*2a80*/  IMAD.WIDE R14, R14, 0x2, R2 ;  /* 0x000000020e0e7825 */ /* 0x001fca00078e0202 */
[----:B------:R-:W-:Y:S04]  /*2a90*/  STG.E.U16 desc[UR12][R14.64], R5 ;  /* 0x000000050e007986 */ /* 0x000fe8000c10150c */
[----:B------:R-:W-:Y:S01]  /*2aa0*/  STG.E.U16 desc[UR12][R14.64+0x40], R0 ;  /* 0x000040000e007986 */ /* 0x000fe2000c10150c */
[----:B------:R-:W-:Y:S05]  /*2ab0*/  EXIT ;  /* 0x000000000000794d */ /* 0x000fea0003800000 */
.L_x_620:
[----:B------:R-:W-:Y:S01]  /*2ac0*/  HFMA2 R28, -RZ, RZ, 0, 9.5367431640625e-07 ;  /* 0x00000010ff1c7431 */ /* 0x000fe200000001ff */
[----:B------:R-:W-:Y:S01]  /*2ad0*/  BSSY B2, `(.L_x_648) ;  /* 0x0000007000027945 */ /* 0x000fe20003800000 */
[----:B------:R-:W-:Y:S01]  /*2ae0*/  IMAD.MOV.U32 R23, RZ, RZ, R8 ;  /* 0x000000ffff177224 */ /* 0x000fe200078e0008 */
[----:B------:R-:W-:Y:S01]  /*2af0*/  MOV R26, 0xffffffff ;  /* 0xffffffff001a7802 */ /* 0x000fe20000000f00 */
[----:B------:R-:W-:-:S07]  /*2b00*/  IMAD.MOV.U32 R29, RZ, RZ, 0x1f ;  /* 0x0000001fff1d7424 */ /* 0x000fce00078e00ff */
[----:B------:R-:W-:Y:S05]  /*2b10*/  WARPSYNC.COLLECTIVE R26, `(.L_x_649) ;  /* 0x000000001a087348 */ /* 0x000fea0003c00000 */
[----:B------:R0:W1:Y:S02]  /*2b20*/  SHFL.BFLY P1, R27, R23, R28, R29 ;  /* 0x0c00001c171b7389 */ /* 0x000064000002001d */
[----:B01----:R-:W-:Y:S05]  /*2b30*/  ENDCOLLECTIVE ;  /* 0x000000000000791b */ /* 0x003fea0003800000 */
.L_x_649:
[----:B------:R-:W-:Y:S05]  /*2b40*/  BSYNC B2 ;  /* 0x0000000000027941 */ /* 0x000fea0003800000 */
.L_x_648:
        /* <DEDUP_REMOVED lines=8> */
.L_x_650:
[----:B------:R-:W-:Y:S02]  /*2bd0*/  HFMA2 R28, -RZ, RZ, 0, 2.384185791015625e-07 ;  /* 0x00000004ff1c7431 */ /* 0x000fe400000001ff */
[----:B------:R-:W-:-:S04]  /*2be0*/  IMAD.MOV.U32 R22, RZ, RZ, R27 ;  /* 0x000000ffff167224 */ /* 0x000fc800078e001b */
[----:B------:R-:W-:-:S05]  /*2bf0*/  FADD R22, R23, R22 ;  /* 0x0000001617167221 */ /* 0x000fca0000000000 */
[----:B------:R-:W-:-:S07]  /*2c00*/  MOV R23, R22 ;  /* 0x0000001600177202 */ /* 0x000fce0000000f00 */
[----:B------:R-:W-:Y:S05]  /*2c10*/  WARPSYNC.COLLECTIVE R26, `(.L_x_651) ;  /* 0x000000001a087348 */ /* 0x000fea0003c00000 */
[----:B------:R0:W1:Y:S02]  /*2c20*/  SHFL.BFLY P1, R27, R23, R28, R29 ;  /* 0x0c00001c171b7389 */ /* 0x000064000002001d */
[----:B01----:R-:W-:Y:S05]  /*2c30*/  ENDCOLLECTIVE ;  /* 0x000000000000791b */ /* 0x003fea0003800000 */
.L_x_651:
[----:B------:R-:W-:Y:S02]  /*2c40*/  HFMA2 R28, -RZ, RZ, 0, 1.1920928955078125e-07 ;  /* 0x00000002ff1c7431 */ /* 0x000fe400000001ff */
[----:B------:R-:W-:-:S04]  /*2c50*/  IMAD.MOV.U32 R25, RZ, RZ, R27 ;  /* 0x000000ffff197224 */ /* 0x000fc800078e001b */
[----:B------:R-:W-:-:S05]  /*2c60*/  FADD R25, R22, R25 ;  /* 0x0000001916197221 */ /* 0x000fca0000000000 */
[----:B------:R-:W-:-:S07]  /*2c70*/  MOV R23, R25 ;  /* 0x0000001900177202 */ /* 0x000fce0000000f00 */
[----:B------:R-:W-:Y:S05]  /*2c80*/  WARPSYNC.COLLECTIVE R26, `(.L_x_652) ;  /* 0x000000001a087348 */ /* 0x000fea0003c00000 */
[----:B------:R0:W1:Y:S02]  /*2c90*/  SHFL.BFLY P1, R27, R23, R28, R29 ;  /* 0x0c00001c171b7389 */ /* 0x000064000002001d */
[----:B01----:R-:W-:Y:S05]  /*2ca0*/  ENDCOLLECTIVE ;  /* 0x000000000000791b */ /* 0x003fea0003800000 */
.L_x_652:
[----:B------:R-:W-:Y:S02]  /*2cb0*/  HFMA2 R28, -RZ, RZ, 0, 5.9604644775390625e-08 ;  /* 0x00000001ff1c7431 */ /* 0x000fe400000001ff */
[----:B------:R-:W-:-:S04]  /*2cc0*/  IMAD.MOV.U32 R24, RZ, RZ, R27 ;  /* 0x000000ffff187224 */ /* 0x000fc800078e001b */
[----:B------:R-:W-:-:S05]  /*2cd0*/  FADD R24, R25, R24 ;  /* 0x0000001819187221 */ /* 0x000fca0000000000 */
[----:B------:R-:W-:-:S07]  /*2ce0*/  MOV R23, R24 ;  /* 0x0000001800177202 */ /* 0x000fce0000000f00 */
[----:B------:R-:W-:Y:S05]  /*2cf0*/  WARPSYNC.COLLECTIVE R26, `(.L_x_653) ;  /* 0x000000001a087348 */ /* 0x000fea0003c00000 */
[----:B------:R0:W1:Y:S02]  /*2d00*/  SHFL.BFLY P1, R27, R23, R28, R29 ;  /* 0x0c00001c171b7389 */ /* 0x000064000002001d */
[----:B01----:R-:W-:Y:S05]  /*2d10*/  ENDCOLLECTIVE ;  /* 0x000000000000791b */ /* 0x003fea0003800000 */
.L_x_653:
[----:B------:R-:W-:Y:S05]  /*2d20*/  BRA `(.L_x_654) ;  /* 0xffffffe400507947 */ /* 0x000fea000383ffff */
        .weak           $__internal_13_$__cuda_sm20_rcp_rn_f32_slowpath
        .type           $__internal_13_$__cuda_sm20_rcp_rn_f32_slowpath,@function
        .size           $__internal_13_$__cuda_sm20_rcp_rn_f32_slowpath,(.L_x_2074 - $__internal_13_$__cuda_sm20_rcp_rn_f32_slowpath)
$__internal_13_$__cuda_sm20_rcp_rn_f32_slowpath:
        /* <DEDUP_REMOVED lines=15> */
.L_x_656:
        /* <DEDUP_REMOVED lines=33> */
.L_x_658:
[----:B------:R0:W1:Y:S02]  /*3030*/  MUFU.RCP R3, R2 ;  /* 0x0000000200037308 */ /* 0x0000640000001000 */
.L_x_657:
[----:B------:R-:W-:Y:S05]  /*3040*/  BSYNC.RECONVERGENT B1 ;  /* 0x0000000000017941 */ /* 0x000fea0003800200 */
.L_x_655:
[----:B-1----:R-:W-:Y:S02]  /*3050*/  IMAD.MOV.U32 R0, RZ, RZ, R3 ;  /* 0x000000ffff007224 */ /* 0x002fe400078e0003 */
[----:B------:R-:W-:Y:S01]  /*3060*/  HFMA2 R3, -RZ, RZ, 0, 0 ;  /* 0x00000000ff037431 */ /* 0x000fe200000001ff */
[----:B0-----:R-:W-:-:S04]  /*3070*/  MOV R2, R9 ;  /* 0x0000000900027202 */ /* 0x001fc80000000f00 */
[----:B------:R-:W-:Y:S05]  /*3080*/  RET.REL.NODEC R2 `(_Z30flash_attn_sinks_varlen_kernelI13__nv_bfloat16Li64ELi8ELi64EEvPKT_S3_S3_PS1_PKfPKjS8_fiiii) ;  /* 0xffffffcc02dc7950 */ /* 0x000fea0003c3ffff */
.L_x_659:
        /* <DEDUP_REMOVED lines=15> */
.L_x_2074:


//--------------------- .text._Z30flash_attn_sinks_varlen_kernelI6__halfLi256ELi8ELi16EEvPKT_S3_S3_PS1_PKfPKjS8_fiiii --------------------------
	.section	.text._Z30flash_attn_sinks_varlen_kernelI6__halfLi256ELi8ELi16EEvPKT_S3_S3_PS1_PKfPKjS8_fiiii,"ax",@progbits
	.align	128
        .global         _Z30flash_attn_sinks_varlen_kernelI6__halfLi256ELi8ELi16EEvPKT_S3_S3_PS1_PKfPKjS8_fiiii
        .type           _Z30flash_attn_sinks_varlen_kernelI6__halfLi256ELi8ELi16EEvPKT_S3_S3_PS1_PKfPKjS8_fiiii,@function
        .size           _Z30flash_attn_sinks_varlen_kernelI6__halfLi256ELi8ELi16EEvPKT_S3_S3_PS1_PKfPKjS8_fiiii,(.L_x_2075 - _Z30flash_attn_sinks_varlen_kernelI6__halfLi256ELi8ELi16EEvPKT_S3_S3_PS1_PKfPKjS8_fiiii)
        .other          _Z30flash_attn_sinks_varlen_kernelI6__halfLi256ELi8ELi16EEvPKT_S3_S3_PS1_PKfPKjS8_fiiii,@"STO_CUDA_ENTRY STV_DEFAULT"
_Z30flash_attn_sinks_varlen_kernelI6__halfLi256ELi8ELi16EEvPKT_S3_S3_PS1_PKfPKjS8_fiiii:
.text._Z30flash_attn_sinks_varlen_kernelI6__halfLi256ELi8ELi16EEvPKT_S3_S3_PS1_PKfPKjS8_fiiii:
        /* <DEDUP_REMOVED lines=110> */
[----:B------:R-:W-:Y:S01]  /*06e0*/  @!UP0 ULOP3.LUT UR19, URZ, UR8, URZ, 0x33, !UPT ;  /* 0x00000008ff138292 */ /* 0x000fe2000f8e33ff */
[----:B------:R-:W-:Y:S01]  /*06f0*/  CS2R R16, SRZ ;  /* 0x0000000000107805 */ /* 0x000fe2000001ff00 */
[----:B------:R-:W-:Y:S01]  /*0700*/  UISETP.GE.AND UP0, UPT, UR6, UR20, UPT ;  /* 0x000000140600728c */ /* 0x000fe2000bf06270 */
[----:B------:R-:W-:Y:S02]  /*0710*/  R2UR UR21, R1 ;  /* 0x00000000011572ca */ /* 0x000fe400000e0000 */
[----:B------:R-:W-:Y:S02]  /*0720*/  MOV R30, 0xff7fffff ;  /* 0xff7fffff001e7802 */ /* 0x000fe40000000f00 */
[----:B------:R-:W-:Y:S01]  /*0730*/  IADD3 R0, PT, PT, R0, UR5, RZ ;  /* 0x0000000500007c10 */ /* 0x000fe2000fffe0ff */
[----:B--2---:R-:W-:-:S02]  /*0740*/  @!P0 HADD2.F32 R14, -RZ, R14.H0_H0 ;  /* 0x2000000eff0e8230 */ /* 0x004fc40000004100 */
[----:B----4-:R-:W-:-:S03]  /*0750*/  @!P0 HADD2.F32 R13, -RZ, R13.H0_H0 ;  /* 0x2000000dff0d8230 */ /* 0x010fc60000004100 */
[-C--:B-1----:R-:W-:Y:S01]  /*0760*/  @!P0 FMUL R23, R14, R6.reuse ;  /* 0x000000060e178220 */ /* 0x082fe20000400000 */
[----:B-----5:R-:W-:Y:S02]  /*0770*/  @!P0 HADD2.F32 R12, -RZ, R12.H0_H0 ;  /* 0x2000000cff0c8230 */ /* 0x020fe40000004100 */
[----:B------:R-:W-:Y:S01]  /*0780*/  @!P0 FMUL R22, R13, R6 ;  /* 0x000000060d168220 */ /* 0x000fe20000400000 */
[----:B------:R-:W-:Y:S02]  /*0790*/  @!P0 HADD2.F32 R15, -RZ, R15.H0_H0 ;  /* 0x2000000fff0f8230 */ /* 0x000fe40000004100 */
[----:B0-----:R-:W-:Y:S01]  /*07a0*/  @!P0 FMUL R17, R12, R7 ;  /* 0x000000070c118220 */ /* 0x001fe20000400000 */
[----:B------:R-:W-:Y:S01]  /*07b0*/  @!P0 HADD2.F32 R6, -RZ, R9.H0_H0 ;  /* 0x20000009ff068230 */ /* 0x000fe20000004100 */
[----:B------:R-:W-:Y:S01]  /*07c0*/  CS2R R12, SRZ ;  /* 0x00000000000c7805 */ /* 0x000fe2000001ff00 */
[----:B------:R-:W-:Y:S02]  /*07d0*/  @!P0 HADD2.F32 R9, -RZ, R10.H0_H0 ;  /* 0x2000000aff098230 */ /* 0x000fe40000004100 */
[----:B---3--:R-:W-:Y:S01]  /*07e0*/  @!P0 FMUL R16, R15, R18 ;  /* 0x000000120f108220 */ /* 0x008fe20000400000 */
[----:B------:R-:W-:Y:S01]  /*07f0*/  @!P0 HADD2.F32 R7, -RZ, R8.H0_H0 ;  /* 0x20000008ff078230 */ /* 0x000fe20000004100 */
[----:B------:R-:W-:Y:S01]  /*0800*/  CS2R R14, SRZ ;  /* 0x00000000000e7805 */ /* 0x000fe2000001ff00 */
[----:B------:R-:W-:-:S02]  /*0810*/  @!P0 HADD2.F32 R8, -RZ, R11.H0_H0 ;  /* 0x2000000bff088230 */ /* 0x000fc40000004100 */
[----:B------:R-:W-:Y:S01]  /*0820*/  @!P0 FMUL R13, R9, R4 ;  /* 0x00000004090d8220 */ /* 0x000fe20000400000 */
        /* <DEDUP_REMOVED lines=17> */
.L_x_683:
[----:B0-----:R-:W0:Y:S01]  /*0940*/  S2UR UR11, SR_CgaCtaId ;  /* 0x00000000000b79c3 */ /* 0x001e220000008800 */
[----:B-1----:R-:W1:Y:S01]  /*0950*/  LDCU UR14, c[0x0][0x3c4] ;  /* 0x00007880ff0e77ac */ /* 0x002e620008000800 */
[----:B------:R-:W-:Y:S01]  /*0960*/  IMAD.MOV.U32 R19, RZ, RZ, 0x10 ;  /* 0x00000010ff137424 */ /* 0x000fe200078e00ff */
[----:B------:R-:W-:Y:S02]  /*0970*/  ULEA UR22, UR4, UR6, 0x4 ;  /* 0x0000000604167291 */ /* 0x000fe4000f8e20ff */
[----:B------:R-:W-:Y:S02]  /*0980*/  UIADD3 UR10, UPT, UPT, UR7, 0x3, UR18 ;  /* 0x00000003070a7890 */ /* 0x000fe4000fffe012 */
[----:B------:R-:W-:Y:S02]  /*0990*/  UIADD3 UR12, UPT, UPT, UR7, 0x2, UR18 ;  /* 0x00000002070c7890 */ /* 0x000fe4000fffe012 */
[----:B------:R-:W-:Y:S01]  /*09a0*/  UIADD3 UR13, UPT, UPT, UR7, 0x1, UR18 ;  /* 0x00000001070d7890 */ /* 0x000fe2000fffe012 */
[----:B--23--:R-:W-:Y:S01]  /*09b0*/  MOV R18, UR22 ;  /* 0x0000001600127c02 */ /* 0x00cfe20008000f00 */
        /* <DEDUP_REMOVED lines=33> */
.L_x_661:
        /* <DEDUP_REMOVED lines=9> */
[----:B------:R-:W-:Y:S01]  /*0c60*/  IMAD.MOV.U32 R18, RZ, RZ, 0x2 ;  /* 0x00000002ff127424 */ /* 0x000fe200078e00ff */
[----:B------:R-:W-:-:S04]  /*0c70*/  CS2R R36, SRZ ;  /* 0x0000000000247805 */ /* 0x000fc8000001ff00 */
[----:B0-----:R-:W-:-:S06]  /*0c80*/  @!P1 IMAD.WIDE R18, R33, R18, UR12 ;  /* 0x0000000c21129e25 */ /* 0x001fcc000f8e0212 */
[----:B------:R-:W3:Y:S01]  /*0c90*/  @!P1 LDG.E.U16.CONSTANT R18, desc[UR16][R18.64] ;  /* 0x0000001012129981 */ /* 0x000ee2000c1e9500 */
[----:B------:R-:W-:-:S11]  /*0ca0*/  UISETP.GE.AND UP1, UPT, UR25, UR10, UPT ;  /* 0x0000000a1900728c */ /* 0x000fd6000bf26270 */
[----:B------:R-:W0:Y:S01]  /*0cb0*/  @!UP1 LDCU.64 UR12, c[0x0][0x388] ;  /* 0x00007100ff0c97ac */ /* 0x000e220008000a00 */
[----:B-1----:R-:W-:Y:S01]  /*0cc0*/  MOV R21, 0x2 ;  /* 0x0000000200157802 */ /* 0x002fe20000000f00 */
[----:B--2---:R-:W-:Y:S01]  /*0cd0*/  @!P0 HADD2.F32 R36, -RZ, R20.H0_H0 ;  /* 0x20000014ff248230 */ /* 0x004fe20000004100 */
[----:B------:R-:W-:Y:S01]  /*0ce0*/  PLOP3.LUT P0, PT, PT, PT, UP1, 0x80, 0x8 ;  /* 0x000000000008781c */ /* 0x000fe20003f0f018 */
[----:B------:R-:W-:-:S12]  /*0cf0*/  UISETP.GE.AND UP1, UPT, UR8, UR10, UPT ;  /* 0x0000000a0800728c */ /* 0x000fd8000bf26270 */
[----:B0-----:R-:W-:Y:S01]  /*0d00*/  @!P0 IMAD.WIDE R20, R32, R21, UR12 ;  /* 0x0000000c20148e25 */ /* 0x001fe2000f8e0215 */
[----:B------:R-:W0:Y:S03]  /*0d10*/  @!UP1 LDCU.64 UR12, c[0x0][0x388] ;  /* 0x00007100ff0c97ac */ /* 0x000e260008000a00 */
[----:B---3--:R-:W-:Y:S01]  /*0d20*/  @!P1 HADD2.F32 R37, -RZ, R18.H0_H0 ;  /* 0x20000012ff259230 */ /* 0x008fe20000004100 */
[----:B------:R-:W-:Y:S01]  /*0d30*/  PLOP3.LUT P1, PT, PT, PT, UP1, 0x80, 0x8 ;  /* 0x000000000008781c */ /* 0x000fe20003f2f018 */
[----:B------:R-:W-:Y:S01]  /*0d40*/  HFMA2 R18, -RZ, RZ, 0, 1.1920928955078125e-07 ;  /* 0x00000002ff127431 */ /* 0x000fe200000001ff */
        /* <DEDUP_REMOVED lines=17> */
[----:B--2---:R-:W-:Y:S02]  /*0e60*/  @!P0 HADD2.F32 R36, -RZ, R20.H0_H0 ;  /* 0x20000014ff248230 */ /* 0x004fe40000004100 */
[----:B------:R-:W-:-:S03]  /*0e70*/  IMAD.MOV.U32 R20, RZ, RZ, RZ ;  /* 0x000000ffff147224 */ /* 0x000fc600078e00ff */
[----:B------:R-:W-:Y:S01]  /*0e80*/  STS [R31], R36 ;  /* 0x000000241f007388 */ /* 0x000fe20000000800 */
[----:B---3--:R-:W-:-:S05]  /*0e90*/  @!P1 HADD2.F32 R20, -RZ, R18.H0_H0 ;  /* 0x20000012ff149230 */ /* 0x008fca0000004100 */
[----:B------:R0:W-:Y:S02]  /*0ea0*/  STS [R31+0x400], R20 ;  /* 0x000400141f007388 */ /* 0x0001e40000000800 */
[----:B0-----:R-:W-:Y:S01]  /*0eb0*/  IADD3 R31, PT, PT, R31, 0x1000, RZ ;  /* 0x000010001f1f7810 */ /* 0x001fe20007ffe0ff */
[----:B------:R-:W-:Y:S06]  /*0ec0*/  BRA.U UP1, `(.L_x_661) ;  /* 0xfffffffd01407547 */ /* 0x000fec000b83ffff */
[----:B------:R-:W-:Y:S01]  /*0ed0*/  IMAD.MOV.U32 R31, RZ, RZ, R28 ;  /* 0x000000ffff1f7224 */ /* 0x000fe200078e001c */
[----:B------:R-:W-:-:S06]  /*0ee0*/  UMOV UR5, URZ ;  /* 0x000000ff00057c82 */ /* 0x000fcc0008000000 */
.L_x_662:
[----:B0-----:R-:W-:Y:S02]  /*0ef0*/  IADD3 R18, PT, PT, R31, 0x100, RZ ;  /* 0x000001001f127810 */ /* 0x001fe40007ffe0ff */
[----:B------:R-:W-:Y:S02]  /*0f00*/  SHF.R.U32.HI R19, RZ, 0x8, R31 ;  /* 0x00000008ff137819 */ /* 0x000fe4000001161f */
[----:B------:R-:W-:Y:S02]  /*0f10*/  SHF.R.U32.HI R20, RZ, 0x8, R18 ;  /* 0x00000008ff147819 */ /* 0x000fe40000011612 */
[----:B------:R-:W-:Y:S02]  /*0f20*/  ISETP.GE.AND P0, PT, R19, UR10, PT ;  /* 0x0000000a13007c0c */ /* 0x000fe4000bf06270 */
[----:B------:R-:W-:-:S11]  /*0f30*/  ISETP.GE.AND P1, PT, R20, UR10, PT ;  /* 0x0000000a14007c0c */ /* 0x000fd6000bf26270 */
[----:B------:R-:W-:Y:S01]  /*0f40*/  @!P0 VIADD R18, R19, UR26 ;  /* 0x0000001a13128c36 */ /* 0x000fe20008000000 */
[----:B------:R-:W0:Y:S01]  /*0f50*/  @!P0 LDC R21, c[0x0][0x3c4] ;  /* 0x0000f100ff158b82 */ /* 0x000e220000000800 */
[----:B------:R-:W-:-:S07]  /*0f60*/  @!P1 IADD3 R19, PT, PT, R20, UR26, RZ ;  /* 0x0000001a14139c10 */ /* 0x000fce000fffe0ff */
[----:B------:R-:W1:Y:S08]  /*0f70*/  @!P1 LDC R32, c[0x0][0x3c4] ;  /* 0x0000f100ff209b82 */ /* 0x000e700000000800 */
[----:B------:R-:W2:Y:S01]  /*0f80*/  @!P1 LDC.64 R34, c[0x0][0x390] ;  /* 0x0000e400ff229b82 */ /* 0x000ea20000000a00 */
[----:B0-----:R-:W-:-:S05]  /*0f90*/  @!P0 IMAD R18, R18, R21, UR19 ;  /* 0x0000001312128e24 */ /* 0x001fca000f8e0215 */
[----:B------:R-:W-:Y:S02]  /*0fa0*/  @!P0 SHF.L.U32 R21, R18, 0x8, RZ ;  /* 0x0000000812158819 */ /* 0x000fe400000006ff */
[----:B------:R-:W-:Y:S01]  /*0fb0*/  IADD3 R18, PT, PT, R31, 0x300, RZ ;  /* 0x000003001f127810 */ /* 0x000fe20007ffe0ff */
[----:B-1----:R-:W-:Y:S01]  /*0fc0*/  @!P1 IMAD R20, R19, R32, UR19 ;  /* 0x0000001313149e24 */ /* 0x002fe2000f8e0220 */
[----:B------:R-:W-:Y:S01]  /*0fd0*/  @!P0 LOP3.LUT R21, R21, R28, RZ, 0xfc, !PT ;  /* 0x0000001c15158212 */ /* 0x000fe200078efcff */
[----:B------:R-:W-:Y:S01]  /*0fe0*/  VIADD R19, R31, 0x200 ;  /* 0x000002001f137836 */ /* 0x000fe20000000000 */
[----:B------:R-:W-:Y:S01]  /*0ff0*/  SHF.R.U32.HI R18, RZ, 0x8, R18 ;  /* 0x00000008ff127819 */ /* 0x000fe20000011612 */
[----:B------:R-:W-:Y:S01]  /*1000*/  @!P1 IMAD.SHL.U32 R37, R20, 0x100, RZ ;  /* 0x0000010014259824 */ /* 0x000fe200078e00ff */
[----:B------:R-:W0:Y:S02]  /*1010*/  @!P0 LDC.64 R32, c[0x0][0x390] ;  /* 0x0000e400ff208b82 */ /* 0x000e240000000a00 */
[----:B------:R-:W-:-:S02]  /*1020*/  SHF.R.U32.HI R19, RZ, 0x8, R19 ;  /* 0x00000008ff137819 */ /* 0x000fc40000011613 */
[----:B------:R-:W-:Y:S02]  /*1030*/  ISETP.GE.AND P3, PT, R18, UR10, PT ;  /* 0x0000000a12007c0c */ /* 0x000fe4000bf66270 */
[----:B------:R-:W-:Y:S02]  /*1040*/  ISETP.GE.AND P2, PT, R19, UR10, PT ;  /* 0x0000000a13007c0c */ /* 0x000fe4000bf46270 */
[----:B------:R-:W-:-:S05]  /*1050*/  @!P1 LOP3.LUT R37, R37, R28, RZ, 0xfc, !PT ;  /* 0x0000001c25259212 */ /* 0x000fca00078efcff */
[----:B--2---:R-:W-:-:S06]  /*1060*/  @!P1 IMAD.WIDE R34, R37, 0x2, R34 ;  /* 0x0000000225229825 */ /* 0x004fcc00078e0222 */
[----:B------:R-:W1:Y:S01]  /*1070*/  @!P2 LDC R20, c[0x0][0x3c4] ;  /* 0x0000f100ff14ab82 */ /* 0x000e620000000800 */
[----:B------:R-:W-:Y:S01]  /*1080*/  @!P2 VIADD R19, R19, UR26 ;  /* 0x0000001a1313ac36 */ /* 0x000fe20008000000 */
[----:B------:R-:W2:Y:S01]  /*1090*/  @!P1 LDG.E.U16.CONSTANT R34, desc[UR16][R34.64] ;  /* 0x0000001022229981 */ /* 0x000ea2000c1e9500 */
[----:B------:R-:W-:Y:S02]  /*10a0*/  @!P3 VIADD R18, R18, UR26 ;  /* 0x0000001a1212bc36 */ /* 0x000fe40008000000 */
[----:B0-----:R-:W-:-:S06]  /*10b0*/  @!P0 IMAD.WIDE R32, R21, 0x2, R32 ;  /* 0x0000000215208825 */ /* 0x001fcc00078e0220 */
[----:B------:R0:W3:Y:S01]  /*10c0*/  @!P0 LDG.E.U16.CONSTANT R32, desc[UR16][R32.64] ;  /* 0x0000001020208981 */ /* 0x0000e2000c1e9500 */
[----:B-1----:R-:W-:Y:S02]  /*10d0*/  @!P2 IMAD R36, R19, R20, UR19 ;  /* 0x000000131324ae24 */ /* 0x002fe4000f8e0214 */
[----:B------:R-:W1:Y:S03]  /*10e0*/  @!P3 LDC R19, c[0x0][0x3c4] ;  /* 0x0000f100ff13bb82 */ /* 0x000e660000000800 */
[----:B------:R-:W-:-:S05]  /*10f0*/  @!P2 SHF.L.U32 R37, R36, 0x8, RZ ;  /* 0x000000082425a819 */ /* 0x000fca00000006ff */
[----:B------:R-:W4:Y:S01]  /*1100*/  @!P2 LDC.64 R20, c[0x0][0x390] ;  /* 0x0000e400ff14ab82 */ /* 0x000f220000000a00 */
[----:B-1----:R-:W-:-:S07]  /*1110*/  @!P3 IMAD R36, R18, R19, UR19 ;  /* 0x000000131224be24 */ /* 0x002fce000f8e0213 */
[----:B------:R-:W1:Y:S01]  /*1120*/  @!P3 LDC.64 R18, c[0x0][0x390] ;  /* 0x0000e400ff12bb82 */ /* 0x000e620000000a00 */
[----:B0-----:R-:W-:Y:S02]  /*1130*/  @!P3 SHF.L.U32 R33, R36, 0x8, RZ ;  /* 0x000000082421b819 */ /* 0x001fe400000006ff */
[-C--:B------:R-:W-:Y:S02]  /*1140*/  @!P2 LOP3.LUT R37, R37, R28.reuse, RZ, 0xfc, !PT ;  /* 0x0000001c2525a212 */ /* 0x080fe400078efcff */
[----:B------:R-:W-:-:S03]  /*1150*/  @!P3 LOP3.LUT R33, R33, R28, RZ, 0xfc, !PT ;  /* 0x0000001c2121b212 */ /* 0x000fc600078efcff */
[----:B----4-:R-:W-:-:S06]  /*1160*/  @!P2 IMAD.WIDE R20, R37, 0x2, R20 ;  /* 0x000000022514a825 */ /* 0x010fcc00078e0214 */
[----:B------:R0:W4:Y:S01]  /*1170*/  @!P2 LDG.E.U16.CONSTANT R20, desc[UR16][R20.64] ;  /* 0x000000101414a981 */ /* 0x000122000c1e9500 */
[----:B-1----:R-:W-:-:S06]  /*1180*/  @!P3 IMAD.WIDE R18, R33, 0x2, R18 ;  /* 0x000000022112b825 */ /* 0x002fcc00078e0212 */
[----:B------:R-:W5:Y:S01]  /*1190*/  @!P3 LDG.E.U16.CONSTANT R18, desc[UR16][R18.64] ;  /* 0x000000101212b981 */ /* 0x000f62000c1e9500 */
[----:B------:R-:W1:Y:S01]  /*11a0*/  S2UR UR9, SR_CgaCtaId ;  /* 0x00000000000979c3 */ /* 0x000e620000008800 */
[----:B------:R-:W-:Y:S01]  /*11b0*/  UMOV UR8, 0x400 ;  /* 0x0000040000087882 */ /* 0x000fe20000000000 */
[----:B------:R-:W-:Y:S01]  /*11c0*/  IMAD.MOV.U32 R33, RZ, RZ, RZ ;  /* 0x000000ffff217224 */ /* 0x000fe200078e00ff */
[----:B------:R-:W-:Y:S01]  /*11d0*/  UIADD3 UR8, UPT, UPT, UR8, 0x4000, URZ ;  /* 0x0000400008087890 */ /* 0x000fe2000fffe0ff */
[----:B0-----:R-:W-:Y:S01]  /*11e0*/  IMAD.MOV.U32 R21, RZ, RZ, RZ ;  /* 0x000000ffff157224 */ /* 0x001fe200078e00ff */
[----:B------:R-:W-:Y:S02]  /*11f0*/  UIADD3 UR5, UPT, UPT, UR5, 0x4, URZ ;  /* 0x0000000405057890 */ /* 0x000fe4000fffe0ff */
[----:B-1----:R-:W-:Y:S02]  /*1200*/  ULEA UR8, UR9, UR8, 0x18 ;  /* 0x0000000809087291 */ /* 0x002fe4000f8ec0ff */
[----:B------:R-:W-:Y:S01]  /*1210*/  UISETP.NE.AND UP1, UPT, UR5, 0x10, UPT ;  /* 0x000000100500788c */ /* 0x000fe2000bf25270 */
[----:B---3--:R-:W-:Y:S01]  /*1220*/  @!P0 HADD2.F32 R33, -RZ, R32.H0_H0 ;  /* 0x20000020ff218230 */ /* 0x008fe20000004100 */
[----:B------:R-:W-:Y:S01]  /*1230*/  MOV R32, RZ ;  /* 0x000000ff00207202 */ /* 0x000fe20000000f00 */
[----:B--2---:R-:W-:-:S02]  /*1240*/  @!P1 HADD2.F32 R32, -RZ, R34.H0_H0 ;  /* 0x20000022ff209230 */ /* 0x004fc40000004100 */
[----:B------:R-:W-:Y:S02]  /*1250*/  HFMA2 R34, -RZ, RZ, 0, 0 ;  /* 0x00000000ff227431 */ /* 0x000fe400000001ff */
[----:B----4-:R-:W-:Y:S02]  /*1260*/  @!P2 HADD2.F32 R34, -RZ, R20.H0_H0 ;  /* 0x20000014ff22a230 */ /* 0x010fe40000004100 */
[----:B-----5:R-:W-:Y:S01]  /*1270*/  @!P3 HADD2.F32 R21, -RZ, R18.H0_H0 ;  /* 0x20000012ff15b230 */ /* 0x020fe20000004100 */
[----:B------:R-:W-:-:S05]  /*1280*/  LEA R18, R31, UR8, 0x2 ;  /* 0x000000081f127c11 */ /* 0x000fca000f8e10ff */
[----:B------:R0:W-:Y:S04]  /*1290*/  STS [R18], R33 ;  /* 0x0000002112007388 */ /* 0x0001e80000000800 */
[----:B------:R0:W-:Y:S04]  /*12a0*/  STS [R18+0x400], R32 ;  /* 0x0004002012007388 */ /* 0x0001e80000000800 */
[----:B------:R0:W-:Y:S04]  /*12b0*/  STS [R18+0x800], R34 ;  /* 0x0008002212007388 */ /* 0x0001e80000000800 */
[----:B------:R0:W-:Y:S01]  /*12c0*/  STS [R18+0xc00], R21 ;  /* 0x000c001512007388 */ /* 0x0001e20000000800 */
[----:B------:R-:W-:Y:S01]  /*12d0*/  IADD3 R31, PT, PT, R31, 0x400, RZ ;  /* 0x000004001f1f7810 */ /* 0x000fe20007ffe0ff */
        /* <DEDUP_REMOVED lines=9> */
[----:B------:R-:W-:Y:S01]  /*1370*/  HFMA2 R20, -RZ, RZ, 0, 0 ;  /* 0x00000000ff147431 */ /* 0x000fe200000001ff */
[----:B------:R-:W-:Y:S01]  /*1380*/  BSSY B0, `(.L_x_664) ;  /* 0x0000087000007945 */ /* 0x000fe20003800000 */
[----:B------:R-:W-:Y:S02]  /*1390*/  MOV R21, 0xff7fffff ;  /* 0xff7fffff00157802 */ /* 0x000fe40000000f00 */
[----:B------:R-:W-:-:S07]  /*13a0*/  PRMT R19, RZ, 0x7610, R19 ;  /* 0x00007610ff137816 */ /* 0x000fce0000000013 */
.L_x_670:
        /* <DEDUP_REMOVED lines=39> */
.L_x_694:
[----:B-1----:R-:W-:Y:S01]  /*1620*/  FADD R34, R37, R34 ;  /* 0x0000002225227221 */ /* 0x002fe20000000000 */
[----:B------:R-:W-:-:S04]  /*1630*/  LEA R31, R20, UR21, 0x2 ;  /* 0x00000015141f7c11 */ /* 0x000fc8000f8e10ff */
[----:B------:R-:W-:Y:S01]  /*1640*/  FMNMX R21, R21, R34, !PT ;  /* 0x0000002215157209 */ /* 0x000fe20007800000 */
[----:B------:R1:W-:Y:S01]  /*1650*/  STL [R31], R34 ;  /* 0x000000221f007387 */ /* 0x0003e20000100800 */
[----:B------:R-:W-:Y:S05]  /*1660*/  BRA `(.L_x_669) ;  /* 0x00000000000c7947 */ /* 0x000fea0003800000 */
.L_x_667:
[----:B------:R-:W-:Y:S02]  /*1670*/  LEA R18, R20, UR21, 0x2 ;  /* 0x0000001514127c11 */ /* 0x000fe4000f8e10ff */
[----:B------:R-:W-:-:S05]  /*1680*/  MOV R31, 0xff7fffff ;  /* 0xff7fffff001f7802 */ /* 0x000fca0000000f00 */
[----:B------:R2:W-:Y:S02]  /*1690*/  STL [R18], R31 ;  /* 0x0000001f12007387 */ /* 0x0005e40000100800 */
.L_x_669:
[----:B------:R-:W-:Y:S05]  /*16a0*/  BSYNC B1 ;  /* 0x0000000000017941 */ /* 0x000fea0003800000 */
.L_x_666:
[----:B------:R-:W-:Y:S01]  /*16b0*/  VIADD R20, R20, 0x1 ;  /* 0x0000000114147836 */ /* 0x000fe20000000000 */
[----:B------:R-:W-:-:S04]  /*16c0*/  IADD3 R19, PT, PT, R19, 0x1, RZ ;  /* 0x0000000113137810 */ /* 0x000fc80007ffe0ff */
[----:B------:R-:W-:-:S13]  /*16d0*/  ISETP.GE.AND P1, PT, R20, UR10, PT ;  /* 0x0000000a14007c0c */ /* 0x000fda000bf26270 */
[----:B------:R-:W-:Y:S05]  /*16e0*/  @!P1 BRA `(.L_x_670) ;  /* 0xfffffffc00309947 */ /* 0x000fea000383ffff */
[----:B------:R-:W-:Y:S05]  /*16f0*/  BRA `(.L_x_671) ;  /* 0x00000004003c7947 */ /* 0x000fea0003800000 */
.L_x_665:
[----:B------:R-:W-:-:S13]  /*1700*/  ISETP.GE.AND P1, PT, R20, UR10, PT ;  /* 0x0000000a14007c0c */ /* 0x000fda000bf26270 */
[----:B------:R-:W-:Y:S05]  /*1710*/  @P1 BRA `(.L_x_671) ;  /* 0x0000000400341947 */ /* 0x000fea0003800000 */
[----:B------:R-:W-:Y:S01]  /*1720*/  UIMAD UR5, UR4, -0x10, UR22 ;  /* 0xfffffff0040578a4 */ /* 0x000fe2000f8e0216 */
[----:B------:R-:W-:Y:S05]  /*1730*/  BSSY.RECONVERGENT B1, `(.L_x_672) ;  /* 0x0000020000017945 */ /* 0x000fea0003800200 */
[----:B------:R-:W-:Y:S01]  /*1740*/  MOV R33, UR5 ;  /* 0x0000000500217c02 */ /* 0x000fe20008000f00 */
[----:B------:R-:W-:-:S03]  /*1750*/  IMAD.U32 R31, RZ, RZ, UR5 ;  /* 0x00000005ff1f7e24 */ /* 0x000fc6000f8e00ff */
[----:B------:R-:W-:Y:S02]  /*1760*/  IADD3 R18, PT, PT, R20, UR6, -R33 ;  /* 0x0000000614127c10 */ /* 0x000fe4000fffe821 */
[----:B------:R-:W-:Y:S02]  /*1770*/  IADD3 R31, PT, PT, R31, -UR6, -R20 ;  /* 0x800000061f1f7c10 */ /* 0x000fe4000fffe814 */
[----:B------:R-:W-:Y:S02]  /*1780*/  ISETP.GT.U32.AND P1, PT, R18, -0x10, PT ;  /* 0xfffffff01200780c */ /* 0x000fe40003f24070 */
[----:B------:R-:W-:-:S11]  /*1790*/  LOP3.LUT P2, RZ, R31, 0xf, RZ, 0xc0, !PT ;  /* 0x0000000f1fff7812 */ /* 0x000fd6000784c0ff */
[----:B------:R-:W-:Y:S05]  /*17a0*/  @P1 BRA `(.L_x_673) ;  /* 0x0000000000601947 */ /* 0x000fea0003800000 */
[----:B------:R-:W-:Y:S01]  /*17b0*/  HFMA2 R18, -RZ, RZ, 0, 0 ;  /* 0x00000000ff127431 */ /* 0x000fe200000001ff */
[----:B------:R-:W-:Y:S02]  /*17c0*/  LOP3.LUT R33, R31, 0xfffffff0, RZ, 0xc0, !PT ;  /* 0xfffffff01f217812 */ /* 0x000fe400078ec0ff */
[----:B------:R-:W-:-:S07]  /*17d0*/  MOV R32, 0xff7fffff ;  /* 0xff7fffff00207802 */ /* 0x000fce0000000f00 */
.L_x_674:
        /* <DEDUP_REMOVED lines=21> */
.L_x_673:
[----:B-1----:R-:W-:Y:S05]  /*1930*/  BSYNC.RECONVERGENT B1 ;  /* 0x0000000000017941 */ /* 0x002fea0003800200 */
.L_x_672:
[----:B------:R-:W-:Y:S05]  /*1940*/  @!P2 BRA `(.L_x_671) ;  /* 0x0000000000a8a947 */ /* 0x000fea0003800000 */
[----:B------:R-:W-:Y:S01]  /*1950*/  IADD3 R19, PT, PT, R19, UR6, RZ ;  /* 0x0000000613137c10 */ /* 0x000fe2000fffe0ff */
[----:B------:R-:W-:Y:S04]  /*1960*/  BSSY.RECONVERGENT B1, `(.L_x_675) ;  /* 0x0000014000017945 */ /* 0x000fe80003800200 */
[----:B------:R-:W-:-:S05]  /*1970*/  IMAD.MOV R18, RZ, RZ, -R19 ;  /* 0x000000ffff127224 */ /* 0x000fca00078e0a13 */
[----:B------:R-:W-:-:S04]  /*1980*/  PRMT R18, R18, 0x7710, RZ ;  /* 0x0000771012127816 */ /* 0x000fc800000000ff */
[----:B------:R-:W-:-:S04]  /*1990*/  IADD3 R18, PT, PT, R18, UR22, RZ ;  /* 0x0000001612127c10 */ /* 0x000fc8000fffe0ff */
        /* <DEDUP_REMOVED lines=16> */
.L_x_676:
[----:B------:R-:W-:Y:S05]  /*1aa0*/  BSYNC.RECONVERGENT B1 ;  /* 0x0000000000017941 */ /* 0x000fea0003800200 */
.L_x_675:
        /* <DEDUP_REMOVED lines=20> */
.L_x_671:
[----:B-1----:R-:W-:Y:S05]  /*1bf0*/  BSYNC B0 ;  /* 0x0000000000007941 */ /* 0x002fea0003800000 */
.L_x_664:
[----:B------:R-:W-:-:S13]  /*1c00*/  FSETP.GT.AND P1, PT, R21, -3.40282346638528859812e+38, PT ;  /* 0xff7fffff1500780b */ /* 0x000fda0003f24000 */
[----:B------:R-:W-:Y:S05]  /*1c10*/  @!P1 BRA `(.L_x_663) ;  /* 0x0000000800849947 */ /* 0x000fea0003800000 */
[----:B------:R-:W-:Y:S01]  /*1c20*/  HFMA2 R19, -RZ, RZ, 0.96630859375, -0.0022525787353515625 ;  /* 0x3bbb989dff137431 */ /* 0x000fe200000001ff */
[----:B------:R-:W-:Y:S01]  /*1c30*/  FMNMX R21, R30, R21, !PT ;  /* 0x000000151e157209 */ /* 0x000fe20007800000 */
[----:B------:R-:W-:-:S04]  /*1c40*/  IMAD.MOV.U32 R20, RZ, RZ, 0x437c0000 ;  /* 0x437c0000ff147424 */ /* 0x000fc800078e00ff */
[----:B0-23--:R-:W-:Y:S01]  /*1c50*/  FADD R18, R30, -R21 ;  /* 0x800000151e127221 */ /* 0x00dfe20000000000 */
        /* <DEDUP_REMOVED lines=20> */
[----:B------:R-:W-:Y:S01]  /*1da0*/  IMAD.U32 R20, RZ, RZ, UR22 ;  /* 0x00000016ff147e24 */ /* 0x000fe2000f8e00ff */
[----:B------:R-:W-:Y:S01]  /*1db0*/  UIMAD UR8, UR4, -0x10, -UR6 ;  /* 0xfffffff0040878a4 */ /* 0x000fe2000f8e0a06 */
[----:B------:R-:W-:Y:S01]  /*1dc0*/  MOV R31, RZ ;  /* 0x000000ff001f7202 */ /* 0x000fe20000000f00 */
[----:B------:R-:W-:-:S04]  /*1dd0*/  UIADD3 UR5, UPT, UPT, UR5, 0x1, URZ ;  /* 0x0000000105057890 */ /* 0x000fc8000fffe0ff */
[----:B------:R-:W-:Y:S01]  /*1de0*/  UISETP.NE.AND UP1, UPT, UR22, UR5, UPT ;  /* 0x000000051600728c */ /* 0x000fe2000bf25270 */
[----:B------:R-:W-:-:S08]  /*1df0*/  IADD3 R20, PT, PT, R20, UR8, RZ ;  /* 0x0000000814147c10 */ /* 0x000fd0000fffe0ff */
[----:B------:R-:W-:Y:S05]  /*1e00*/  BRA.U !UP1, `(.L_x_677) ;  /* 0x0000000509547547 */ /* 0x000fea000b800000 */
[----:B------:R-:W-:Y:S01]  /*1e10*/  BSSY.RECONVERGENT B0, `(.L_x_677) ;  /* 0x0000054000007945 */ /* 0x000fe20003800200 */
[----:B------:R-:W-:Y:S01]  /*1e20*/  IMAD.MOV.U32 R30, RZ, RZ, RZ ;  /* 0x000000ffff1e7224 */ /* 0x000fe200078e00ff */
[----:B------:R-:W-:-:S07]  /*1e30*/  LOP3.LUT R31, R20, 0xfffffffe, RZ, 0xc0, !PT ;  /* 0xfffffffe141f7812 */ /* 0x000fce00078ec0ff */
.L_x_682:
[----:B------:R-:W-:-:S06]  /*1e40*/  LEA R18, R30, UR21, 0x2 ;  /* 0x000000151e127c11 */ /* 0x000fcc000f8e10ff */
[----:B------:R-:W2:Y:S01]  /*1e50*/  LDL.64 R18, [R18] ;  /* 0x0000000012127983 */ /* 0x000ea20000100a00 */
[----:B------:R-:W-:Y:S01]  /*1e60*/  BSSY.RECONVERGENT B1, `(.L_x_678) ;  /* 0x0000026000017945 */ /* 0x000fe20003800200 */
[----:B--2---:R-:W-:Y:S02]  /*1e70*/  FSETP.GTU.AND P0, PT, R18, -3.40282346638528859812e+38, PT ;  /* 0xff7fffff1200780b */ /* 0x004fe40003f0c000 */
[----:B------:R-:W-:-:S11]  /*1e80*/  FSETP.GTU.AND P1, PT, R19, -3.40282346638528859812e+38, PT ;  /* 0xff7fffff1300780b */ /* 0x000fd60003f2c000 */
[----:B------:R-:W-:Y:S05]  /*1e90*/  @!P0 BRA `(.L_x_679) ;  /* 0x0000000000888947 */ /* 0x000fea0003800000 */
[----:B------:R-:W-:Y:S02]  /*1ea0*/  HFMA2 R32, -RZ, RZ, 0.96630859375, -0.0022525787353515625 ;  /* 0x3bbb989dff207431 */ /* 0x000fe400000001ff */
[----:B------:R-:W-:Y:S01]  /*1eb0*/  FADD R33, -R21, R18 ;  /* 0x0000001215217221 */ /* 0x000fe20000000100 */
[----:B------:R-:W-:Y:S01]  /*1ec0*/  MOV R35, 0x437c0000 ;  /* 0x437c000000237802 */ /* 0x000fe20000000f00 */
[----:B------:R-:W0:Y:S01]  /*1ed0*/  S2UR UR8, SR_CgaCtaId ;  /* 0x00000000000879c3 */ /* 0x000e220000008800 */
[----:B------:R-:W-:Y:S01]  /*1ee0*/  UMOV UR5, 0x400 ;  /* 0x0000040000057882 */ /* 0x000fe20000000000 */
[----:B------:R-:W-:Y:S01]  /*1ef0*/  IMAD R18, R30, 0x100, R25 ;  /* 0x000001001e127824 */ /* 0x000fe200078e0219 */
[----:B------:R-:W-:Y:S01]  /*1f00*/  UIADD3 UR5, UPT, UPT, UR5, 0x4000, URZ ;  /* 0x0000400005057890 */ /* 0x000fe2000fffe0ff */
[----:B------:R-:W-:-:S04]  /*1f10*/  FFMA.SAT R32, R33, R32, 0.5 ;  /* 0x3f00000021207423 */ /* 0x000fc80000002020 */
[----:B------:R-:W-:-:S04]  /*1f20*/  FFMA.RM R32, R32, R35, 12582913 ;  /* 0x4b40000120207423 */ /* 0x000fc80000004023 */
[C---:B------:R-:W-:Y:S01]  /*1f30*/  FADD R34, R32.reuse, -12583039 ;  /* 0xcb40007f20227421 */ /* 0x040fe20000000000 */
[----:B------:R-:W-:-:S03]  /*1f40*/  SHF.L.U32 R32, R32, 0x17, RZ ;  /* 0x0000001720207819 */ /* 0x000fc600000006ff */
[----:B------:R-:W-:-:S04]  /*1f50*/  FFMA R34, R33, 1.4426950216293334961, -R34 ;  /* 0x3fb8aa3b21227823 */ /* 0x000fc80000000822 */
[----:B------:R-:W-:Y:S01]  /*1f60*/  FFMA R34, R33, 1.925963033500011079e-08, R34 ;  /* 0x32a5706021227823 */ /* 0x000fe20000000022 */
[----:B0-----:R-:W-:-:S03]  /*1f70*/  ULEA UR5, UR8, UR5, 0x18 ;  /* 0x0000000508057291 */ /* 0x001fc6000f8ec0ff */
[----:B------:R0:W2:Y:S03]  /*1f80*/  MUFU.EX2 R33, R34 ;  /* 0x0000002200217308 */ /* 0x0000a60000000800 */
[----:B------:R-:W-:-:S05]  /*1f90*/  LEA R18, R18, UR5, 0x2 ;  /* 0x0000000512127c11 */ /* 0x000fca000f8e10ff */
[----:B------:R-:W3:Y:S04]  /*1fa0*/  LDS R35, [R18] ;  /* 0x0000000012237984 */ /* 0x000ee80000000800 */
[----:B------:R-:W4:Y:S04]  /*1fb0*/  LDS R36, [R18+0x80] ;  /* 0x0000800012247984 */ /* 0x000f280000000800 */
[----:B0-----:R-:W0:Y:S01]  /*1fc0*/  LDS R34, [R18+0x380] ;  /* 0x0003800012227984 */ /* 0x001e220000000800 */
[----:B--2---:R-:W-:-:S03]  /*1fd0*/  FMUL R32, R32, R33 ;  /* 0x0000002120207220 */ /* 0x004fc60000400000 */
[----:B------:R-:W2:Y:S01]  /*1fe0*/  LDS R33, [R18+0x100] ;  /* 0x0001000012217984 */ /* 0x000ea20000000800 */
[----:B------:R-:W-:Y:S01]  /*1ff0*/  FADD R3, R3, R32 ;  /* 0x0000002003037221 */ /* 0x000fe20000000000 */
[C---:B---3--:R-:W-:Y:S02]  /*2000*/  FFMA R4, R32.reuse, R35, R4 ;  /* 0x0000002320047223 */ /* 0x048fe40000000004 */
[----:B------:R-:W3:Y:S01]  /*2010*/  LDS R35, [R18+0x300] ;  /* 0x0003000012237984 */ /* 0x000ee20000000800 */
[----:B----4-:R-:W-:-:S03]  /*2020*/  FFMA R5, R32, R36, R5 ;  /* 0x0000002420057223 */ /* 0x010fc60000000005 */
[----:B------:R-:W4:Y:S01]  /*2030*/  LDS R36, [R18+0x180] ;  /* 0x0001800012247984 */ /* 0x000f220000000800 */
[C---:B0-----:R-:W-:Y:S01]  /*2040*/  FFMA R11, R32.reuse, R34, R11 ;  /* 0x00000022200b7223 */ /* 0x041fe2000000000b */
[C---:B--2---:R-:W-:Y:S02]  /*2050*/  FFMA R6, R32.reuse, R33, R6 ;  /* 0x0000002120067223 */ /* 0x044fe40000000006 */
[----:B------:R-:W0:Y:S01]  /*2060*/  LDS R33, [R18+0x200] ;  /* 0x0002000012217984 */ /* 0x000e220000000800 */
[C---:B---3--:R-:W-:Y:S01]  /*2070*/  FFMA R10, R32.reuse, R35, R10 ;  /* 0x00000023200a7223 */ /* 0x048fe2000000000a */
[C---:B----4-:R-:W-:Y:S01]  /*2080*/  FFMA R7, R32.reuse, R36, R7 ;  /* 0x0000002420077223 */ /* 0x050fe20000000007 */
[C---:B0-----:R-:W-:Y:S02]  /*2090*/  FFMA R8, R32.reuse, R33, R8 ;  /* 0x0000002120087223 */ /* 0x041fe40000000008 */
[----:B------:R-:W0:Y:S02]  /*20a0*/  LDS R33, [R18+0x280] ;  /* 0x0002800012217984 */ /* 0x000e240000000800 */
[----:B0-----:R-:W-:-:S07]  /*20b0*/  FFMA R9, R32, R33, R9 ;  /* 0x0000002120097223 */ /* 0x001fce0000000009 */
.L_x_679:
[----:B-1----:R-:W-:Y:S05]  /*20c0*/  BSYNC.RECONVERGENT B1 ;  /* 0x0000000000017941 */ /* 0x002fea0003800200 */
.L_x_678:
        /* <DEDUP_REMOVED lines=15> */
[----:B------:R-:W-:Y:S02]  /*21c0*/  LEA R18, R18, UR5, 0x2 ;  /* 0x0000000512127c11 */ /* 0x000fe4000f8e10ff */
[----:B------:R-:W-:-:S03]  /*21d0*/  SHF.L.U32 R32, R33, 0x17, RZ ;  /* 0x0000001721207819 */ /* 0x000fc600000006ff */
        /* <DEDUP_REMOVED lines=19> */
.L_x_681:
[----:B------:R-:W-:Y:S05]  /*2310*/  BSYNC.RECONVERGENT B1 ;  /* 0x0000000000017941 */ /* 0x000fea0003800200 */
.L_x_680:
[----:B------:R-:W-:-:S05]  /*2320*/  VIADD R30, R30, 0x2 ;  /* 0x000000021e1e7836 */ /* 0x000fca0000000000 */
[----:B------:R-:W-:-:S13]  /*2330*/  ISETP.NE.AND P0, PT, R30, R31, PT ;  /* 0x0000001f1e00720c */ /* 0x000fda0003f05270 */
[----:B------:R-:W-:Y:S05]  /*2340*/  @P0 BRA `(.L_x_682) ;  /* 0xfffffff800bc0947 */ /* 0x000fea000383ffff */
[----:B------:R-:W-:Y:S05]  /*2350*/  BSYNC.RECONVERGENT B0 ;  /* 0x0000000000007941 */ /* 0x000fea0003800200 */
.L_x_677:
[----:B------:R-:W-:Y:S02]  /*2360*/  LOP3.LUT R20, R20, 0x1, RZ, 0xc0, !PT ;  /* 0x0000000114147812 */ /* 0x000fe400078ec0ff */
[----:B------:R-:W-:Y:S02]  /*2370*/  MOV R30, R21 ;  /* 0x00000015001e7202 */ /* 0x000fe40000000f00 */
        /* <DEDUP_REMOVED lines=43> */
.L_x_663:
[----:B------:R-:W-:Y:S05]  /*2630*/  WARPSYNC.ALL ;  /* 0x0000000000007948 */ /* 0x000fea0003800000 */
[----:B------:R-:W-:Y:S01]  /*2640*/  BAR.SYNC.DEFER_BLOCKING 0x0 ;  /* 0x0000000000007b1d */ /* 0x000fe20000010000 */
[----:B------:R-:W-:-:S05]  /*2650*/  UIADD3 UR4, UPT, UPT, UR4, 0x1, URZ ;  /* 0x0000000104047890 */ /* 0x000fca000fffe0ff */
[----:B------:R-:W-:Y:S07]  /*2660*/  BRA.U !UP0, `(.L_x_683) ;  /* 0xffffffe108b47547 */ /* 0x000fee000b83ffff */
.L_x_660:
        /* <DEDUP_REMOVED lines=9> */
[----:B------:R-:W4:Y:S01]  /*2700*/  LDG.E.CONSTANT R13, desc[UR16][R12.64] ;  /* 0x000000100c0d7981 */ /* 0x000f22000c1e9900 */
[----:B------:R-:W-:Y:S02]  /*2710*/  HFMA2 R16, -RZ, RZ, 3.7421875, 0 ;  /* 0x437c0000ff107431 */ /* 0x000fe400000001ff */
[----:B------:R-:W-:Y:S01]  /*2720*/  IMAD.MOV.U32 R17, RZ, RZ, 0x3bbb989d ;  /* 0x3bbb989dff117424 */ /* 0x000fe200078e00ff */
        /* <DEDUP_REMOVED lines=28> */
.L_x_684:
[C---:B------:R-:W-:Y:S01]  /*28f0*/  IADD3 R0, PT, PT, R2.reuse, 0x1800000, RZ ;  /* 0x0180000002007810 */ /* 0x040fe20007ffe0ff */
[----:B------:R-:W-:Y:S01]  /*2900*/  BSSY.RECONVERGENT B0, `(.L_x_685) ;  /* 0x000000d000007945 */ /* 0x000fe20003800200 */
[----:B------:R-:W-:Y:S02]  /*2910*/  FSETP.GT.AND P3, PT, R2, RZ, PT ;  /* 0x000000ff0200720b */ /* 0x000fe40003f64000 */
[----:B------:R-:W-:-:S04]  /*2920*/  LOP3.LUT R0, R0, 0x7f800000, RZ, 0xc0, !PT ;  /* 0x7f80000000007812 */ /* 0x000fc800078ec0ff */
[----:B------:R-:W-:-:S13]  /*2930*/  ISETP.GT.U32.AND P0, PT, R0, 0x1ffffff, PT ;  /* 0x01ffffff0000780c */ /* 0x000fda0003f04070 */
[----:B------:R-:W-:Y:S05]  /*2940*/  @P0 BRA `(.L_x_686) ;  /* 0x0000000000100947 */ /* 0x000fea0003800000 */
[----:B------:R-:W-:-:S07]  /*2950*/  MOV R12, 0x2970 ;  /* 0x00002970000c7802 */ /* 0x000fce0000000f00 */
[----:B0-23--:R-:W-:Y:S05]  /*2960*/  CALL.REL.NOINC `($__internal_14_$__cuda_sm20_rcp_rn_f32_slowpath) ;  /* 0x0000000400287944 */ /* 0x00dfea0003c00000 */
[----:B------:R-:W-:Y:S01]  /*2970*/  MOV R0, R3 ;  /* 0x0000000300007202 */ /* 0x000fe20000000f00 */
[----:B------:R-:W-:Y:S06]  /*2980*/  BRA `(.L_x_687) ;  /* 0x0000000000107947 */ /* 0x000fec0003800000 */
.L_x_686:
[----:B------:R-:W1:Y:S02]  /*2990*/  MUFU.RCP R3, R2 ;  /* 0x0000000200037308 */ /* 0x000e640000001000 */
[----:B-1----:R-:W-:-:S04]  /*29a0*/  FFMA R0, R3, R2, -1 ;  /* 0xbf80000003007423 */ /* 0x002fc80000000002 */
[----:B------:R-:W-:-:S04]  /*29b0*/  FADD.FTZ R0, -R0, -RZ ;  /* 0x800000ff00007221 */ /* 0x000fc80000010100 */
[----:B------:R-:W-:-:S07]  /*29c0*/  FFMA R0, R3, R0, R3 ;  /* 0x0000000003007223 */ /* 0x000fce0000000003 */
.L_x_687:
[----:B------:R-:W-:Y:S05]  /*29d0*/  BSYNC.RECONVERGENT B0 ;  /* 0x0000000000007941 */ /* 0x000fea0003800200 */
.L_x_685:
        /* <DEDUP_REMOVED lines=10> */
[----:B------:R-:W-:Y:S02]  /*2a80*/  F2FP.F16.F32.PACK_AB R4, RZ, R4 ;  /* 0x00000004ff04723e */ /* 0x000fe400000000ff */
[----:B------:R-:W-:-:S02]  /*2a90*/  F2FP.F16.F32.PACK_AB R5, RZ, R5 ;  /* 0x00000005ff05723e */ /* 0x000fc400000000ff */
[----:B------:R-:W-:Y:S02]  /*2aa0*/  F2FP.F16.F32.PACK_AB R6, RZ, R6 ;  /* 0x00000006ff06723e */ /* 0x000fe400000000ff */
[----:B------:R-:W-:Y:S02]  /*2ab0*/  F2FP.F16.F32.PACK_AB R7, RZ, R7 ;  /* 0x00000007ff07723e */ /* 0x000fe400000000ff */
[----:B------:R-:W-:Y:S01]  /*2ac0*/  F2FP.F16.F32.PACK_AB R8, RZ, R8 ;  /* 0x00000008ff08723e */ /* 0x000fe200000000ff */
[----:B-1----:R-:W-:Y:S01]  /*2ad0*/  IMAD.WIDE R24, R24, 0x2, R2 ;  /* 0x0000000218187825 */ /* 0x002fe200078e0202 */
[----:B------:R-:W-:Y:S02]  /*2ae0*/  F2FP.F16.F32.PACK_AB R9, RZ, R9 ;  /* 0x00000009ff09723e */ /* 0x000fe400000000ff */
[----:B------:R-:W-:Y:S02]  /*2af0*/  F2FP.F16.F32.PACK_AB R10, RZ, R10 ;  /* 0x0000000aff0a723e */ /* 0x000fe400000000ff */
[----:B------:R-:W-:Y:S01]  /*2b00*/  F2FP.F16.F32.PACK_AB R0, RZ, R0 ;  /* 0x00000000ff00723e */ /* 0x000fe200000000ff */
        /* <DEDUP_REMOVED lines=9> */
.L_x_668:
[----:B------:R-:W-:Y:S01]  /*2ba0*/  HFMA2 R31, -RZ, RZ, 0, 1.847743988037109375e-06 ;  /* 0x0000001fff1f7431 */ /* 0x000fe200000001ff */
[----:B------:R-:W-:Y:S01]  /*2bb0*/  BSSY B2, `(.L_x_688) ;  /* 0x0000006000027945 */ /* 0x000fe20003800000 */
[----:B------:R-:W-:Y:S01]  /*2bc0*/  IMAD.MOV.U32 R18, RZ, RZ, 0x10 ;  /* 0x00000010ff127424 */ /* 0x000fe200078e00ff */
[----:B------:R-:W-:-:S07]  /*2bd0*/  MOV R32, 0xffffffff ;  /* 0xffffffff00207802 */ /* 0x000fce0000000f00 */
[----:B------:R-:W-:Y:S05]  /*2be0*/  WARPSYNC.COLLECTIVE R32, `(.L_x_689) ;  /* 0x0000000020087348 */ /* 0x000fea0003c00000 */
[----:B------:R0:W1:Y:S02]  /*2bf0*/  SHFL.BFLY P1, R18, R33, R18, R31 ;  /* 0x0c00001221127389 */ /* 0x000064000002001f */
[----:B01----:R-:W-:Y:S05]  /*2c00*/  ENDCOLLECTIVE ;  /* 0x000000000000791b */ /* 0x003fea0003800000 */
.L_x_689:
[----:B------:R-:W-:Y:S05]  /*2c10*/  BSYNC B2 ;  /* 0x0000000000027941 */ /* 0x000fea0003800000 */
.L_x_688:
        /* <DEDUP_REMOVED lines=8> */
.L_x_690:
[----:B------:R-:W-:Y:S01]  /*2ca0*/  MOV R35, R18 ;  /* 0x0000001200237202 */ /* 0x000fe20000000f00 */
[----:B------:R-:W-:-:S04]  /*2cb0*/  IMAD.MOV.U32 R18, RZ, RZ, 0x4 ;  /* 0x00000004ff127424 */ /* 0x000fc800078e00ff */
[----:B------:R-:W-:-:S05]  /*2cc0*/  FADD R35, R34, R35 ;  /* 0x0000002322237221 */ /* 0x000fca0000000000 */
[----:B------:R-:W-:-:S07]  /*2cd0*/  MOV R33, R35 ;  /* 0x0000002300217202 */ /* 0x000fce0000000f00 */
[----:B------:R-:W-:Y:S05]  /*2ce0*/  WARPSYNC.COLLECTIVE R32, `(.L_x_691) ;  /* 0x0000000020087348 */ /* 0x000fea0003c00000 */
[----:B------:R0:W1:Y:S02]  /*2cf0*/  SHFL.BFLY P1, R18, R33, R18, R31 ;  /* 0x0c00001221127389 */ /* 0x000064000002001f */
[----:B01----:R-:W-:Y:S05]  /*2d00*/  ENDCOLLECTIVE ;  /* 0x000000000000791b */ /* 0x003fea0003800000 */
.L_x_691:
[----:B------:R-:W-:Y:S01]  /*2d10*/  MOV R36, R18 ;  /* 0x0000001200247202 */ /* 0x000fe20000000f00 */
[----:B------:R-:W-:-:S04]  /*2d20*/  IMAD.MOV.U32 R18, RZ, RZ, 0x2 ;  /* 0x00000002ff127424 */ /* 0x000fc800078e00ff */
[----:B------:R-:W-:-:S05]  /*2d30*/  FADD R36, R35, R36 ;  /* 0x0000002423247221 */ /* 0x000fca0000000000 */
[----:B------:R-:W-:-:S07]  /*2d40*/  MOV R33, R36 ;  /* 0x0000002400217202 */ /* 0x000fce0000000f00 */
[----:B------:R-:W-:Y:S05]  /*2d50*/  WARPSYNC.COLLECTIVE R32, `(.L_x_692) ;  /* 0x0000000020087348 */ /* 0x000fea0003c00000 */
[----:B------:R0:W1:Y:S02]  /*2d60*/  SHFL.BFLY P1, R18, R33, R18, R31 ;  /* 0x0c00001221127389 */ /* 0x000064000002001f */
[----:B01----:R-:W-:Y:S05]  /*2d70*/  ENDCOLLECTIVE ;  /* 0x000000000000791b */ /* 0x003fea0003800000 */
.L_x_692:
[----:B------:R-:W-:Y:S01]  /*2d80*/  MOV R37, R18 ;  /* 0x0000001200257202 */ /* 0x000fe20000000f00 */
[----:B------:R-:W-:-:S04]  /*2d90*/  IMAD.MOV.U32 R18, RZ, RZ, 0x1 ;  /* 0x00000001ff127424 */ /* 0x000fc800078e00ff */
[----:B------:R-:W-:-:S05]  /*2da0*/  FADD R37, R36, R37 ;  /* 0x0000002524257221 */ /* 0x000fca0000000000 */
[----:B------:R-:W-:-:S07]  /*2db0*/  MOV R33, R37 ;  /* 0x0000002500217202 */ /* 0x000fce0000000f00 */
[----:B------:R-:W-:Y:S05]  /*2dc0*/  WARPSYNC.COLLECTIVE R32, `(.L_x_693) ;  /* 0x0000000020087348 */ /* 0x000fea0003c00000 */
[----:B------:R0:W1:Y:S02]  /*2dd0*/  SHFL.BFLY P1, R18, R33, R18, R31 ;  /* 0x0c00001221127389 */ /* 0x000064000002001f */
[----:B01----:R-:W-:Y:S05]  /*2de0*/  ENDCOLLECTIVE ;  /* 0x000000000000791b */ /* 0x003fea0003800000 */
.L_x_693:
[----:B------:R-:W-:Y:S01]  /*2df0*/  MOV R34, R18 ;  /* 0x0000001200227202 */ /* 0x000fe20000000f00 */
[----:B------:R-:W-:Y:S06]  /*2e00*/  BRA `(.L_x_694) ;  /* 0xffffffe800047947 */ /* 0x000fec000383ffff */
        .weak           $__internal_14_$__cuda_sm20_rcp_rn_f32_slowpath
        .type           $__internal_14_$__cuda_sm20_rcp_rn_f32_slowpath,@function
        .size           $__internal_14_$__cuda_sm20_rcp_rn_f32_slowpath,(.L_x_2075 - $__internal_14_$__cuda_sm20_rcp_rn_f32_slowpath)
$__internal_14_$__cuda_sm20_rcp_rn_f32_slowpath:
        /* <DEDUP_REMOVED lines=15> */
.L_x_696:
        /* <DEDUP_REMOVED lines=33> */
.L_x_698:
[----:B------:R0:W1:Y:S02]  /*3110*/  MUFU.RCP R3, R2 ;  /* 0x0000000200037308 */ /* 0x0000640000001000 */
.L_x_697:
[----:B------:R-:W-:Y:S05]  /*3120*/  BSYNC.RECONVERGENT B1 ;  /* 0x0000000000017941 */ /* 0x000fea0003800200 */
.L_x_695:
[----:B------:R-:W-:-:S04]  /*3130*/  MOV R13, 0x0 ;  /* 0x00000000000d7802 */ /* 0x000fc80000000f00 */
[----:B01----:R-:W-:Y:S05]  /*3140*/  RET.REL.NODEC R12 `(_Z30flash_attn_sinks_varlen_kernelI6__halfLi256ELi8ELi16EEvPKT_S3_S3_PS1_PKfPKjS8_fiiii) ;  /* 0xffffffcc0cac7950 */ /* 0x003fea0003c3ffff */
.L_x_699:
        /* <DEDUP_REMOVED lines=11> */
.L_x_2075:


//--------------------- .text._Z30flash_attn_sinks_varlen_kernelI6__halfLi192ELi8ELi16EEvPKT_S3_S3_PS1_PKfPKjS8_fiiii --------------------------
	.section	.text._Z30flash_attn_sinks_varlen_kernelI6__halfLi192ELi8ELi16EEvPKT_S3_S3_PS1_PKfPKjS8_fiiii,"ax",@progbits
	.align	128
        .global         _Z30flash_attn_sinks_varlen_kernelI6__halfLi192ELi8ELi16EEvPKT_S3_S3_PS1_PKfPKjS8_fiiii
        .type           _Z30flash_attn_sinks_varlen_kernelI6__halfLi192ELi8ELi16EEvPKT_S3_S3_PS1_PKfPKjS8_fiiii,@function
        .size           _Z30flash_attn_sinks_varlen_kernelI6__halfLi192ELi8ELi16EEvPKT_S3_S3_PS1_PKfPKjS8_fiiii,(.L_x_2076 - _Z30flash_attn_sinks_varlen_kernelI6__halfLi192ELi8ELi16EEvPKT_S3_S3_PS1_PKfPKjS8_fiiii)
        .other          _Z30flash_attn_sinks_varlen_kernelI6__halfLi192ELi8ELi16EEvPKT_S3_S3_PS1_PKfPKjS8_fiiii,@"STO_CUDA_ENTRY STV_DEFAULT"
_Z30flash_attn_sinks_varlen_kernelI6__halfLi192ELi8ELi16EEvPKT_S3_S3_PS1_PKfPKjS8_fiiii:
.text._Z30flash_attn_sinks_varlen_kernelI6__halfLi192ELi8ELi16EEvPKT_S3_S3_PS1_PKfPKjS8_fiiii:
        /* <DEDUP_REMOVED lines=101> */
[----:B------:R-:W-:Y:S01]  /*0650*/  ISETP.NE.AND P3, PT, R16, RZ, PT ;  /* 0x000000ff1000720c */ /* 0x000fe20003f65270 */
[----:B------:R-:W-:Y:S01]  /*0660*/  IMAD.MOV.U32 R6, RZ, RZ, RZ ;  /* 0x000000ffff067224 */ /* 0x000fe200078e00ff */
[----:B------:R-:W-:Y:S01]  /*0670*/  @P1 IADD3 R9, PT, PT, R9, 0x1, RZ ;  /* 0x0000000109091810 */ /* 0x000fe20007ffe0ff */
[----:B------:R-:W-:Y:S01]  /*0680*/  UISETP.GE.AND UP0, UPT, UR7, UR16, UPT ;  /* 0x000000100700728c */ /* 0x000fe2000bf06270 */
[----:B------:R-:W-:Y:S02]  /*0690*/  R2UR UR19, R1 ;  /* 0x00000000011372ca */ /* 0x000fe400000e0000 */
[----:B------:R-:W-:Y:S02]  /*06a0*/  MOV R7, R9 ;  /* 0x0000000900077202 */ /* 0x000fe40000000f00 */
[----:B------:R-:W-:Y:S01]  /*06b0*/  CS2R R8, SRZ ;  /* 0x0000000000087805 */ /* 0x000fe2000001ff00 */
[----:B------:R-:W-:-:S02]  /*06c0*/  IMAD.MOV.U32 R29, RZ, RZ, -0x800001 ;  /* 0xff7fffffff1d7424 */ /* 0x000fc400078e00ff */
[----:B------:R-:W-:Y:S02]  /*06d0*/  @!P2 IMAD.MOV R7, RZ, RZ, -R7 ;  /* 0x000000ffff07a224 */ /* 0x000fe400078e0a07 */
[----:B------:R-:W-:Y:S01]  /*06e0*/  @!P3 LOP3.LUT R7, RZ, R16, RZ, 0x33, !PT ;  /* 0x00000010ff07b212 */ /* 0x000fe200078e33ff */
[----:B------:R-:W-:Y:S02]  /*06f0*/  VIADD R22, R22, UR6 ;  /* 0x0000000616167c36 */ /* 0x000fe40008000000 */
[----:B--2---:R-:W-:Y:S02]  /*0700*/  @!P0 HADD2.F32 R15, -RZ, R15.H0_H0 ;  /* 0x2000000fff0f8230 */ /* 0x004fe40000004100 */
[----:B---3--:R-:W-:-:S03]  /*0710*/  @!P0 HADD2.F32 R11, -RZ, R11.H0_H0 ;  /* 0x2000000bff0b8230 */ /* 0x008fc60000004100 */
[-C--:B-1----:R-:W-:Y:S01]  /*0720*/  @!P0 FMUL R6, R15, R18.reuse ;  /* 0x000000120f068220 */ /* 0x082fe20000400000 */
[----:B----4-:R-:W-:Y:S02]  /*0730*/  @!P0 HADD2.F32 R10, -RZ, R10.H0_H0 ;  /* 0x2000000aff0a8230 */ /* 0x010fe40000004100 */
[----:B-----5:R-:W-:Y:S02]  /*0740*/  @!P0 HADD2.F32 R15, -RZ, R12.H0_H0 ;  /* 0x2000000cff0f8230 */ /* 0x020fe40000004100 */
[----:B------:R-:W-:Y:S02]  /*0750*/  HFMA2 R12, -RZ, RZ, 0, 0 ;  /* 0x00000000ff0c7431 */ /* 0x000fe400000001ff */
[----:B------:R-:W-:Y:S01]  /*0760*/  @!P0 FMUL R8, R11, R18 ;  /* 0x000000120b088220 */ /* 0x000fe20000400000 */
[----:B------:R-:W-:Y:S02]  /*0770*/  @!P0 HADD2.F32 R14, -RZ, R14.H0_H0 ;  /* 0x2000000eff0e8230 */ /* 0x000fe40000004100 */
[----:B0-----:R-:W-:Y:S01]  /*0780*/  @!P0 FMUL R9, R10, R17 ;  /* 0x000000110a098220 */ /* 0x001fe20000400000 */
[----:B------:R-:W-:Y:S01]  /*0790*/  @!P0 HADD2.F32 R13, -RZ, R13.H0_H0 ;  /* 0x2000000dff0d8230 */ /* 0x000fe20000004100 */
[----:B------:R-:W-:-:S02]  /*07a0*/  CS2R R10, SRZ ;  /* 0x00000000000a7805 */ /* 0x000fc4000001ff00 */
[----:B------:R-:W-:Y:S01]  /*07b0*/  CS2R R16, SRZ ;  /* 0x0000000000107805 */ /* 0x000fe2000001ff00 */
[----:B------:R-:W-:Y:S01]  /*07c0*/  @!P0 FMUL R10, R14, R19 ;  /* 0x000000130e0a8220 */ /* 0x000fe20000400000 */
[----:B------:R-:W-:Y:S01]  /*07d0*/  @!P0 FMUL R11, R15, R20 ;  /* 0x000000140f0b8220 */ /* 0x000fe20000400000 */
[----:B------:R-:W-:Y:S01]  /*07e0*/  @!P0 FMUL R12, R13, R24 ;  /* 0x000000180d0c8220 */ /* 0x000fe20000400000 */
[----:B------:R-:W-:Y:S02]  /*07f0*/  MOV R13, RZ ;  /* 0x000000ff000d7202 */ /* 0x000fe40000000f00 */
        /* <DEDUP_REMOVED lines=17> */
.L_x_725:
[----:B------:R-:W-:Y:S01]  /*0910*/  ULEA UR8, UR4, UR7, 0x4 ;  /* 0x0000000704087291 */ /* 0x000fe2000f8e20ff */
[----:B--23--:R-:W-:Y:S01]  /*0920*/  IMAD.MOV.U32 R23, RZ, RZ, 0x10 ;  /* 0x00000010ff177424 */ /* 0x00cfe200078e00ff */
        /* <DEDUP_REMOVED lines=13> */
[----:B-1----:R-:W-:Y:S01]  /*0a00*/  IMAD.MOV.U32 R31, RZ, RZ, R26 ;  /* 0x000000ffff1f7224 */ /* 0x002fe200078e001a */
[----:B------:R-:W-:Y:S01]  /*0a10*/  LOP3.LUT R32, R0, 0x100, RZ, 0xfc, !PT ;  /* 0x0000010000207812 */ /* 0x000fe200078efcff */
[----:B------:R-:W-:Y:S01]  /*0a20*/  UIADD3 UR12, UPT, UPT, UR10, -UR6, URZ ;  /* 0x800000060a0c7290 */ /* 0x000fe2000fffe0ff */
[----:B------:R-:W-:Y:S01]  /*0a30*/  MOV R34, R28 ;  /* 0x0000001c00227202 */ /* 0x000fe20000000f00 */
[----:B0-----:R-:W-:Y:S01]  /*0a40*/  UIADD3 UR18, UPT, UPT, UR13, UR6, URZ ;  /* 0x000000060d127290 */ /* 0x001fe2000fffe0ff */
[----:B------:R-:W-:Y:S01]  /*0a50*/  MOV R30, R0 ;  /* 0x00000000001e7202 */ /* 0x000fe20000000f00 */
[----:B------:R-:W-:Y:S01]  /*0a60*/  UMOV UR10, UR6 ;  /* 0x00000006000a7c82 */ /* 0x000fe20008000000 */
[----:B------:R-:W-:Y:S01]  /*0a70*/  PRMT R36, R39, 0x7610, R36 ;  /* 0x0000761027247816 */ /* 0x000fe20000000024 */
[----:B------:R-:W-:-:S02]  /*0a80*/  UISETP.GE.AND UP0, UPT, UR9, UR16, UPT ;  /* 0x000000100900728c */ /* 0x000fc4000bf06270 */
[----:B------:R-:W-:Y:S02]  /*0a90*/  UMOV UR6, UR9 ;  /* 0x0000000900067c82 */ /* 0x000fe40008000000 */
[----:B------:R-:W-:-:S12]  /*0aa0*/  UIADD3 UR11, UPT, UPT, UR17, UR8, URZ ;  /* 0x00000008110b7290 */ /* 0x000fd8000fffe0ff */
.L_x_702:
        /* <DEDUP_REMOVED lines=25> */
[----:B------:R-:W-:Y:S01]  /*0c40*/  @P2 IMAD R42, R20, R42, R37 ;  /* 0x0000002a142a2224 */ /* 0x000fe200078e0225 */
[----:B------:R-:W-:Y:S01]  /*0c50*/  @P1 SHF.R.U32.HI R22, RZ, 0x7, R22 ;  /* 0x00000007ff161819 */ /* 0x000fe20000011616 */
[----:B------:R-:W-:Y:S02]  /*0c60*/  @P0 IMAD.IADD R43, R23, 0x1, R0 ;  /* 0x00000001172b0824 */ /* 0x000fe400078e0200 */
[----:B------:R-:W-:Y:S02]  /*0c70*/  @P2 IMAD R25, R25, -0xc0, R42 ;  /* 0xffffff4019192824 */ /* 0x000fe400078e022a */
[----:B------:R-:W-:Y:S02]  /*0c80*/  @P1 VIADD R24, R22, UR18 ;  /* 0x0000001216181c36 */ /* 0x000fe40008000000 */
[----:B0-----:R-:W-:Y:S02]  /*0c90*/  @P0 IMAD.WIDE R40, R43, 0x2, R40 ;  /* 0x000000022b280825 */ /* 0x001fe400078e0228 */
[----:B------:R-:W0:Y:S02]  /*0ca0*/  @P1 LDC.64 R42, c[0x0][0x388] ;  /* 0x0000e200ff2a1b82 */ /* 0x000e240000000a00 */
[----:B------:R-:W-:Y:S01]  /*0cb0*/  @P1 IMAD R45, R20, R24, R33 ;  /* 0x00000018142d1224 */ /* 0x000fe200078e0221 */
[----:B------:R-:W-:Y:S01]  /*0cc0*/  @P2 IADD3 R25, PT, PT, R25, R0, RZ ;  /* 0x0000000019192210 */ /* 0x000fe20007ffe0ff */
[----:B------:R1:W2:Y:S02]  /*0cd0*/  @P0 LDG.E.U16.CONSTANT R40, desc[UR14][R40.64] ;  /* 0x0000000e28280981 */ /* 0x0002a4000c1e9500 */
[----:B------:R-:W-:Y:S01]  /*0ce0*/  @P1 IMAD R23, R22, -0xc0, R45 ;  /* 0xffffff4016171824 */ /* 0x000fe200078e022d */
[----:B------:R-:W-:-:S04]  /*0cf0*/  LOP3.LUT R22, R36, 0xffff, RZ, 0xc0, !PT ;  /* 0x0000ffff24167812 */ /* 0x000fc800078ec0ff */
[----:B------:R-:W-:Y:S01]  /*0d00*/  @P1 IADD3 R23, PT, PT, R23, R0, RZ ;  /* 0x0000000017171210 */ /* 0x000fe20007ffe0ff */
[----:B------:R-:W-:-:S05]  /*0d10*/  IMAD R22, R22, 0xaaab, RZ ;  /* 0x0000aaab16167824 */ /* 0x000fca00078e02ff */
[----:B------:R-:W-:-:S04]  /*0d20*/  SHF.R.U32.HI R22, RZ, 0x17, R22 ;  /* 0x00000017ff167819 */ /* 0x000fc80000011616 */
[----:B------:R-:W-:Y:S01]  /*0d30*/  ISETP.LT.AND P3, PT, R22, UR12, PT ;  /* 0x0000000c16007c0c */ /* 0x000fe2000bf61270 */
[----:B0-----:R-:W-:Y:S02]  /*0d40*/  @P1 IMAD.WIDE R42, R23, 0x2, R42 ;  /* 0x00000002172a1825 */ /* 0x001fe400078e022a */
[----:B------:R-:W0:Y:S04]  /*0d50*/  @P2 LDC.64 R22, c[0x0][0x388] ;  /* 0x0000e200ff162b82 */ /* 0x000e280000000a00 */
[----:B------:R3:W4:Y:S06]  /*0d60*/  @P1 LDG.E.U16.CONSTANT R42, desc[UR14][R42.64] ;  /* 0x0000000e2a2a1981 */ /* 0x00072c000c1e9500 */
[----:B------:R-:W-:-:S05]  /*0d70*/  @P3 IMAD.HI.U32 R24, R39, -0x55555555, RZ ;  /* 0xaaaaaaab27183827 */ /* 0x000fca00078e00ff */
[----:B------:R-:W-:-:S05]  /*0d80*/  @P3 SHF.R.U32.HI R24, RZ, 0x7, R24 ;  /* 0x00000007ff183819 */ /* 0x000fca0000011618 */
[----:B------:R-:W-:-:S04]  /*0d90*/  @P3 VIADD R44, R24, UR18 ;  /* 0x00000012182c3c36 */ /* 0x000fc80008000000 */
[----:B------:R-:W-:Y:S02]  /*0da0*/  @P3 IMAD R45, R20, R44, R35 ;  /* 0x0000002c142d3224 */ /* 0x000fe400078e0223 */
[----:B0-----:R-:W-:-:S04]  /*0db0*/  @P2 IMAD.WIDE R22, R25, 0x2, R22 ;  /* 0x0000000219162825 */ /* 0x001fc800078e0216 */
[----:B------:R-:W-:Y:S02]  /*0dc0*/  @P3 IMAD R45, R24, -0xc0, R45 ;  /* 0xffffff40182d3824 */ /* 0x000fe400078e022d */
[----:B------:R-:W0:Y:S01]  /*0dd0*/  @P3 LDC.64 R24, c[0x0][0x388] ;  /* 0x0000e200ff183b82 */ /* 0x000e220000000a00 */
[----:B------:R-:W5:Y:S01]  /*0de0*/  @P2 LDG.E.U16.CONSTANT R22, desc[UR14][R22.64] ;  /* 0x0000000e16162981 */ /* 0x000f62000c1e9500 */
[----:B------:R-:W-:-:S04]  /*0df0*/  @P3 IMAD.IADD R45, R45, 0x1, R0 ;  /* 0x000000012d2d3824 */ /* 0x000fc800078e0200 */
[----:B0-----:R-:W-:-:S06]  /*0e00*/  @P3 IMAD.WIDE R24, R45, 0x2, R24 ;  /* 0x000000022d183825 */ /* 0x001fcc00078e0218 */
[----:B------:R-:W5:Y:S01]  /*0e10*/  @P3 LDG.E.U16.CONSTANT R24, desc[UR14][R24.64] ;  /* 0x0000000e18183981 */ /* 0x000f62000c1e9500 */
[----:B-1----:R-:W-:Y:S01]  /*0e20*/  HFMA2 R41, -RZ, RZ, 0, 0 ;  /* 0x00000000ff297431 */ /* 0x002fe200000001ff */
[----:B------:R-:W-:Y:S01]  /*0e30*/  MOV R45, RZ ;  /* 0x000000ff002d7202 */ /* 0x000fe20000000f00 */
[----:B---3--:R-:W-:Y:S01]  /*0e40*/  IMAD.MOV.U32 R43, RZ, RZ, RZ ;  /* 0x000000ffff2b7224 */ /* 0x008fe200078e00ff */
[----:B------:R-:W-:Y:S01]  /*0e50*/  IADD3 R38, PT, PT, R38, 0x400, RZ ;  /* 0x0000040026267810 */ /* 0x000fe20007ffe0ff */
[----:B------:R-:W-:Y:S01]  /*0e60*/  VIADD R36, R36, 0x400 ;  /* 0x0000040024247836 */ /* 0x000fe20000000000 */
[----:B------:R-:W-:Y:S01]  /*0e70*/  IADD3 R35, PT, PT, R35, 0x400, RZ ;  /* 0x0000040023237810 */ /* 0x000fe20007ffe0ff */
[----:B------:R-:W-:Y:S01]  /*0e80*/  VIADD R30, R30, 0x400 ;  /* 0x000004001e1e7836 */ /* 0x000fe20000000000 */
[----:B------:R-:W-:Y:S01]  /*0e90*/  IADD3 R37, PT, PT, R37, 0x400, RZ ;  /* 0x0000040025257810 */ /* 0x000fe20007ffe0ff */
[----:B------:R-:W-:Y:S02]  /*0ea0*/  VIADD R32, R32, 0x400 ;  /* 0x0000040020207836 */ /* 0x000fe40000000000 */
[----:B------:R-:W-:-:S02]  /*0eb0*/  VIADD R31, R31, 0x400 ;  /* 0x000004001f1f7836 */ /* 0x000fc40000000000 */
[----:B------:R-:W-:Y:S02]  /*0ec0*/  VIADD R33, R33, 0x400 ;  /* 0x0000040021217836 */ /* 0x000fe40000000000 */
[----:B--2---:R-:W-:Y:S02]  /*0ed0*/  @P0 HADD2.F32 R41, -RZ, R40.H0_H0 ;  /* 0x20000028ff290230 */ /* 0x004fe40000004100 */
[----:B------:R-:W-:-:S03]  /*0ee0*/  IMAD.MOV.U32 R40, RZ, RZ, RZ ;  /* 0x000000ffff287224 */ /* 0x000fc600078e00ff */
[----:B------:R-:W-:Y:S01]  /*0ef0*/  STS [R34+-0x800], R41 ;  /* 0xfff8002922007388 */ /* 0x000fe20000000800 */
[----:B----4-:R-:W-:-:S05]  /*0f00*/  @P1 HADD2.F32 R43, -RZ, R42.H0_H0 ;  /* 0x2000002aff2b1230 */ /* 0x010fca0000004100 */
[----:B------:R-:W-:Y:S01]  /*0f10*/  STS [R34+-0x400], R43 ;  /* 0xfffc002b22007388 */ /* 0x000fe20000000800 */
[----:B-----5:R-:W-:Y:S01]  /*0f20*/  @P2 HADD2.F32 R45, -RZ, R22.H0_H0 ;  /* 0x20000016ff2d2230 */ /* 0x020fe20000004100 */
[----:B------:R-:W-:-:S04]  /*0f30*/  IADD3 R22, PT, PT, R39, -0x300, RZ ;  /* 0xfffffd0027167810 */ /* 0x000fc80007ffe0ff */
[----:B------:R-:W-:Y:S01]  /*0f40*/  ISETP.GE.U32.AND P0, PT, R22, 0x800, PT ;  /* 0x000008001600780c */ /* 0x000fe20003f06070 */
[----:B------:R-:W-:Y:S01]  /*0f50*/  STS [R34], R45 ;  /* 0x0000002d22007388 */ /* 0x000fe20000000800 */
[----:B------:R-:W-:Y:S01]  /*0f60*/  IADD3 R39, PT, PT, R39, 0x400, RZ ;  /* 0x0000040027277810 */ /* 0x000fe20007ffe0ff */
[----:B------:R-:W-:-:S05]  /*0f70*/  @P3 HADD2.F32 R40, -RZ, R24.H0_H0 ;  /* 0x20000018ff283230 */ /* 0x000fca0000004100 */
[----:B------:R0:W-:Y:S02]  /*0f80*/  STS [R34+0x400], R40 ;  /* 0x0004002822007388 */ /* 0x0001e40000000800 */
[----:B0-----:R-:W-:-:S03]  /*0f90*/  IADD3 R34, PT, PT, R34, 0x1000, RZ ;  /* 0x0000100022227810 */ /* 0x001fc60007ffe0ff */
[----:B------:R-:W-:Y:S05]  /*0fa0*/  @!P0 BRA `(.L_x_702) ;  /* 0xfffffff800c08947 */ /* 0x000fea000383ffff */
[----:B------:R-:W-:Y:S05]  /*0fb0*/  BSYNC.RECONVERGENT B0 ;  /* 0x0000000000007941 */ /* 0x000fea0003800200 */
.L_x_701:
[----:B------:R-:W-:Y:S01]  /*0fc0*/  BSSY.RECONVERGENT B0, `(.L_x_703) ;  /* 0x000005d000007945 */ /* 0x000fe20003800200 */
[----:B------:R-:W-:-:S07]  /*0fd0*/  IMAD.MOV.U32 R34, RZ, RZ, R0 ;  /* 0x000000ffff227224 */ /* 0x000fce00078e0000 */
.L_x_704:
[C---:B------:R-:W-:Y:S01]  /*0fe0*/  IADD3 R25, PT, PT, R34.reuse, 0x100, RZ ;  /* 0x0000010022197810 */ /* 0x040fe20007ffe0ff */
[C---:B------:R-:W-:Y:S01]  /*0ff0*/  VIADD R35, R34.reuse, 0x200 ;  /* 0x0000020022237836 */ /* 0x040fe20000000000 */
[----:B------:R-:W-:Y:S02]  /*1000*/  LOP3.LUT R23, R34, 0xffff, RZ, 0xc0, !PT ;  /* 0x0000ffff22177812 */ /* 0x000fe400078ec0ff */
[----:B------:R-:W-:Y:S02]  /*1010*/  LOP3.LUT R22, R25, 0xffff, RZ, 0xc0, !PT ;  /* 0x0000ffff19167812 */ /* 0x000fe400078ec0ff */
[----:B------:R-:W-:Y:S01]  /*1020*/  LOP3.LUT R24, R35, 0xffff, RZ, 0xc0, !PT ;  /* 0x0000ffff23187812 */ /* 0x000fe200078ec0ff */
[----:B------:R-:W-:Y:S02]  /*1030*/  IMAD R23, R23, 0xaaab, RZ ;  /* 0x0000aaab17177824 */ /* 0x000fe400078e02ff */
[----:B------:R-:W-:Y:S01]  /*1040*/  IMAD R31, R22, 0xaaab, RZ ;  /* 0x0000aaab161f7824 */ /* 0x000fe200078e02ff */
[----:B------:R-:W-:Y:S01]  /*1050*/  IADD3 R22, PT, PT, R34, 0x300, RZ ;  /* 0x0000030022167810 */ /* 0x000fe20007ffe0ff */
[----:B------:R-:W-:Y:S01]  /*1060*/  IMAD R24, R24, 0xaaab, RZ ;  /* 0x0000aaab18187824 */ /* 0x000fe200078e02ff */
[----:B------:R-:W-:-:S02]  /*1070*/  SHF.R.U32.HI R23, RZ, 0x17, R23 ;  /* 0x00000017ff177819 */ /* 0x000fc40000011617 */
[----:B------:R-:W-:Y:S02]  /*1080*/  SHF.R.U32.HI R31, RZ, 0x17, R31 ;  /* 0x00000017ff1f7819 */ /* 0x000fe4000001161f */
[----:B------:R-:W-:Y:S02]  /*1090*/  LOP3.LUT R30, R22, 0xffff, RZ, 0xc0, !PT ;  /* 0x0000ffff161e7812 */ /* 0x000fe400078ec0ff */
[----:B------:R-:W-:Y:S02]  /*10a0*/  ISETP.LT.AND P1, PT, R31, UR12, PT ;  /* 0x0000000c1f007c0c */ /* 0x000fe4000bf21270 */
[----:B------:R-:W-:Y:S01]  /*10b0*/  SHF.R.U32.HI R37, RZ, 0x17, R24 ;  /* 0x00000017ff257819 */ /* 0x000fe20000011618 */
[----:B------:R-:W-:Y:S01]  /*10c0*/  IMAD R30, R30, 0xaaab, RZ ;  /* 0x0000aaab1e1e7824 */ /* 0x000fe200078e02ff */
[----:B------:R-:W-:Y:S02]  /*10d0*/  ISETP.LT.AND P0, PT, R23, UR12, PT ;  /* 0x0000000c17007c0c */ /* 0x000fe4000bf01270 */
[----:B------:R-:W-:-:S02]  /*10e0*/  ISETP.LT.AND P2, PT, R37, UR12, PT ;  /* 0x0000000c25007c0c */ /* 0x000fc4000bf41270 */
[----:B------:R-:W-:-:S04]  /*10f0*/  SHF.R.U32.HI R38, RZ, 0x17, R30 ;  /* 0x00000017ff267819 */ /* 0x000fc8000001161e */
[----:B------:R-:W-:Y:S01]  /*1100*/  ISETP.LT.AND P3, PT, R38, UR12, PT ;  /* 0x0000000c26007c0c */ /* 0x000fe2000bf61270 */
[----:B------:R-:W0:Y:S01]  /*1110*/  @P1 LDC R30, c[0x0][0x3c4] ;  /* 0x0000f100ff1e1b82 */ /* 0x000e220000000800 */
[----:B------:R-:W-:-:S03]  /*1120*/  @P1 PRMT R32, R31, 0x9910, RZ ;  /* 0x000099101f201816 */ /* 0x000fc600000000ff */
[----:B------:R-:W-:Y:S02]  /*1130*/  @P0 PRMT R36, R23, 0x9910, RZ ;  /* 0x0000991017240816 */ /* 0x000fe400000000ff */
[C---:B------:R-:W-:Y:S01]  /*1140*/  @P2 PRMT R33, R37.reuse, 0x9910, RZ ;  /* 0x0000991025212816 */ /* 0x040fe200000000ff */
[----:B------:R-:W-:Y:S01]  /*1150*/  @P1 IMAD R32, R32, 0xc0, RZ ;  /* 0x000000c020201824 */ /* 0x000fe200078e02ff */
[----:B------:R-:W1:Y:S01]  /*1160*/  @P0 LDC R24, c[0x0][0x3c4] ;  /* 0x0000f100ff180b82 */ /* 0x000e620000000800 */
[----:B------:R-:W-:Y:S02]  /*1170*/  @P2 IADD3 R37, PT, PT, R37, UR18, RZ ;  /* 0x0000001225252c10 */ /* 0x000fe4000fffe0ff */
[----:B------:R-:W-:Y:S01]  /*1180*/  @P2 IMAD R33, R33, 0xc0, RZ ;  /* 0x000000c021212824 */ /* 0x000fe200078e02ff */
[----:B------:R-:W-:Y:S01]  /*1190*/  @P3 PRMT R41, R38, 0x9910, RZ ;  /* 0x0000991026293816 */ /* 0x000fe200000000ff */
[----:B------:R-:W-:Y:S02]  /*11a0*/  @P1 IMAD.MOV R39, RZ, RZ, -R32 ;  /* 0x000000ffff271224 */ /* 0x000fe400078e0a20 */
[----:B------:R-:W-:Y:S01]  /*11b0*/  @P0 IMAD R32, R36, 0xc0, RZ ;  /* 0x000000c024200824 */ /* 0x000fe200078e02ff */
[----:B------:R-:W-:Y:S01]  /*11c0*/  @P2 IADD3 R40, PT, PT, RZ, -R33, RZ ;  /* 0x80000021ff282210 */ /* 0x000fe20007ffe0ff */
[----:B------:R-:W-:Y:S01]  /*11d0*/  @P3 IMAD.MOV.U32 R33, RZ, RZ, R41 ;  /* 0x000000ffff213224 */ /* 0x000fe200078e0029 */
[----:B------:R-:W-:Y:S01]  /*11e0*/  @P1 PRMT R36, R39, 0x7710, RZ ;  /* 0x0000771027241816 */ /* 0x000fe200000000ff */
[----:B------:R-:W-:Y:S01]  /*11f0*/  @P3 VIADD R38, R38, UR18 ;  /* 0x0000001226263c36 */ /* 0x000fe20008000000 */
[----:B------:R-:W-:-:S02]  /*1200*/  @P0 IADD3 R32, PT, PT, RZ, -R32, RZ ;  /* 0x80000020ff200210 */ /* 0x000fc40007ffe0ff */
[----:B------:R-:W-:Y:S01]  /*1210*/  @P1 IADD3 R39, PT, PT, R31, UR18, RZ ;  /* 0x000000121f271c10 */ /* 0x000fe2000fffe0ff */
[----:B------:R-:W-:Y:S01]  /*1220*/  @P3 IMAD R31, R33, 0xc0, RZ ;  /* 0x000000c0211f3824 */ /* 0x000fe200078e02ff */
[----:B------:R-:W-:Y:S01]  /*1230*/  @P2 PRMT R40, R40, 0x7710, RZ ;  /* 0x0000771028282816 */ /* 0x000fe200000000ff */
[----:B------:R-:W-:Y:S01]  /*1240*/  @P1 IMAD.IADD R25, R25, 0x1, R36 ;  /* 0x0000000119191824 */ /* 0x000fe200078e0224 */
[----:B------:R-:W-:Y:S01]  /*1250*/  @P0 PRMT R33, R32, 0x7710, RZ ;  /* 0x0000771020210816 */ /* 0x000fe200000000ff */
[----:B0-----:R-:W-:Y:S01]  /*1260*/  @P1 IMAD R39, R39, R30, R7 ;  /* 0x0000001e27271224 */ /* 0x001fe200078e0207 */
[----:B------:R-:W-:Y:S01]  /*1270*/  @P0 IADD3 R30, PT, PT, R23, UR18, RZ ;  /* 0x00000012171e0c10 */ /* 0x000fe2000fffe0ff */
[----:B------:R-:W-:Y:S01]  /*1280*/  @P3 IMAD.MOV R31, RZ, RZ, -R31 ;  /* 0x000000ffff1f3224 */ /* 0x000fe200078e0a1f */
[----:B------:R-:W-:Y:S01]  /*1290*/  @P0 IADD3 R23, PT, PT, R33, R34, RZ ;  /* 0x0000002221170210 */ /* 0x000fe20007ffe0ff */
[----:B------:R-:W-:Y:S01]  /*12a0*/  @P2 IMAD.IADD R35, R35, 0x1, R40 ;  /* 0x0000000123232824 */ /* 0x000fe200078e0228 */
[----:B------:R-:W0:Y:S01]  /*12b0*/  @P3 LDC R36, c[0x0][0x3c4] ;  /* 0x0000f100ff243b82 */ /* 0x000e220000000800 */
[----:B-1----:R-:W-:Y:S01]  /*12c0*/  @P0 IMAD R24, R30, R24, R7 ;  /* 0x000000181e180224 */ /* 0x002fe200078e0207 */
[----:B------:R-:W-:-:S02]  /*12d0*/  @P3 PRMT R41, R31, 0x7710, RZ ;  /* 0x000077101f293816 */ /* 0x000fc400000000ff */
[----:B------:R-:W-:Y:S02]  /*12e0*/  @P0 LOP3.LUT R23, R23, 0xffff, RZ, 0xc0, !PT ;  /* 0x0000ffff17170812 */ /* 0x000fe400078ec0ff */
[----:B------:R-:W-:Y:S01]  /*12f0*/  @P1 LOP3.LUT R42, R25, 0xffff, RZ, 0xc0, !PT ;  /* 0x0000ffff192a1812 */ /* 0x000fe200078ec0ff */
[----:B------:R-:W-:Y:S01]  /*1300*/  @P3 IMAD.IADD R41, R22, 0x1, R41 ;  /* 0x0000000116293824 */ /* 0x000fe200078e0229 */
[----:B------:R-:W1:Y:S01]  /*1310*/  @P2 LDC R40, c[0x0][0x3c4] ;  /* 0x0000f100ff282b82 */ /* 0x000e620000000800 */
[----:B------:R-:W-:Y:S01]  /*1320*/  @P0 IMAD R43, R24, 0xc0, R23 ;  /* 0x000000c0182b0824 */ /* 0x000fe200078e0217 */
[----:B------:R-:W-:Y:S01]  /*1330*/  @P2 LOP3.LUT R35, R35, 0xffff, RZ, 0xc0, !PT ;  /* 0x0000ffff23232812 */ /* 0x000fe200078ec0ff */
[----:B------:R-:W-:Y:S01]  /*1340*/  @P1 IMAD R39, R39, 0xc0, R42 ;  /* 0x000000c027271824 */ /* 0x000fe200078e022a */
[----:B------:R-:W-:-:S04]  /*1350*/  @P3 LOP3.LUT R41, R41, 0xffff, RZ, 0xc0, !PT ;  /* 0x0000ffff29293812 */ /* 0x000fc800078ec0ff */
[----:B------:R-:W2:Y:S08]  /*1360*/  @P0 LDC.64 R32, c[0x0][0x390] ;  /* 0x0000e400ff200b82 */ /* 0x000eb00000000a00 */
[----:B------:R-:W3:Y:S01]  /*1370*/  @P1 LDC.64 R30, c[0x0][0x390] ;  /* 0x0000e400ff1e1b82 */ /* 0x000ee20000000a00 */
[----:B0-----:R-:W-:-:S04]  /*1380*/  @P3 IMAD R36, R38, R36, R7 ;  /* 0x0000002426243224 */ /* 0x001fc800078e0207 */
[----:B------:R-:W-:-:S03]  /*1390*/  @P3 IMAD R41, R36, 0xc0, R41 ;  /* 0x000000c024293824 */ /* 0x000fc600078e0229 */
[----:B------:R-:W0:Y:S01]  /*13a0*/  @P2 LDC.64 R24, c[0x0][0x390] ;  /* 0x0000e400ff182b82 */ /* 0x000e220000000a00 */
[----:B-1----:R-:W-:-:S04]  /*13b0*/  @P2 IMAD R40, R37, R40, R7 ;  /* 0x0000002825282224 */ /* 0x002fc800078e0207 */
[----:B------:R-:W-:-:S03]  /*13c0*/  @P2 IMAD R35, R40, 0xc0, R35 ;  /* 0x000000c028232824 */ /* 0x000fc600078e0223 */
[----:B------:R-:W1:Y:S01]  /*13d0*/  @P3 LDC.64 R22, c[0x0][0x390] ;  /* 0x0000e400ff163b82 */ /* 0x000e620000000a00 */
[----:B--2---:R-:W-:-:S06]  /*13e0*/  @P0 IMAD.WIDE R32, R43, 0x2, R32 ;  /* 0x000000022b200825 */ /* 0x004fcc00078e0220 */
[----:B------:R2:W4:Y:S01]  /*13f0*/  @P0 LDG.E.U16.CONSTANT R32, desc[UR14][R32.64] ;  /* 0x0000000e20200981 */ /* 0x000522000c1e9500 */
[----:B---3--:R-:W-:-:S06]  /*1400*/  @P1 IMAD.WIDE R30, R39, 0x2, R30 ;  /* 0x00000002271e1825 */ /* 0x008fcc00078e021e */
[----:B------:R-:W3:Y:S01]  /*1410*/  @P1 LDG.E.U16.CONSTANT R30, desc[UR14][R30.64] ;  /* 0x0000000e1e1e1981 */ /* 0x000ee2000c1e9500 */
[----:B0-----:R-:W-:-:S06]  /*1420*/  @P2 IMAD.WIDE R24, R35, 0x2, R24 ;  /* 0x0000000223182825 */ /* 0x001fcc00078e0218 */
[----:B------:R-:W5:Y:S01]  /*1430*/  @P2 LDG.E.U16.CONSTANT R24, desc[UR14][R24.64] ;  /* 0x0000000e18182981 */ /* 0x000f62000c1e9500 */
[----:B-1----:R-:W-:-:S06]  /*1440*/  @P3 IMAD.WIDE R22, R41, 0x2, R22 ;  /* 0x0000000229163825 */ /* 0x002fcc00078e0216 */
[----:B------:R-:W5:Y:S01]  /*1450*/  @P3 LDG.E.U16.CONSTANT R22, desc[UR14][R22.64] ;  /* 0x0000000e16163981 */ /* 0x000f62000c1e9500 */
[----:B------:R-:W0:Y:S01]  /*1460*/  S2UR UR9, SR_CgaCtaId ;  /* 0x00000000000979c3 */ /* 0x000e220000008800 */
[----:B------:R-:W-:Y:S02]  /*1470*/  UMOV UR8, 0x400 ;  /* 0x0000040000087882 */ /* 0x000fe40000000000 */
[----:B------:R-:W-:Y:S01]  /*1480*/  UIADD3 UR8, UPT, UPT, UR8, 0x3000, URZ ;  /* 0x0000300008087890 */ /* 0x000fe2000fffe0ff */
[----:B------:R-:W-:Y:S01]  /*1490*/  HFMA2 R35, -RZ, RZ, 0, 0 ;  /* 0x00000000ff237431 */ /* 0x000fe200000001ff */
[----:B------:R-:W-:Y:S01]  /*14a0*/  CS2R R36, SRZ ;  /* 0x0000000000247805 */ /* 0x000fe2000001ff00 */
[----:B--2---:R-:W-:Y:S01]  /*14b0*/  IMAD.MOV.U32 R33, RZ, RZ, RZ ;  /* 0x000000ffff217224 */ /* 0x004fe200078e00ff */
[----:B0-----:R-:W-:Y:S01]  /*14c0*/  ULEA UR8, UR9, UR8, 0x18 ;  /* 0x0000000809087291 */ /* 0x001fe2000f8ec0ff */
[----:B----4-:R-:W-:-:S05]  /*14d0*/  @P0 HADD2.F32 R35, -RZ, R32.H0_H0 ;  /* 0x20000020ff230230 */ /* 0x010fca0000004100 */
[----:B------:R-:W-:Y:S01]  /*14e0*/  LEA R32, R34, UR8, 0x2 ;  /* 0x0000000822207c11 */ /* 0x000fe2000f8e10ff */
[----:B---3--:R-:W-:-:S04]  /*14f0*/  @P1 HADD2.F32 R36, -RZ, R30.H0_H0 ;  /* 0x2000001eff241230 */ /* 0x008fc80000004100 */
[----:B------:R0:W-:Y:S01]  /*1500*/  STS [R32], R35 ;  /* 0x0000002320007388 */ /* 0x0001e20000000800 */
[----:B-----5:R-:W-:-:S03]  /*1510*/  @P2 HADD2.F32 R37, -RZ, R24.H0_H0 ;  /* 0x20000018ff252230 */ /* 0x020fc60000004100 */
[----:B------:R0:W-:Y:S01]  /*1520*/  STS [R32+0x400], R36 ;  /* 0x0004002420007388 */ /* 0x0001e20000000800 */
[----:B------:R-:W-:-:S03]  /*1530*/  @P3 HADD2.F32 R33, -RZ, R22.H0_H0 ;  /* 0x20000016ff213230 */ /* 0x000fc60000004100 */
[----:B------:R0:W-:Y:S04]  /*1540*/  STS [R32+0x800], R37 ;  /* 0x0008002520007388 */ /* 0x0001e80000000800 */
[----:B------:R0:W-:Y:S01]  /*1550*/  STS [R32+0xc00], R33 ;  /* 0x000c002120007388 */ /* 0x0001e20000000800 */
[C---:B------:R-:W-:Y:S02]  /*1560*/  ISETP.GE.U32.AND P0, PT, R34.reuse, 0x800, PT ;  /* 0x000008002200780c */ /* 0x040fe40003f06070 */
[----:B------:R-:W-:-:S11]  /*1570*/  IADD3 R34, PT, PT, R34, 0x400, RZ ;  /* 0x0000040022227810 */ /* 0x000fd60007ffe0ff */
[----:B0-----:R-:W-:Y:S05]  /*1580*/  @!P0 BRA `(.L_x_704) ;  /* 0xfffffff800948947 */ /* 0x001fea000383ffff */
[----:B------:R-:W-:Y:S05]  /*1590*/  BSYNC.RECONVERGENT B0 ;  /* 0x0000000000007941 */ /* 0x000fea0003800200 */
.L_x_703:
[----:B------:R-:W-:Y:S01]  /*15a0*/  BAR.SYNC.DEFER_BLOCKING 0x0 ;  /* 0x0000000000007b1d */ /* 0x000fe20000010000 */
[----:B------:R-:W-:-:S05]  /*15b0*/  ISETP.GE.AND P0, PT, R2, UR5, PT ;  /* 0x0000000502007c0c */ /* 0x000fca000bf06270 */
[----:B------:R-:W0:Y:S08]  /*15c0*/  LDCU UR18, c[0x0][0x3c8] ;  /* 0x00007900ff1277ac */ /* 0x000e300008000800 */
[----:B------:R-:W-:Y:S05]  /*15d0*/  @P0 BRA `(.L_x_705) ;  /* 0x0000001000740947 */ /* 0x000fea0003800000 */
[----:B------:R-:W-:-:S05]  /*15e0*/  IMAD.U32 R22, RZ, RZ, UR12 ;  /* 0x0000000cff167e24 */ /* 0x000fca000f8e00ff */
[----:B------:R-:W-:Y:S02]  /*15f0*/  ISETP.GE.AND P0, PT, R22, 0x1, PT ;  /* 0x000000011600780c */ /* 0x000fe40003f06270 */
[----:B------:R-:W-:-:S11]  /*1600*/  MOV R22, 0xff7fffff ;  /* 0xff7fffff00167802 */ /* 0x000fd60000000f00 */
[----:B------:R-:W-:Y:S05]  /*1610*/  @!P0 BRA `(.L_x_706) ;  /* 0x00000008001c8947 */ /* 0x000fea0003800000 */
[----:B------:R-:W-:Y:S01]  /*1620*/  BSSY B0, `(.L_x_706) ;  /* 0x0000086000007945 */ /* 0x000fe20003800000 */
[----:B------:R-:W-:Y:S01]  /*1630*/  MOV R22, 0xff7fffff ;  /* 0xff7fffff00167802 */ /* 0x000fe20000000f00 */
[----:B------:R-:W-:Y:S01]  /*1640*/  IMAD.MOV.U32 R25, RZ, RZ, RZ ;  /* 0x000000ffff197224 */ /* 0x000fe200078e00ff */
[----:B------:R-:W-:-:S07]  /*1650*/  PRMT R24, RZ, 0x7610, R24 ;  /* 0x00007610ff187816 */ /* 0x000fce0000000018 */
.L_x_712:
[----:B01----:R-:W-:-:S04]  /*1660*/  IADD3 R30, PT, PT, R25, UR10, RZ ;  /* 0x0000000a191e7c10 */ /* 0x003fc8000fffe0ff */
[----:B------:R-:W-:-:S13]  /*1670*/  ISETP.GT.AND P1, PT, R30, R21, PT ;  /* 0x000000151e00720c */ /* 0x000fda0003f24270 */
[----:B------:R-:W-:Y:S05]  /*1680*/  @P1 BRA `(.L_x_707) ;  /* 0x0000000000b81947 */ /* 0x000fea0003800000 */
[----:B------:R-:W-:Y:S01]  /*1690*/  ISETP.GT.U32.AND P1, PT, R27, R30, PT ;  /* 0x0000001e1b00720c */ /* 0x000fe20003f24070 */
[----:B------:R-:W-:Y:S01]  /*16a0*/  BSSY B1, `(.L_x_708) ;  /* 0x0000027000017945 */ /* 0x000fe20003800000 */
[----:B0-----:R-:W-:-:S13]  /*16b0*/  ISETP.LT.AND P2, PT, RZ, UR18, PT ;  /* 0x00000012ff007c0c */ /* 0x001fda000bf41270 */
        /* <DEDUP_REMOVED lines=11> */
[----:B------:R-:W4:Y:S04]  /*1770*/  LDS R33, [R30+0x200] ;  /* 0x000200001e217984 */ /* 0x000f280000000800 */
[----:B------:R-:W5:Y:S01]  /*1780*/  LDS R36, [R30+0x280] ;  /* 0x000280001e247984 */ /* 0x000f620000000800 */
[----:B0-----:R-:W-:-:S04]  /*1790*/  FFMA R23, R23, R6, RZ ;  /* 0x0000000617177223 */ /* 0x001fc800000000ff */
[----:B-1----:R-:W-:-:S04]  /*17a0*/  FFMA R32, R32, R8, R23 ;  /* 0x0000000820207223 */ /* 0x002fc80000000017 */
        /* <DEDUP_REMOVED lines=14> */
.L_x_736:
[----:B01----:R-:W-:Y:S01]  /*1890*/  FADD R31, R31, R34 ;  /* 0x000000221f1f7221 */ /* 0x003fe20000000000 */
[----:B------:R-:W-:-:S04]  /*18a0*/  LEA R30, R25, UR19, 0x2 ;  /* 0x00000013191e7c11 */ /* 0x000fc8000f8e10ff */
[----:B------:R-:W-:Y:S01]  /*18b0*/  FMNMX R22, R22, R31, !PT ;  /* 0x0000001f16167209 */ /* 0x000fe20007800000 */
[----:B------:R1:W-:Y:S01]  /*18c0*/  STL [R30], R31 ;  /* 0x0000001f1e007387 */ /* 0x0003e20000100800 */
[----:B------:R-:W-:Y:S05]  /*18d0*/  BRA `(.L_x_711) ;  /* 0x00000000000c7947 */ /* 0x000fea0003800000 */
.L_x_709:
[----:B------:R-:W-:Y:S02]  /*18e0*/  LEA R23, R25, UR19, 0x2 ;  /* 0x0000001319177c11 */ /* 0x000fe4000f8e10ff */
[----:B------:R-:W-:-:S05]  /*18f0*/  MOV R30, 0xff7fffff ;  /* 0xff7fffff001e7802 */ /* 0x000fca0000000f00 */
[----:B------:R0:W-:Y:S02]  /*1900*/  STL [R23], R30 ;  /* 0x0000001e17007387 */ /* 0x0001e40000100800 */
.L_x_711:
[----:B------:R-:W-:Y:S05]  /*1910*/  BSYNC B1 ;  /* 0x0000000000017941 */ /* 0x000fea0003800000 */
.L_x_708:
[----:B------:R-:W-:Y:S01]  /*1920*/  VIADD R25, R25, 0x1 ;  /* 0x0000000119197836 */ /* 0x000fe20000000000 */
[----:B------:R-:W-:-:S04]  /*1930*/  IADD3 R24, PT, PT, R24, 0x1, RZ ;  /* 0x0000000118187810 */ /* 0x000fc80007ffe0ff */
[----:B------:R-:W-:-:S13]  /*1940*/  ISETP.GE.AND P1, PT, R25, UR12, PT ;  /* 0x0000000c19007c0c */ /* 0x000fda000bf26270 */
[----:B------:R-:W-:Y:S05]  /*1950*/  @!P1 BRA `(.L_x_712) ;  /* 0xfffffffc00409947 */ /* 0x000fea000383ffff */
[----:B------:R-:W-:Y:S05]  /*1960*/  BRA `(.L_x_713) ;  /* 0x0000000400447947 */ /* 0x000fea0003800000 */
.L_x_707:
        /* <DEDUP_REMOVED lines=14> */
.L_x_716:
        /* <DEDUP_REMOVED lines=21> */
.L_x_715:
[----:B0-----:R-:W-:Y:S05]  /*1ba0*/  BSYNC.RECONVERGENT B1 ;  /* 0x0000000000017941 */ /* 0x001fea0003800200 */
.L_x_714:
        /* <DEDUP_REMOVED lines=24> */
.L_x_718:
[----:B------:R-:W-:Y:S05]  /*1d30*/  BSYNC.RECONVERGENT B1 ;  /* 0x0000000000017941 */ /* 0x000fea0003800200 */
.L_x_717:
        /* <DEDUP_REMOVED lines=20> */
.L_x_713:
[----:B0-----:R-:W-:Y:S05]  /*1e80*/  BSYNC B0 ;  /* 0x0000000000007941 */ /* 0x001fea0003800000 */
.L_x_706:
[----:B------:R-:W-:-:S13]  /*1e90*/  FSETP.GT.AND P1, PT, R22, -3.40282346638528859812e+38, PT ;  /* 0xff7fffff1600780b */ /* 0x000fda0003f24000 */
[----:B------:R-:W-:Y:S05]  /*1ea0*/  @!P1 BRA `(.L_x_705) ;  /* 0x0000000800409947 */ /* 0x000fea0003800000 */
[----:B--23--:R-:W-:Y:S01]  /*1eb0*/  HFMA2 R23, -RZ, RZ, 0.96630859375, -0.0022525787353515625 ;  /* 0x3bbb989dff177431 */ /* 0x00cfe200000001ff */
[----:B------:R-:W-:Y:S01]  /*1ec0*/  FMNMX R24, R29, R22, !PT ;  /* 0x000000161d187209 */ /* 0x000fe20007800000 */
[----:B-1----:R-:W-:-:S04]  /*1ed0*/  IMAD.MOV.U32 R30, RZ, RZ, 0x437c0000 ;  /* 0x437c0000ff1e7424 */ /* 0x002fc800078e00ff */
        /* <DEDUP_REMOVED lines=27> */
.L_x_724:
[----:B------:R-:W-:-:S06]  /*2090*/  LEA R22, R29, UR19, 0x2 ;  /* 0x000000131d167c11 */ /* 0x000fcc000f8e10ff */
[----:B------:R-:W2:Y:S01]  /*20a0*/  LDL.64 R22, [R22] ;  /* 0x0000000016167983 */ /* 0x000ea20000100a00 */
[----:B------:R-:W-:Y:S01]  /*20b0*/  BSSY.RECONVERGENT B1, `(.L_x_720) ;  /* 0x0000022000017945 */ /* 0x000fe20003800200 */
[----:B--2---:R-:W-:Y:S02]  /*20c0*/  FSETP.GTU.AND P0, PT, R22, -3.40282346638528859812e+38, PT ;  /* 0xff7fffff1600780b */ /* 0x004fe40003f0c000 */
[----:B------:R-:W-:-:S11]  /*20d0*/  FSETP.GTU.AND P1, PT, R23, -3.40282346638528859812e+38, PT ;  /* 0xff7fffff1700780b */ /* 0x000fd60003f2c000 */
[----:B------:R-:W-:Y:S05]  /*20e0*/  @!P0 BRA `(.L_x_721) ;  /* 0x0000000000788947 */ /* 0x000fea0003800000 */
[----:B------:R-:W1:Y:S01]  /*20f0*/  S2UR UR9, SR_CgaCtaId ;  /* 0x00000000000979c3 */ /* 0x000e620000008800 */
[----:B------:R-:W-:Y:S01]  /*2100*/  UMOV UR8, 0x400 ;  /* 0x0000040000087882 */ /* 0x000fe20000000000 */
[----:B------:R-:W-:Y:S01]  /*2110*/  IMAD R31, R29, 0xc0, R4 ;  /* 0x000000c01d1f7824 */ /* 0x000fe200078e0204 */
[----:B------:R-:W-:Y:S01]  /*2120*/  UIADD3 UR8, UPT, UPT, UR8, 0x3000, URZ ;  /* 0x0000300008087890 */ /* 0x000fe2000fffe0ff */
[----:B------:R-:W-:Y:S01]  /*2130*/  FADD R22, -R24, R22 ;  /* 0x0000001618167221 */ /* 0x000fe20000000100 */
[----:B------:R-:W-:Y:S01]  /*2140*/  IMAD.MOV.U32 R33, RZ, RZ, 0x3bbb989d ;  /* 0x3bbb989dff217424 */ /* 0x000fe200078e00ff */
[----:B------:R-:W-:-:S03]  /*2150*/  MOV R35, 0x437c0000 ;  /* 0x437c000000237802 */ /* 0x000fc60000000f00 */
[----:B------:R-:W-:-:S04]  /*2160*/  FFMA.SAT R30, R22, R33, 0.5 ;  /* 0x3f000000161e7423 */ /* 0x000fc80000002021 */
[----:B------:R-:W-:Y:S01]  /*2170*/  FFMA.RM R30, R30, R35, 12582913 ;  /* 0x4b4000011e1e7423 */ /* 0x000fe20000004023 */
[----:B-1----:R-:W-:-:S06]  /*2180*/  ULEA UR8, UR9, UR8, 0x18 ;  /* 0x0000000809087291 */ /* 0x002fcc000f8ec0ff */
[----:B------:R-:W-:Y:S01]  /*2190*/  LEA R32, R31, UR8, 0x2 ;  /* 0x000000081f207c11 */ /* 0x000fe2000f8e10ff */
[C---:B------:R-:W-:Y:S01]  /*21a0*/  FADD R31, R30.reuse, -12583039 ;  /* 0xcb40007f1e1f7421 */ /* 0x040fe20000000000 */
[----:B------:R-:W-:-:S03]  /*21b0*/  SHF.L.U32 R30, R30, 0x17, RZ ;  /* 0x000000171e1e7819 */ /* 0x000fc600000006ff */
[----:B------:R-:W1:Y:S01]  /*21c0*/  LDS R34, [R32] ;  /* 0x0000000020227984 */ /* 0x000e620000000800 */
[----:B------:R-:W-:-:S03]  /*21d0*/  FFMA R31, R22, 1.4426950216293334961, -R31 ;  /* 0x3fb8aa3b161f7823 */ /* 0x000fc6000000081f */
[----:B------:R-:W2:Y:S01]  /*21e0*/  LDS R36, [R32+0x80] ;  /* 0x0000800020247984 */ /* 0x000ea20000000800 */
[----:B------:R-:W-:-:S03]  /*21f0*/  FFMA R31, R22, 1.925963033500011079e-08, R31 ;  /* 0x32a57060161f7823 */ /* 0x000fc6000000001f */
[----:B------:R-:W3:Y:S03]  /*2200*/  LDS R35, [R32+0x100] ;  /* 0x0001000020237984 */ /* 0x000ee60000000800 */
[----:B------:R-:W4:Y:S01]  /*2210*/  MUFU.EX2 R31, R31 ;  /* 0x0000001f001f7308 */ /* 0x000f220000000800 */
[----:B------:R-:W5:Y:S04]  /*2220*/  LDS R38, [R32+0x180] ;  /* 0x0001800020267984 */ /* 0x000f680000000800 */
[----:B------:R-:W0:Y:S04]  /*2230*/  LDS R37, [R32+0x200] ;  /* 0x0002000020257984 */ /* 0x000e280000000800 */
[----:B------:R-:W0:Y:S01]  /*2240*/  LDS R40, [R32+0x280] ;  /* 0x0002800020287984 */ /* 0x000e220000000800 */
[----:B----4-:R-:W-:-:S04]  /*2250*/  FMUL R33, R30, R31 ;  /* 0x0000001f1e217220 */ /* 0x010fc80000400000 */
[----:B------:R-:W-:Y:S01]  /*2260*/  FADD R19, R19, R33 ;  /* 0x0000002113137221 */ /* 0x000fe20000000000 */
[C---:B-1----:R-:W-:Y:S01]  /*2270*/  FFMA R18, R33.reuse, R34, R18 ;  /* 0x0000002221127223 */ /* 0x042fe20000000012 */
[C---:B--2---:R-:W-:Y:S01]  /*2280*/  FFMA R17, R33.reuse, R36, R17 ;  /* 0x0000002421117223 */ /* 0x044fe20000000011 */
[C---:B---3--:R-:W-:Y:S01]  /*2290*/  FFMA R16, R33.reuse, R35, R16 ;  /* 0x0000002321107223 */ /* 0x048fe20000000010 */
[C---:B-----5:R-:W-:Y:S01]  /*22a0*/  FFMA R15, R33.reuse, R38, R15 ;  /* 0x00000026210f7223 */ /* 0x060fe2000000000f */
[C---:B0-----:R-:W-:Y:S01]  /*22b0*/  FFMA R14, R33.reuse, R37, R14 ;  /* 0x00000025210e7223 */ /* 0x041fe2000000000e */
[----:B------:R-:W-:-:S07]  /*22c0*/  FFMA R13, R33, R40, R13 ;  /* 0x00000028210d7223 */ /* 0x000fce000000000d */
.L_x_721:
[----:B0-----:R-:W-:Y:S05]  /*22d0*/  BSYNC.RECONVERGENT B1 ;  /* 0x0000000000017941 */ /* 0x001fea0003800200 */
.L_x_720:
        /* <DEDUP_REMOVED lines=32> */
.L_x_723:
[----:B------:R-:W-:Y:S05]  /*24e0*/  BSYNC.RECONVERGENT B1 ;  /* 0x0000000000017941 */ /* 0x000fea0003800200 */
.L_x_722:
[----:B------:R-:W-:-:S05]  /*24f0*/  VIADD R29, R29, 0x2 ;  /* 0x000000021d1d7836 */ /* 0x000fca0000000000 */
[----:B------:R-:W-:-:S13]  /*2500*/  ISETP.NE.AND P0, PT, R29, R25, PT ;  /* 0x000000191d00720c */ /* 0x000fda0003f05270 */
[----:B------:R-:W-:Y:S05]  /*2510*/  @P0 BRA `(.L_x_724) ;  /* 0xfffffff800dc0947 */ /* 0x000fea000383ffff */
[----:B------:R-:W-:Y:S05]  /*2520*/  BSYNC.RECONVERGENT B0 ;  /* 0x0000000000007941 */ /* 0x000fea0003800200 */
.L_x_719:
        /* <DEDUP_REMOVED lines=9> */
[----:B------:R-:W1:Y:S01]  /*25c0*/  S2UR UR9, SR_CgaCtaId ;  /* 0x00000000000979c3 */ /* 0x000e620000008800 */
        /* <DEDUP_REMOVED lines=16> */
[----:B------:R-:W3:Y:S01]  /*26d0*/  LDS R31, [R29+0x100] ;  /* 0x000100001d1f7984 */ /* 0x000ee20000000800 */
[----:B------:R-:W4:Y:S03]  /*26e0*/  MUFU.EX2 R22, R25 ;  /* 0x0000001900167308 */ /* 0x000f260000000800 */
[----:B------:R-:W5:Y:S04]  /*26f0*/  LDS R34, [R29+0x180] ;  /* 0x000180001d227984 */ /* 0x000f680000000800 */
[----:B------:R-:W0:Y:S04]  /*2700*/  LDS R33, [R29+0x200] ;  /* 0x000200001d217984 */ /* 0x000e280000000800 */
[----:B------:R4:W0:Y:S02]  /*2710*/  LDS R36, [R29+0x280] ;  /* 0x000280001d247984 */ /* 0x0008240000000800 */
[----:B----4-:R-:W-:Y:S01]  /*2720*/  FMUL R23, R23, R22 ;  /* 0x0000001617177220 */ /* 0x010fe20000400000 */
[----:B------:R-:W-:-:S03]  /*2730*/  IMAD.MOV.U32 R29, RZ, RZ, R24 ;  /* 0x000000ffff1d7224 */ /* 0x000fc600078e0018 */
[----:B------:R-:W-:Y:S01]  /*2740*/  FADD R19, R19, R23 ;  /* 0x0000001713137221 */ /* 0x000fe20000000000 */
[C---:B-1----:R-:W-:Y:S01]  /*2750*/  FFMA R18, R23.reuse, R30, R18 ;  /* 0x0000001e17127223 */ /* 0x042fe20000000012 */
[C---:B--2---:R-:W-:Y:S01]  /*2760*/  FFMA R17, R23.reuse, R32, R17 ;  /* 0x0000002017117223 */ /* 0x044fe20000000011 */
[C---:B---3--:R-:W-:Y:S01]  /*2770*/  FFMA R16, R23.reuse, R31, R16 ;  /* 0x0000001f17107223 */ /* 0x048fe20000000010 */
[C---:B-----5:R-:W-:Y:S01]  /*2780*/  FFMA R15, R23.reuse, R34, R15 ;  /* 0x00000022170f7223 */ /* 0x060fe2000000000f */
[C---:B0-----:R-:W-:Y:S01]  /*2790*/  FFMA R14, R23.reuse, R33, R14 ;  /* 0x00000021170e7223 */ /* 0x041fe2000000000e */
[----:B------:R-:W-:-:S07]  /*27a0*/  FFMA R13, R23, R36, R13 ;  /* 0x00000024170d7223 */ /* 0x000fce000000000d */
.L_x_705:
[----:B------:R-:W-:Y:S05]  /*27b0*/  WARPSYNC.ALL ;  /* 0x0000000000007948 */ /* 0x000fea0003800000 */
[----:B------:R-:W-:Y:S01]  /*27c0*/  BAR.SYNC.DEFER_BLOCKING 0x0 ;  /* 0x0000000000007b1d */ /* 0x000fe20000010000 */
[----:B------:R-:W-:-:S05]  /*27d0*/  UIADD3 UR4, UPT, UPT, UR4, 0x1, URZ ;  /* 0x0000000104047890 */ /* 0x000fca000fffe0ff */
[----:B------:R-:W-:Y:S07]  /*27e0*/  BRA.U !UP0, `(.L_x_725) ;  /* 0xffffffe108487547 */ /* 0x000fee000b83ffff */
.L_x_700:
[----:B------:R-:W-:-:S13]  /*27f0*/  ISETP.GE.AND P0, PT, R2, UR5, PT ;  /* 0x0000000502007c0c */ /* 0x000fda000bf06270 */
[----:B0-----:R-:W-:Y:S05]  /*2800*/  @P0 EXIT ;  /* 0x000000000000094d */ /* 0x001fea0003800000 */
[----:B------:R-:W0:Y:S02]  /*2810*/  LDCU.64 UR4, c[0x0][0x3a0] ;  /* 0x00007400ff0477ac */ /* 0x000e240008000a00 */
[----:B0-----:R-:W-:-:S04]  /*2820*/  UISETP.NE.U32.AND UP0, UPT, UR4, URZ, UPT ;  /* 0x000000ff0400728c */ /* 0x001fc8000bf05070 */
[----:B------:R-:W-:-:S09]  /*2830*/  UISETP.NE.AND.EX UP0, UPT, UR5, URZ, UPT, UP0 ;  /* 0x000000ff0500728c */ /* 0x000fd2000bf05300 */
[----:B------:R-:W-:Y:S05]  /*2840*/  BRA.U !UP0, `(.L_x_726) ;  /* 0x00000001087c7547 */ /* 0x000fea000b800000 */
[----:B------:R-:W0:Y:S02]  /*2850*/  LDC.64 R6, c[0x0][0x3a0] ;  /* 0x0000e800ff067b82 */ /* 0x000e240000000a00 */
[----:B0-----:R-:W-:-:S06]  /*2860*/  IMAD.WIDE.U32 R2, R3, 0x4, R6 ;  /* 0x0000000403027825 */ /* 0x001fcc00078e0006 */
        /* <DEDUP_REMOVED lines=19> */
[----:B------:R-:W4:Y:S01]  /*29a0*/  MUFU.EX2 R3, R3 ;  /* 0x0000000300037308 */ /* 0x000f220000000800 */
[----:B0-----:R-:W-:Y:S01]  /*29b0*/  FMUL R7, R7, R2 ;  /* 0x0000000207077220 */ /* 0x001fe20000400000 */
        /* <DEDUP_REMOVED lines=8> */
.L_x_726:
        /* <DEDUP_REMOVED lines=8> */
[----:B-123--:R-:W-:Y:S05]  /*2ac0*/  CALL.REL.NOINC `($__internal_15_$__cuda_sm20_rcp_rn_f32_slowpath) ;  /* 0x00000004000c7944 */ /* 0x00efea0003c00000 */
[----:B------:R-:W-:Y:S05]  /*2ad0*/  BRA `(.L_x_729) ;  /* 0x0000000000107947 */ /* 0x000fea0003800000 */
.L_x_728:
[----:B------:R-:W0:Y:S02]  /*2ae0*/  MUFU.RCP R0, R19 ;  /* 0x0000001300007308 */ /* 0x000e240000001000 */
[----:B0-----:R-:W-:-:S04]  /*2af0*/  FFMA R2, R0, R19, -1 ;  /* 0xbf80000000027423 */ /* 0x001fc80000000013 */
[----:B------:R-:W-:-:S04]  /*2b00*/  FADD.FTZ R3, -R2, -RZ ;  /* 0x800000ff02037221 */ /* 0x000fc80000010100 */
[----:B------:R-:W-:-:S07]  /*2b10*/  FFMA R0, R0, R3, R0 ;  /* 0x0000000300007223 */ /* 0x000fce0000000000 */
.L_x_729:
[----:B------:R-:W-:Y:S05]  /*2b20*/  BSYNC.RECONVERGENT B0 ;  /* 0x0000000000007941 */ /* 0x000fea0003800200 */
.L_x_727:
[----:B------:R-:W0:Y:S01]  /*2b30*/  LDC.64 R2, c[0x0][0x398] ;  /* 0x0000e600ff027b82 */ /* 0x000e220000000a00 */
[----:B------:R-:W-:-:S05]  /*2b40*/  FSEL R0, R0, RZ, P3 ;  /* 0x000000ff00007208 */ /* 0x000fca0001800000 */
[C---:B------:R-:W-:Y:S01]  /*2b50*/  FMUL R18, R0.reuse, R18 ;  /* 0x0000001200127220 */ /* 0x040fe20000400000 */
[C---:B------:R-:W-:Y:S01]  /*2b60*/  FMUL R17, R0.reuse, R17 ;  /* 0x0000001100117220 */ /* 0x040fe20000400000 */
[C---:B------:R-:W-:Y:S01]  /*2b70*/  FMUL R16, R0.reuse, R16 ;  /* 0x0000001000107220 */ /* 0x040fe20000400000 */
[C---:B------:R-:W-:Y:S01]  /*2b80*/  FMUL R15, R0.reuse, R15 ;  /* 0x0000000f000f7220 */ /* 0x040fe20000400000 */
[C---:B------:R-:W-:Y:S01]  /*2b90*/  FMUL R14, R0.reuse, R14 ;  /* 0x0000000e000e7220 */ /* 0x040fe20000400000 */
[----:B------:R-:W-:Y:S01]  /*2ba0*/  FMUL R0, R0, R13 ;  /* 0x0000000d00007220 */ /* 0x000fe20000400000 */
[----:B------:R-:W-:Y:S02]  /*2bb0*/  F2FP.F16.F32.PACK_AB R18, RZ, R18 ;  /* 0x00000012ff12723e */ /* 0x000fe400000000ff */
[----:B------:R-:W-:Y:S02]  /*2bc0*/  F2FP.F16.F32.PACK_AB R17, RZ, R17 ;  /* 0x00000011ff11723e */ /* 0x000fe400000000ff */
[----:B------:R-:W-:-:S02]  /*2bd0*/  F2FP.F16.F32.PACK_AB R16, RZ, R16 ;  /* 0x00000010ff10723e */ /* 0x000fc400000000ff */
[----:B------:R-:W-:Y:S02]  /*2be0*/  F2FP.F16.F32.PACK_AB R15, RZ, R15 ;  /* 0x0000000fff0f723e */ /* 0x000fe400000000ff */
[----:B------:R-:W-:Y:S02]  /*2bf0*/  F2FP.F16.F32.PACK_AB R14, RZ, R14 ;  /* 0x0000000eff0e723e */ /* 0x000fe400000000ff */
[----:B------:R-:W-:Y:S01]  /*2c00*/  F2FP.F16.F32.PACK_AB R0, RZ, R0 ;  /* 0x00000000ff00723e */ /* 0x000fe200000000ff */
[----:B0-----:R-:W-:-:S05]  /*2c10*/  IMAD.WIDE R2, R5, 0x2, R2 ;  /* 0x0000000205027825 */ /* 0x001fca00078e0202 */
[----:B------:R-:W-:Y:S04]  /*2c20*/  STG.E.U16 desc[UR14][R2.64], R18 ;  /* 0x0000001202007986 */ /* 0x000fe8000c10150e */
[----:B------:R-:W-:Y:S04]  /*2c30*/  STG.E.U16 desc[UR14][R2.64+0x40], R17 ;  /* 0x0000401102007986 */ /* 0x000fe8000c10150e */
[----:B------:R-:W-:Y:S04]  /*2c40*/  STG.E.U16 desc[UR14][R2.64+0x80], R16 ;  /* 0x0000801002007986 */ /* 0x000fe8000c10150e */
[----:B------:R-:W-:Y:S04]  /*2c50*/  STG.E.U16 desc[UR14][R2.64+0xc0], R15 ;  /* 0x0000c00f02007986 */ /* 0x000fe8000c10150e */
[----:B------:R-:W-:Y:S04]  /*2c60*/  STG.E.U16 desc[UR14][R2.64+0x100], R14 ;  /* 0x0001000e02007986 */ /* 0x000fe8000c10150e */
[----:B------:R-:W-:Y:S01]  /*2c70*/  STG.E.U16 desc[UR14][R2.64+0x140], R0 ;  /* 0x0001400002007986 */ /* 0x000fe2000c10150e */
[----:B------:R-:W-:Y:S05]  /*2c80*/  EXIT ;  /* 0x000000000000794d */ /* 0x000fea0003800000 */
.L_x_710:
        /* <DEDUP_REMOVED lines=8> */
.L_x_731:
[----:B------:R-:W-:Y:S05]  /*2d10*/  BSYNC B2 ;  /* 0x0000000000027941 */ /* 0x000fea0003800000 */
.L_x_730:
        /* <DEDUP_REMOVED lines=8> */
.L_x_732:
[----:B------:R-:W-:Y:S02]  /*2da0*/  HFMA2 R36, -RZ, RZ, 0, 2.384185791015625e-07 ;  /* 0x00000004ff247431 */ /* 0x000fe400000001ff */
[----:B------:R-:W-:-:S04]  /*2db0*/  IMAD.MOV.U32 R23, RZ, RZ, R34 ;  /* 0x000000ffff177224 */ /* 0x000fc800078e0022 */
[----:B------:R-:W-:-:S05]  /*2dc0*/  FADD R23, R30, R23 ;  /* 0x000000171e177221 */ /* 0x000fca0000000000 */
[----:B------:R-:W-:-:S07]  /*2dd0*/  MOV R30, R23 ;  /* 0x00000017001e7202 */ /* 0x000fce0000000f00 */
[----:B------:R-:W-:Y:S05]  /*2de0*/  WARPSYNC.COLLECTIVE R35, `(.L_x_733) ;  /* 0x0000000023087348 */ /* 0x000fea0003c00000 */
[----:B------:R0:W1:Y:S02]  /*2df0*/  SHFL.BFLY P1, R34, R30, R36, R37 ;  /* 0x0c0000241e227389 */ /* 0x0000640000020025 */
[----:B01----:R-:W-:Y:S05]  /*2e00*/  ENDCOLLECTIVE ;  /* 0x000000000000791b */ /* 0x003fea0003800000 */
.L_x_733:
[----:B------:R-:W-:Y:S02]  /*2e10*/  HFMA2 R36, -RZ, RZ, 0, 1.1920928955078125e-07 ;  /* 0x00000002ff247431 */ /* 0x000fe400000001ff */
[----:B------:R-:W-:-:S04]  /*2e20*/  IMAD.MOV.U32 R32, RZ, RZ, R34 ;  /* 0x000000ffff207224 */ /* 0x000fc800078e0022 */
[----:B------:R-:W-:-:S05]  /*2e30*/  FADD R32, R23, R32 ;  /* 0x0000002017207221 */ /* 0x000fca0000000000 */
[----:B------:R-:W-:-:S07]  /*2e40*/  MOV R30, R32 ;  /* 0x00000020001e7202 */ /* 0x000fce0000000f00 */
[----:B------:R-:W-:Y:S05]  /*2e50*/  WARPSYNC.COLLECTIVE R35, `(.L_x_734) ;  /* 0x0000000023087348 */ /* 0x000fea0003c00000 */
[----:B------:R0:W1:Y:S02]  /*2e60*/  SHFL.BFLY P1, R34, R30, R36, R37 ;  /* 0x0c0000241e227389 */ /* 0x0000640000020025 */
[----:B01----:R-:W-:Y:S05]  /*2e70*/  ENDCOLLECTIVE ;  /* 0x000000000000791b */ /* 0x003fea0003800000 */
.L_x_734:
[----:B------:R-:W-:Y:S02]  /*2e80*/  HFMA2 R36, -RZ, RZ, 0, 5.9604644775390625e-08 ;  /* 0x00000001ff247431 */ /* 0x000fe400000001ff */
[----:B------:R-:W-:-:S04]  /*2e90*/  IMAD.MOV.U32 R31, RZ, RZ, R34 ;  /* 0x000000ffff1f7224 */ /* 0x000fc800078e0022 */
[----:B------:R-:W-:-:S05]  /*2ea0*/  FADD R31, R32, R31 ;  /* 0x0000001f201f7221 */ /* 0x000fca0000000000 */
[----:B------:R-:W-:-:S07]  /*2eb0*/  MOV R30, R31 ;  /* 0x0000001f001e7202 */ /* 0x000fce0000000f00 */
[----:B------:R-:W-:Y:S05]  /*2ec0*/  WARPSYNC.COLLECTIVE R35, `(.L_x_735) ;  /* 0x0000000023087348 */ /* 0x000fea0003c00000 */
[----:B------:R0:W1:Y:S02]  /*2ed0*/  SHFL.BFLY P1, R34, R30, R36, R37 ;  /* 0x0c0000241e227389 */ /* 0x0000640000020025 */
[----:B01----:R-:W-:Y:S05]  /*2ee0*/  ENDCOLLECTIVE ;  /* 0x000000000000791b */ /* 0x003fea0003800000 */
.L_x_735:
[----:B------:R-:W-:Y:S05]  /*2ef0*/  BRA `(.L_x_736) ;  /* 0xffffffe800647947 */ /* 0x000fea000383ffff */
        .weak           $__internal_15_$__cuda_sm20_rcp_rn_f32_slowpath
        .type           $__internal_15_$__cuda_sm20_rcp_rn_f32_slowpath,@function
        .size           $__internal_15_$__cuda_sm20_rcp_rn_f32_slowpath,(.L_x_2076 - $__internal_15_$__cuda_sm20_rcp_rn_f32_slowpath)
$__internal_15_$__cuda_sm20_rcp_rn_f32_slowpath:
        /* <DEDUP_REMOVED lines=15> */
.L_x_738:
        /* <DEDUP_REMOVED lines=33> */
.L_x_740:
[----:B------:R0:W1:Y:S02]  /*3200*/  MUFU.RCP R3, R2 ;  /* 0x0000000200037308 */ /* 0x0000640000001000 */
.L_x_739:
[----:B------:R-:W-:Y:S05]  /*3210*/  BSYNC.RECONVERGENT B1 ;  /* 0x0000000000017941 */ /* 0x000fea0003800200 */
.L_x_737:
[----:B-1----:R-:W-:Y:S02]  /*3220*/  IMAD.MOV.U32 R0, RZ, RZ, R3 ;  /* 0x000000ffff007224 */ /* 0x002fe400078e0003 */
[----:B------:R-:W-:Y:S01]  /*3230*/  HFMA2 R3, -RZ, RZ, 0, 0 ;  /* 0x00000000ff037431 */ /* 0x000fe200000001ff */
[----:B0-----:R-:W-:-:S04]  /*3240*/  MOV R2, R9 ;  /* 0x0000000900027202 */ /* 0x001fc80000000f00 */
[----:B------:R-:W-:Y:S05]  /*3250*/  RET.REL.NODEC R2 `(_Z30flash_attn_sinks_varlen_kernelI6__halfLi192ELi8ELi16EEvPKT_S3_S3_PS1_PKfPKjS8_fiiii) ;  /* 0xffffffcc02687950 */ /* 0x000fea0003c3ffff */
.L_x_741:
        /* <DEDUP_REMOVED lines=10> */
.L_x_2076:


//--------------------- .text._Z30flash_attn_sinks_varlen_kernelI6__halfLi128ELi8ELi32EEvPKT_S3_S3_PS1_PKfPKjS8_fiiii --------------------------
	.section	.text._Z30flash_attn_sinks_varlen_kernelI6__halfLi128ELi8ELi32EEvPKT_S3_S3_PS1_PKfPKjS8_fiiii,"ax",@progbits
	.align	128
        .global         _Z30flash_attn_sinks_varlen_kernelI6__halfLi128ELi8ELi32EEvPKT_S3_S3_PS1_PKfPKjS8_fiiii
        .type           _Z30flash_attn_sinks_varlen_kernelI6__halfLi128ELi8ELi32EEvPKT_S3_S3_PS1_PKfPKjS8_fiiii,@function
        .size           _Z30flash_attn_sinks_varlen_kernelI6__halfLi128ELi8ELi32EEvPKT_S3_S3_PS1_PKfPKjS8_fiiii,(.L_x_2077 - _Z30flash_attn_sinks_varlen_kernelI6__halfLi128ELi8ELi32EEvPKT_S3_S3_PS1_PKfPKjS8_fiiii)
        .other          _Z30flash_attn_sinks_varlen_kernelI6__halfLi128ELi8ELi32EEvPKT_S3_S3_PS1_PKfPKjS8_fiiii,@"STO_CUDA_ENTRY STV_DEFAULT"
_Z30flash_attn_sinks_varlen_kernelI6__halfLi128ELi8ELi32EEvPKT_S3_S3_PS1_PKfPKjS8_fiiii:
.text._Z30flash_attn_sinks_varlen_kernelI6__halfLi128ELi8ELi32EEvPKT_S3_S3_PS1_PKfPKjS8_fiiii:
        /* <DEDUP_REMOVED lines=95> */
[----:B------:R-:W-:Y:S02]  /*05f0*/  HFMA2 R13, -RZ, RZ, 0, 0 ;  /* 0x00000000ff0d7431 */ /* 0x000fe400000001ff */
[----:B------:R-:W-:Y:S01]  /*0600*/  @P1 VIADD R17, R17, 0x1 ;  /* 0x0000000111111836 */ /* 0x000fe20000000000 */
[----:B------:R-:W-:Y:S02]  /*0610*/  CS2R R14, SRZ ;  /* 0x00000000000e7805 */ /* 0x000fe4000001ff00 */
[----:B------:R-:W-:Y:S01]  /*0620*/  MOV R16, RZ ;  /* 0x000000ff00107202 */ /* 0x000fe20000000f00 */
[----:B------:R-:W-:Y:S01]  /*0630*/  @!P2 IMAD.MOV R17, RZ, RZ, -R17 ;  /* 0x000000ffff11a224 */ /* 0x000fe200078e0a11 */
[----:B------:R-:W-:Y:S01]  /*0640*/  @!P3 LOP3.LUT R17, RZ, R2, RZ, 0x33, !PT ;  /* 0x00000002ff11b212 */ /* 0x000fe200078e33ff */
[----:B------:R-:W-:Y:S02]  /*0650*/  IMAD.MOV.U32 R10, RZ, RZ, -0x800001 ;  /* 0xff7fffffff0a7424 */ /* 0x000fe400078e00ff */
[----:B------:R-:W-:-:S02]  /*0660*/  VIADD R2, R8, UR5 ;  /* 0x0000000508027c36 */ /* 0x000fc40008000000 */
[----:B--2---:R-:W-:Y:S02]  /*0670*/  @!P0 HADD2.F32 R9, -RZ, R9.H0_H0 ;  /* 0x20000009ff098230 */ /* 0x004fe40000004100 */
[----:B---3--:R-:W-:Y:S02]  /*0680*/  @!P0 HADD2.F32 R6, -RZ, R6.H0_H0 ;  /* 0x20000006ff068230 */ /* 0x008fe40000004100 */
[----:B----4-:R-:W-:Y:S02]  /*0690*/  @!P0 HADD2.F32 R4, -RZ, R4.H0_H0 ;  /* 0x20000004ff048230 */ /* 0x010fe40000004100 */
[----:B-----5:R-:W-:Y:S02]  /*06a0*/  @!P0 HADD2.F32 R7, -RZ, R7.H0_H0 ;  /* 0x20000007ff078230 */ /* 0x020fe40000004100 */
[-C--:B0-----:R-:W-:Y:S01]  /*06b0*/  @!P0 FMUL R16, R9, R12.reuse ;  /* 0x0000000c09108220 */ /* 0x081fe20000400000 */
[----:B------:R-:W-:Y:S01]  /*06c0*/  @!P0 FMUL R15, R6, R12 ;  /* 0x0000000c060f8220 */ /* 0x000fe20000400000 */
[----:B-1----:R-:W-:Y:S01]  /*06d0*/  @!P0 FMUL R14, R4, R5 ;  /* 0x00000005040e8220 */ /* 0x002fe20000400000 */
[----:B------:R-:W-:Y:S01]  /*06e0*/  MOV R12, RZ ;  /* 0x000000ff000c7202 */ /* 0x000fe20000000f00 */
[----:B------:R-:W-:Y:S01]  /*06f0*/  @!P0 FMUL R13, R7, R24 ;  /* 0x00000018070d8220 */ /* 0x000fe20000400000 */
[----:B------:R-:W-:-:S02]  /*0700*/  CS2R R6, SRZ ;  /* 0x0000000000067805 */ /* 0x000fc4000001ff00 */
        /* <DEDUP_REMOVED lines=10> */
.L_x_773:
        /* <DEDUP_REMOVED lines=36> */
.L_x_743:
        /* <DEDUP_REMOVED lines=13> */
[----:B--2---:R-:W-:Y:S01]  /*0ac0*/  @!P0 HADD2.F32 R30, -RZ, R32.H0_H0 ;  /* 0x20000020ff1e8230 */ /* 0x004fe20000004100 */
[----:B------:R-:W-:-:S13]  /*0ad0*/  ISETP.GE.AND P0, PT, R31, UR10, PT ;  /* 0x0000000a1f007c0c */ /* 0x000fda000bf06270 */
[----:B0-----:R-:W0:Y:S02]  /*0ae0*/  @!P0 LDC.64 R8, c[0x0][0x388] ;  /* 0x0000e200ff088b82 */ /* 0x001e240000000a00 */
[----:B0-----:R-:W-:-:S05]  /*0af0*/  @!P0 IMAD.WIDE R8, R37, 0x2, R8 ;  /* 0x0000000225088825 */ /* 0x001fca00078e0208 */
[----:B------:R-:W2:Y:S04]  /*0b00*/  @!P0 LDG.E.U16.CONSTANT R36, desc[UR12][R8.64] ;  /* 0x0000000c08248981 */ /* 0x000ea8000c1e9500 */
[----:B------:R0:W-:Y:S01]  /*0b10*/  STS [R24+-0x800], R30 ;  /* 0xfff8001e18007388 */ /* 0x0001e20000000800 */
[----:B------:R-:W-:Y:S01]  /*0b20*/  UIADD3 UR8, UPT, UPT, UR8, 0x1000, URZ ;  /* 0x0000100008087890 */ /* 0x000fe2000fffe0ff */
[----:B0-----:R-:W0:Y:S01]  /*0b30*/  LDC R30, c[0x0][0x3c4] ;  /* 0x0000f100ff1e7b82 */ /* 0x001e220000000800 */
[----:B------:R-:W-:Y:S02]  /*0b40*/  IMAD.MOV.U32 R32, RZ, RZ, RZ ;  /* 0x000000ffff207224 */ /* 0x000fe400078e00ff */
[----:B------:R-:W-:Y:S01]  /*0b50*/  UISETP.NE.AND UP2, UPT, UR8, 0x4800, UPT ;  /* 0x000048000800788c */ /* 0x000fe2000bf45270 */
[----:B---3--:R-:W-:Y:S01]  /*0b60*/  @!P1 HADD2.F32 R32, -RZ, R28.H0_H0 ;  /* 0x2000001cff209230 */ /* 0x008fe20000004100 */
[----:B------:R-:W-:Y:S01]  /*0b70*/  MOV R28, RZ ;  /* 0x000000ff001c7202 */ /* 0x000fe20000000f00 */
[----:B------:R-:W-:Y:S01]  /*0b80*/  VIADD R27, R27, 0x8 ;  /* 0x000000081b1b7836 */ /* 0x000fe20000000000 */
[----:B------:R-:W-:-:S02]  /*0b90*/  IADD3 R31, PT, PT, R31, 0x8, RZ ;  /* 0x000000081f1f7810 */ /* 0x000fc40007ffe0ff */
[----:B------:R-:W-:Y:S01]  /*0ba0*/  STS [R24+-0x400], R32 ;  /* 0xfffc002018007388 */ /* 0x000fe20000000800 */
[----:B------:R-:W-:Y:S02]  /*0bb0*/  IADD3 R25, PT, PT, R25, 0x8, RZ ;  /* 0x0000000819197810 */ /* 0x000fe40007ffe0ff */
[----:B------:R-:W-:Y:S01]  /*0bc0*/  IADD3 R29, PT, PT, R29, 0x8, RZ ;  /* 0x000000081d1d7810 */ /* 0x000fe20007ffe0ff */
[----:B----4-:R-:W-:Y:S02]  /*0bd0*/  @!P2 HADD2.F32 R28, -RZ, R34.H0_H0 ;  /* 0x20000022ff1ca230 */ /* 0x010fe40000004100 */
[----:B------:R-:W-:Y:S01]  /*0be0*/  IMAD.MOV.U32 R34, RZ, RZ, RZ ;  /* 0x000000ffff227224 */ /* 0x000fe200078e00ff */
[C---:B0-----:R-:W-:Y:S01]  /*0bf0*/  LEA R37, R30.reuse, R37, 0xa ;  /* 0x000000251e257211 */ /* 0x041fe200078e50ff */
[C---:B------:R-:W-:Y:S01]  /*0c00*/  IMAD R33, R30.reuse, 0x400, R33 ;  /* 0x000004001e217824 */ /* 0x040fe200078e0221 */
[----:B------:R-:W-:Y:S01]  /*0c10*/  STS [R24], R28 ;  /* 0x0000001c18007388 */ /* 0x000fe20000000800 */
[C---:B------:R-:W-:Y:S01]  /*0c20*/  LEA R35, R30.reuse, R35, 0xa ;  /* 0x000000231e237211 */ /* 0x040fe200078e50ff */
[----:B------:R-:W-:-:S02]  /*0c30*/  IMAD R26, R30, 0x400, R26 ;  /* 0x000004001e1a7824 */ /* 0x000fc400078e021a */
[----:B--2---:R-:W-:-:S05]  /*0c40*/  @!P0 HADD2.F32 R34, -RZ, R36.H0_H0 ;  /* 0x20000024ff228230 */ /* 0x004fca0000004100 */
[----:B------:R0:W-:Y:S02]  /*0c50*/  STS [R24+0x400], R34 ;  /* 0x0004002218007388 */ /* 0x0001e40000000800 */
[----:B0-----:R-:W-:Y:S01]  /*0c60*/  IADD3 R24, PT, PT, R24, 0x1000, RZ ;  /* 0x0000100018187810 */ /* 0x001fe20007ffe0ff */
[----:B------:R-:W-:Y:S06]  /*0c70*/  BRA.U UP2, `(.L_x_743) ;  /* 0xfffffffd025c7547 */ /* 0x000fec000b83ffff */
[----:B------:R-:W0:Y:S01]  /*0c80*/  S2R R30, SR_TID.X ;  /* 0x00000000001e7919 */ /* 0x000e220000002100 */
[----:B------:R-:W-:-:S05]  /*0c90*/  UMOV UR5, URZ ;  /* 0x000000ff00057c82 */ /* 0x000fca0008000000 */
.L_x_744:
[C---:B0-----:R-:W-:Y:S01]  /*0ca0*/  VIADD R8, R30.reuse, 0x100 ;  /* 0x000001001e087836 */ /* 0x041fe20000000000 */
[C---:B------:R-:W-:Y:S02]  /*0cb0*/  IADD3 R9, PT, PT, R30.reuse, 0x200, RZ ;  /* 0x000002001e097810 */ /* 0x040fe40007ffe0ff */
[----:B------:R-:W-:Y:S02]  /*0cc0*/  IADD3 R24, PT, PT, R30, 0x300, RZ ;  /* 0x000003001e187810 */ /* 0x000fe40007ffe0ff */
[----:B------:R-:W-:Y:S02]  /*0cd0*/  SHF.R.U32.HI R26, RZ, 0x7, R30 ;  /* 0x00000007ff1a7819 */ /* 0x000fe4000001161e */
[----:B-1----:R-:W-:Y:S02]  /*0ce0*/  SHF.R.U32.HI R32, RZ, 0x7, R8 ;  /* 0x00000007ff207819 */ /* 0x002fe40000011608 */
[----:B------:R-:W-:Y:S02]  /*0cf0*/  SHF.R.U32.HI R28, RZ, 0x7, R9 ;  /* 0x00000007ff1c7819 */ /* 0x000fe40000011609 */
[----:B------:R-:W-:-:S02]  /*0d00*/  SHF.R.U32.HI R24, RZ, 0x7, R24 ;  /* 0x00000007ff187819 */ /* 0x000fc40000011618 */
[----:B------:R-:W-:Y:S02]  /*0d10*/  ISETP.GE.AND P0, PT, R26, UR10, PT ;  /* 0x0000000a1a007c0c */ /* 0x000fe4000bf06270 */
[----:B------:R-:W-:Y:S02]  /*0d20*/  ISETP.GE.AND P1, PT, R32, UR10, PT ;  /* 0x0000000a20007c0c */ /* 0x000fe4000bf26270 */
[----:B------:R-:W-:Y:S02]  /*0d30*/  ISETP.GE.AND P2, PT, R28, UR10, PT ;  /* 0x0000000a1c007c0c */ /* 0x000fe4000bf46270 */
[----:B------:R-:W-:-:S07]  /*0d40*/  ISETP.GE.AND P3, PT, R24, UR10, PT ;  /* 0x0000000a18007c0c */ /* 0x000fce000bf66270 */
[----:B------:R-:W0:Y:S01]  /*0d50*/  @!P0 LDC R31, c[0x0][0x3c4] ;  /* 0x0000f100ff1f8b82 */ /* 0x000e220000000800 */
[C---:B------:R-:W-:Y:S01]  /*0d60*/  @!P0 IMAD.IADD R8, R11.reuse, 0x1, R26 ;  /* 0x000000010b088824 */ /* 0x040fe200078e021a */
[C---:B------:R-:W-:Y:S02]  /*0d70*/  @!P1 IADD3 R32, PT, PT, R11.reuse, R32, RZ ;  /* 0x000000200b209210 */ /* 0x040fe40007ffe0ff */
        /* <DEDUP_REMOVED lines=8> */
[--C-:B-1----:R-:W-:Y:S02]  /*0e00*/  @!P1 IMAD R32, R32, R25, R17.reuse ;  /* 0x0000001920209224 */ /* 0x102fe400078e0211 */
[----:B--2---:R-:W-:-:S05]  /*0e10*/  @!P2 IMAD R34, R9, R34, R17 ;  /* 0x000000220922a224 */ /* 0x004fca00078e0211 */
[----:B------:R-:W1:Y:S01]  /*0e20*/  @!P1 LDC.64 R26, c[0x0][0x390] ;  /* 0x0000e400ff1a9b82 */ /* 0x000e620000000a00 */
[----:B------:R-:W-:Y:S02]  /*0e30*/  @!P2 IMAD R33, R34, 0x80, R3 ;  /* 0x000000802221a824 */ /* 0x000fe400078e0203 */
[----:B---3--:R-:W-:-:S05]  /*0e40*/  @!P3 IMAD R36, R24, R36, R17 ;  /* 0x000000241824b224 */ /* 0x008fca00078e0211 */
[----:B------:R-:W2:Y:S01]  /*0e50*/  @!P3 LDC.64 R8, c[0x0][0x390] ;  /* 0x0000e400ff08bb82 */ /* 0x000ea20000000a00 */
[----:B------:R-:W-:Y:S01]  /*0e60*/  @!P3 LEA R35, R36, R3, 0x7 ;  /* 0x000000032423b211 */ /* 0x000fe200078e38ff */
[----:B0-----:R-:W-:-:S06]  /*0e70*/  @!P0 IMAD.WIDE R28, R31, 0x2, R28 ;  /* 0x000000021f1c8825 */ /* 0x001fcc00078e021c */
[----:B------:R-:W0:Y:S01]  /*0e80*/  @!P2 LDC.64 R24, c[0x0][0x390] ;  /* 0x0000e400ff18ab82 */ /* 0x000e220000000a00 */
[----:B------:R-:W-:Y:S01]  /*0e90*/  @!P1 LEA R31, R32, R3, 0x7 ;  /* 0x00000003201f9211 */ /* 0x000fe200078e38ff */
[----:B------:R3:W4:Y:S04]  /*0ea0*/  @!P0 LDG.E.U16.CONSTANT R28, desc[UR12][R28.64] ;  /* 0x0000000c1c1c8981 */ /* 0x000728000c1e9500 */
[----:B-1----:R-:W-:-:S06]  /*0eb0*/  @!P1 IMAD.WIDE R26, R31, 0x2, R26 ;  /* 0x000000021f1a9825 */ /* 0x002fcc00078e021a */
[----:B------:R-:W5:Y:S01]  /*0ec0*/  @!P1 LDG.E.U16.CONSTANT R26, desc[UR12][R26.64] ;  /* 0x0000000c1a1a9981 */ /* 0x000f62000c1e9500 */
[----:B--2---:R-:W-:-:S06]  /*0ed0*/  @!P3 IMAD.WIDE R8, R35, 0x2, R8 ;  /* 0x000000022308b825 */ /* 0x004fcc00078e0208 */
[----:B------:R-:W2:Y:S01]  /*0ee0*/  @!P3 LDG.E.U16.CONSTANT R8, desc[UR12][R8.64] ;  /* 0x0000000c0808b981 */ /* 0x000ea2000c1e9500 */
[----:B0-----:R-:W-:-:S06]  /*0ef0*/  @!P2 IMAD.WIDE R24, R33, 0x2, R24 ;  /* 0x000000022118a825 */ /* 0x001fcc00078e0218 */
[----:B------:R-:W2:Y:S01]  /*0f00*/  @!P2 LDG.E.U16.CONSTANT R24, desc[UR12][R24.64] ;  /* 0x0000000c1818a981 */ /* 0x000ea2000c1e9500 */
[----:B------:R-:W0:Y:S01]  /*0f10*/  S2UR UR11, SR_CgaCtaId ;  /* 0x00000000000b79c3 */ /* 0x000e220000008800 */
[----:B------:R-:W-:Y:S02]  /*0f20*/  UMOV UR8, 0x400 ;  /* 0x0000040000087882 */ /* 0x000fe40000000000 */
[----:B------:R-:W-:Y:S01]  /*0f30*/  UIADD3 UR8, UPT, UPT, UR8, 0x4000, URZ ;  /* 0x0000400008087890 */ /* 0x000fe2000fffe0ff */
[----:B------:R-:W-:Y:S01]  /*0f40*/  HFMA2 R31, -RZ, RZ, 0, 0 ;  /* 0x00000000ff1f7431 */ /* 0x000fe200000001ff */
[----:B------:R-:W-:Y:S01]  /*0f50*/  CS2R R32, SRZ ;  /* 0x0000000000207805 */ /* 0x000fe2000001ff00 */
[----:B---3--:R-:W-:Y:S01]  /*0f60*/  IMAD.MOV.U32 R29, RZ, RZ, RZ ;  /* 0x000000ffff1d7224 */ /* 0x008fe200078e00ff */
[----:B------:R-:W-:Y:S02]  /*0f70*/  UIADD3 UR5, UPT, UPT, UR5, 0x4, URZ ;  /* 0x0000000405057890 */ /* 0x000fe4000fffe0ff */
[----:B0-----:R-:W-:-:S02]  /*0f80*/  ULEA UR8, UR11, UR8, 0x18 ;  /* 0x000000080b087291 */ /* 0x001fc4000f8ec0ff */
[----:B------:R-:W-:Y:S01]  /*0f90*/  UISETP.NE.AND UP2, UPT, UR5, 0x10, UPT ;  /* 0x000000100500788c */ /* 0x000fe2000bf45270 */
[----:B----4-:R-:W-:-:S03]  /*0fa0*/  @!P0 HADD2.F32 R31, -RZ, R28.H0_H0 ;  /* 0x2000001cff1f8230 */ /* 0x010fc60000004100 */
[----:B------:R-:W-:Y:S01]  /*0fb0*/  LEA R28, R30, UR8, 0x2 ;  /* 0x000000081e1c7c11 */ /* 0x000fe2000f8e10ff */
[----:B-----5:R-:W-:-:S04]  /*0fc0*/  @!P1 HADD2.F32 R32, -RZ, R26.H0_H0 ;  /* 0x2000001aff209230 */ /* 0x020fc80000004100 */
[----:B------:R1:W-:Y:S01]  /*0fd0*/  STS [R28], R31 ;  /* 0x0000001f1c007388 */ /* 0x0003e20000000800 */
[----:B--2---:R-:W-:-:S03]  /*0fe0*/  @!P3 HADD2.F32 R29, -RZ, R8.H0_H0 ;  /* 0x20000008ff1db230 */ /* 0x004fc60000004100 */
[----:B------:R1:W-:Y:S01]  /*0ff0*/  STS [R28+0x400], R32 ;  /* 0x000400201c007388 */ /* 0x0003e20000000800 */
[----:B------:R-:W-:-:S03]  /*1000*/  @!P2 HADD2.F32 R33, -RZ, R24.H0_H0 ;  /* 0x20000018ff21a230 */ /* 0x000fc60000004100 */
[----:B------:R1:W-:Y:S04]  /*1010*/  STS [R28+0xc00], R29 ;  /* 0x000c001d1c007388 */ /* 0x0003e80000000800 */
[----:B------:R1:W-:Y:S01]  /*1020*/  STS [R28+0x800], R33 ;  /* 0x000800211c007388 */ /* 0x0003e20000000800 */
[----:B------:R-:W-:Y:S01]  /*1030*/  IADD3 R30, PT, PT, R30, 0x400, RZ ;  /* 0x000004001e1e7810 */ /* 0x000fe20007ffe0ff */
[----:B------:R-:W-:Y:S06]  /*1040*/  BRA.U UP2, `(.L_x_744) ;  /* 0xfffffffd02147547 */ /* 0x000fec000b83ffff */
[----:B------:R-:W-:Y:S01]  /*1050*/  BAR.SYNC.DEFER_BLOCKING 0x0 ;  /* 0x0000000000007b1d */ /* 0x000fe20000010000 */
[----:B------:R-:W-:-:S13]  /*1060*/  ISETP.GE.AND P0, PT, R21, R22, PT ;  /* 0x000000161500720c */ /* 0x000fda0003f06270 */
[----:B------:R-:W-:Y:S05]  /*1070*/  @P0 BRA `(.L_x_745) ;  /* 0x00000018005c0947 */ /* 0x000fea0003800000 */
[----:B------:R-:W-:Y:S01]  /*1080*/  MOV R8, UR10 ;  /* 0x0000000a00087c02 */ /* 0x000fe20008000f00 */
[----:B------:R-:W-:-:S03]  /*1090*/  IMAD.MOV.U32 R25, RZ, RZ, -0x800001 ;  /* 0xff7fffffff197424 */ /* 0x000fc600078e00ff */
[----:B------:R-:W-:-:S13]  /*10a0*/  ISETP.GE.AND P0, PT, R8, 0x1, PT ;  /* 0x000000010800780c */ /* 0x000fda0003f06270 */
[----:B------:R-:W-:Y:S05]  /*10b0*/  @!P0 BRA `(.L_x_746) ;  /* 0x00000008001c8947 */ /* 0x000fea0003800000 */
[----:B------:R-:W-:Y:S01]  /*10c0*/  HFMA2 R8, -RZ, RZ, 0, 0 ;  /* 0x00000000ff087431 */ /* 0x000fe200000001ff */
[----:B------:R-:W-:Y:S01]  /*10d0*/  BSSY B0, `(.L_x_746) ;  /* 0x0000085000007945 */ /* 0x000fe20003800000 */
[----:B------:R-:W-:Y:S02]  /*10e0*/  MOV R25, 0xff7fffff ;  /* 0xff7fffff00197802 */ /* 0x000fe40000000f00 */
[----:B------:R-:W-:-:S07]  /*10f0*/  PRMT R11, RZ, 0x7610, R11 ;  /* 0x00007610ff0b7816 */ /* 0x000fce000000000b */
.L_x_752:
        /* <DEDUP_REMOVED lines=14> */
[----:B------:R-:W2:Y:S04]  /*11e0*/  LDS R27, [R24+0x80] ;  /* 0x00008000181b7984 */ /* 0x000ea80000000800 */
[----:B-1----:R-:W1:Y:S04]  /*11f0*/  LDS R28, [R24+0x100] ;  /* 0x00010000181c7984 */ /* 0x002e680000000800 */
[----:B------:R-:W3:Y:S01]  /*1200*/  LDS R29, [R24+0x180] ;  /* 0x00018000181d7984 */ /* 0x000ee20000000800 */
[----:B0-----:R-:W-:-:S04]  /*1210*/  FFMA R26, R9, R16, RZ ;  /* 0x00000010091a7223 */ /* 0x001fc800000000ff */
[----:B--2---:R-:W-:-:S04]  /*1220*/  FFMA R27, R27, R15, R26 ;  /* 0x0000000f1b1b7223 */ /* 0x004fc8000000001a */
[----:B-1----:R-:W-:-:S04]  /*1230*/  FFMA R28, R28, R14, R27 ;  /* 0x0000000e1c1c7223 */ /* 0x002fc8000000001b */
        /* <DEDUP_REMOVED lines=11> */
.L_x_784:
[----:B01----:R-:W-:Y:S01]  /*12f0*/  FADD R26, R26, R29 ;  /* 0x0000001d1a1a7221 */ /* 0x003fe20000000000 */
[----:B------:R-:W-:-:S04]  /*1300*/  LEA R9, R8, UR15, 0x2 ;  /* 0x0000000f08097c11 */ /* 0x000fc8000f8e10ff */
[----:B------:R-:W-:Y:S01]  /*1310*/  FMNMX R25, R25, R26, !PT ;  /* 0x0000001a19197209 */ /* 0x000fe20007800000 */
[----:B------:R0:W-:Y:S01]  /*1320*/  STL [R9], R26 ;  /* 0x0000001a09007387 */ /* 0x0001e20000100800 */
[----:B------:R-:W-:Y:S05]  /*1330*/  BRA `(.L_x_751) ;  /* 0x00000000000c7947 */ /* 0x000fea0003800000 */
.L_x_749:
[----:B------:R-:W-:Y:S02]  /*1340*/  LEA R9, R8, UR15, 0x2 ;  /* 0x0000000f08097c11 */ /* 0x000fe4000f8e10ff */
[----:B------:R-:W-:-:S05]  /*1350*/  MOV R24, 0xff7fffff ;  /* 0xff7fffff00187802 */ /* 0x000fca0000000f00 */
[----:B------:R2:W-:Y:S02]  /*1360*/  STL [R9], R24 ;  /* 0x0000001809007387 */ /* 0x0005e40000100800 */
.L_x_751:
[----:B------:R-:W-:Y:S05]  /*1370*/  BSYNC B1 ;  /* 0x0000000000017941 */ /* 0x000fea0003800000 */
.L_x_748:
[----:B------:R-:W-:Y:S01]  /*1380*/  VIADD R8, R8, 0x1 ;  /* 0x0000000108087836 */ /* 0x000fe20000000000 */
[----:B------:R-:W-:-:S04]  /*1390*/  IADD3 R11, PT, PT, R11, 0x1, RZ ;  /* 0x000000010b0b7810 */ /* 0x000fc80007ffe0ff */
[----:B------:R-:W-:-:S13]  /*13a0*/  ISETP.GE.AND P1, PT, R8, UR10, PT ;  /* 0x0000000a08007c0c */ /* 0x000fda000bf26270 */
[----:B------:R-:W-:Y:S05]  /*13b0*/  @!P1 BRA `(.L_x_752) ;  /* 0xfffffffc00509947 */ /* 0x000fea000383ffff */
[----:B------:R-:W-:Y:S05]  /*13c0*/  BRA `(.L_x_753) ;  /* 0x0000000400547947 */ /* 0x000fea0003800000 */
.L_x_747:
[----:B------:R-:W-:-:S13]  /*13d0*/  ISETP.GE.AND P1, PT, R8, UR10, PT ;  /* 0x0000000a08007c0c */ /* 0x000fda000bf26270 */
[----:B------:R-:W-:Y:S05]  /*13e0*/  @P1 BRA `(.L_x_753) ;  /* 0x00000004004c1947 */ /* 0x000fea0003800000 */
[----:B------:R-:W-:Y:S01]  /*13f0*/  ULEA UR5, UR4, UR6, 0x5 ;  /* 0x0000000604057291 */ /* 0x000fe2000f8e28ff */
[----:B------:R-:W-:Y:S01]  /*1400*/  HFMA2 R9, -RZ, RZ, 0, 1.9073486328125e-06 ;  /* 0x00000020ff097431 */ /* 0x000fe200000001ff */
[----:B------:R-:W-:Y:S01]  /*1410*/  MOV R27, UR4 ;  /* 0x00000004001b7c02 */ /* 0x000fe20008000f00 */
[----:B------:R-:W-:Y:S03]  /*1420*/  BSSY.RECONVERGENT B1, `(.L_x_754) ;  /* 0x0000021000017945 */ /* 0x000fe60003800200 */
[----:B-1----:R-:W-:-:S05]  /*1430*/  IMAD.U32 R28, RZ, RZ, UR5 ;  /* 0x00000005ff1c7e24 */ /* 0x002fca000f8e00ff */
        /* <DEDUP_REMOVED lines=10> */
.L_x_756:
        /* <DEDUP_REMOVED lines=21> */
.L_x_755:
[----:B------:R-:W-:Y:S05]  /*1630*/  BSYNC.RECONVERGENT B1 ;  /* 0x0000000000017941 */ /* 0x000fea0003800200 */
.L_x_754:
        /* <DEDUP_REMOVED lines=25> */
.L_x_758:
[----:B------:R-:W-:Y:S05]  /*17d0*/  BSYNC.RECONVERGENT B1 ;  /* 0x0000000000017941 */ /* 0x000fea0003800200 */
.L_x_757:
        /* <DEDUP_REMOVED lines=20> */
.L_x_753:
[----:B------:R-:W-:Y:S05]  /*1920*/  BSYNC B0 ;  /* 0x0000000000007941 */ /* 0x000fea0003800000 */
.L_x_746:
        /* <DEDUP_REMOVED lines=39> */
.L_x_768:
        /* <DEDUP_REMOVED lines=34> */
.L_x_761:
[----:B------:R-:W-:Y:S05]  /*1dc0*/  BSYNC.RECONVERGENT B1 ;  /* 0x0000000000017941 */ /* 0x000fea0003800200 */
.L_x_760:
        /* <DEDUP_REMOVED lines=28> */
.L_x_763:
[----:B------:R-:W-:Y:S05]  /*1f90*/  BSYNC.RECONVERGENT B1 ;  /* 0x0000000000017941 */ /* 0x000fea0003800200 */
.L_x_762:
        /* <DEDUP_REMOVED lines=28> */
.L_x_765:
[----:B------:R-:W-:Y:S05]  /*2160*/  BSYNC.RECONVERGENT B1 ;  /* 0x0000000000017941 */ /* 0x000fea0003800200 */
.L_x_764:
        /* <DEDUP_REMOVED lines=28> */
.L_x_767:
[----:B------:R-:W-:Y:S05]  /*2330*/  BSYNC.RECONVERGENT B1 ;  /* 0x0000000000017941 */ /* 0x000fea0003800200 */
.L_x_766:
[----:B------:R-:W-:-:S05]  /*2340*/  VIADD R28, R28, 0x4 ;  /* 0x000000041c1c7836 */ /* 0x000fca0000000000 */
[----:B------:R-:W-:-:S13]  /*2350*/  ISETP.NE.AND P0, PT, R28, R26, PT ;  /* 0x0000001a1c00720c */ /* 0x000fda0003f05270 */
[----:B------:R-:W-:Y:S05]  /*2360*/  @P0 BRA `(.L_x_768) ;  /* 0xfffffff8000c0947 */ /* 0x000fea000383ffff */
[----:B------:R-:W-:Y:S05]  /*2370*/  BSYNC.RECONVERGENT B0 ;  /* 0x0000000000007941 */ /* 0x000fea0003800200 */
.L_x_759:
        /* <DEDUP_REMOVED lines=37> */
.L_x_770:
[----:B------:R-:W-:Y:S05]  /*25d0*/  BSYNC.RECONVERGENT B0 ;  /* 0x0000000000007941 */ /* 0x000fea0003800200 */
.L_x_769:
        /* <DEDUP_REMOVED lines=32> */
.L_x_772:
[----:B------:R-:W-:Y:S05]  /*27e0*/  BSYNC.RECONVERGENT B0 ;  /* 0x0000000000007941 */ /* 0x000fea0003800200 */
.L_x_771:
        /* <DEDUP_REMOVED lines=32> */
.L_x_745:
[----:B------:R-:W-:Y:S05]  /*29f0*/  WARPSYNC.ALL ;  /* 0x0000000000007948 */ /* 0x000fea0003800000 */
[----:B------:R-:W-:Y:S01]  /*2a00*/  BAR.SYNC.DEFER_BLOCKING 0x0 ;  /* 0x0000000000007b1d */ /* 0x000fe20000010000 */
[----:B------:R-:W-:-:S05]  /*2a10*/  UIADD3 UR4, UPT, UPT, UR4, 0x1, URZ ;  /* 0x0000000104047890 */ /* 0x000fca000fffe0ff */
[----:B------:R-:W-:Y:S07]  /*2a20*/  BRA.U !UP1, `(.L_x_773) ;  /* 0xffffffdd09607547 */ /* 0x000fee000b83ffff */
.L_x_742:
        /* <DEDUP_REMOVED lines=36> */
.L_x_774:
        /* <DEDUP_REMOVED lines=8> */
[----:B-12345:R-:W-:Y:S05]  /*2cf0*/  CALL.REL.NOINC `($__internal_16_$__cuda_sm20_rcp_rn_f32_slowpath) ;  /* 0x0000000000f47944 */ /* 0x03efea0003c00000 */
[----:B------:R-:W-:Y:S05]  /*2d00*/  BRA `(.L_x_777) ;  /* 0x0000000000107947 */ /* 0x000fea0003800000 */
.L_x_776:
[----:B------:R-:W0:Y:S02]  /*2d10*/  MUFU.RCP R0, R13 ;  /* 0x0000000d00007308 */ /* 0x000e240000001000 */
[----:B0-----:R-:W-:-:S04]  /*2d20*/  FFMA R2, R0, R13, -1 ;  /* 0xbf80000000027423 */ /* 0x001fc8000000000d */
[----:B------:R-:W-:-:S04]  /*2d30*/  FADD.FTZ R3, -R2, -RZ ;  /* 0x800000ff02037221 */ /* 0x000fc80000010100 */
[----:B------:R-:W-:-:S07]  /*2d40*/  FFMA R0, R0, R3, R0 ;  /* 0x0000000300007223 */ /* 0x000fce0000000000 */
.L_x_777:
[----:B------:R-:W-:Y:S05]  /*2d50*/  BSYNC.RECONVERGENT B0 ;  /* 0x0000000000007941 */ /* 0x000fea0003800200 */
.L_x_775:
[----:B------:R-:W0:Y:S01]  /*2d60*/  LDC.64 R2, c[0x0][0x398] ;  /* 0x0000e600ff027b82 */ /* 0x000e220000000a00 */
[----:B------:R-:W-:-:S05]  /*2d70*/  FSEL R0, R0, RZ, P3 ;  /* 0x000000ff00007208 */ /* 0x000fca0001800000 */
[C---:B------:R-:W-:Y:S01]  /*2d80*/  FMUL R5, R0.reuse, R5 ;  /* 0x0000000500057220 */ /* 0x040fe20000400000 */
[C---:B------:R-:W-:Y:S01]  /*2d90*/  FMUL R6, R0.reuse, R6 ;  /* 0x0000000600067220 */ /* 0x040fe20000400000 */
[C---:B------:R-:W-:Y:S01]  /*2da0*/  FMUL R7, R0.reuse, R7 ;  /* 0x0000000700077220 */ /* 0x040fe20000400000 */
[----:B------:R-:W-:Y:S02]  /*2db0*/  FMUL R0, R0, R12 ;  /* 0x0000000c00007220 */ /* 0x000fe40000400000 */
[----:B------:R-:W-:Y:S02]  /*2dc0*/  F2FP.F16.F32.PACK_AB R5, RZ, R5 ;  /* 0x00000005ff05723e */ /* 0x000fe400000000ff */
[----:B------:R-:W-:Y:S02]  /*2dd0*/  F2FP.F16.F32.PACK_AB R6, RZ, R6 ;  /* 0x00000006ff06723e */ /* 0x000fe400000000ff */
[----:B------:R-:W-:Y:S02]  /*2de0*/  F2FP.F16.F32.PACK_AB R7, RZ, R7 ;  /* 0x00000007ff07723e */ /* 0x000fe400000000ff */
[----:B------:R-:W-:Y:S01]  /*2df0*/  F2FP.F16.F32.PACK_AB R0, RZ, R0 ;  /* 0x00000000ff00723e */ /* 0x000fe200000000ff */
[----:B0-----:R-:W-:-:S05]  /*2e00*/  IMAD.WIDE R18, R18, 0x2, R2 ;  /* 0x0000000212127825 */ /* 0x001fca00078e0202 */
[----:B------:R-:W-:Y:S04]  /*2e10*/  STG.E.U16 desc[UR12][R18.64], R5 ;  /* 0x0000000512007986 */ /* 0x000fe8000c10150c */
[----:B------:R-:W-:Y:S04]  /*2e20*/  STG.E.U16 desc[UR12][R18.64+0x40], R6 ;  /* 0x0000400612007986 */ /* 0x000fe8000c10150c */
[----:B------:R-:W-:Y:S04]  /*2e30*/  STG.E.U16 desc[UR12][R18.64+0x80], R7 ;  /* 0x0000800712007986 */ /* 0x000fe8000c10150c */
[----:B------:R-:W-:Y:S01]  /*2e40*/  STG.E.U16 desc[UR12][R18.64+0xc0], R0 ;  /* 0x0000c00012007986 */ /* 0x000fe2000c10150c */
[----:B------:R-:W-:Y:S05]  /*2e50*/  EXIT ;  /* 0x000000000000794d */ /* 0x000fea0003800000 */
.L_x_750:
        /* <DEDUP_REMOVED lines=8> */
.L_x_779:
[----:B------:R-:W-:Y:S05]  /*2ee0*/  BSYNC B2 ;  /* 0x0000000000027941 */ /* 0x000fea0003800000 */
.L_x_778:
        /* <DEDUP_REMOVED lines=8> */
.L_x_780:
[----:B------:R-:W-:Y:S02]  /*2f70*/  HFMA2 R31, -RZ, RZ, 0, 2.384185791015625e-07 ;  /* 0x00000004ff1f7431 */ /* 0x000fe400000001ff */
[----:B------:R-:W-:-:S04]  /*2f80*/  IMAD.MOV.U32 R24, RZ, RZ, R29 ;  /* 0x000000ffff187224 */ /* 0x000fc800078e001d */
[----:B------:R-:W-:-:S05]  /*2f90*/  FADD R24, R9, R24 ;  /* 0x0000001809187221 */ /* 0x000fca0000000000 */
[----:B------:R-:W-:-:S07]  /*2fa0*/  MOV R9, R24 ;  /* 0x0000001800097202 */ /* 0x000fce0000000f00 */
[----:B------:R-:W-:Y:S05]  /*2fb0*/  WARPSYNC.COLLECTIVE R30, `(.L_x_781) ;  /* 0x000000001e087348 */ /* 0x000fea0003c00000 */
[----:B------:R0:W1:Y:S02]  /*2fc0*/  SHFL.BFLY P1, R29, R9, R31, R32 ;  /* 0x0c00001f091d7389 */ /* 0x0000640000020020 */
[----:B01----:R-:W-:Y:S05]  /*2fd0*/  ENDCOLLECTIVE ;  /* 0x000000000000791b */ /* 0x003fea0003800000 */
.L_x_781:
[----:B------:R-:W-:Y:S02]  /*2fe0*/  HFMA2 R31, -RZ, RZ, 0, 1.1920928955078125e-07 ;  /* 0x00000002ff1f7431 */ /* 0x000fe400000001ff */
[----:B------:R-:W-:-:S04]  /*2ff0*/  IMAD.MOV.U32 R27, RZ, RZ, R29 ;  /* 0x000000ffff1b7224 */ /* 0x000fc800078e001d */
[----:B------:R-:W-:-:S05]  /*3000*/  FADD R27, R24, R27 ;  /* 0x0000001b181b7221 */ /* 0x000fca0000000000 */
[----:B------:R-:W-:-:S07]  /*3010*/  MOV R9, R27 ;  /* 0x0000001b00097202 */ /* 0x000fce0000000f00 */
[----:B------:R-:W-:Y:S05]  /*3020*/  WARPSYNC.COLLECTIVE R30, `(.L_x_782) ;  /* 0x000000001e087348 */ /* 0x000fea0003c00000 */
[----:B------:R0:W1:Y:S02]  /*3030*/  SHFL.BFLY P1, R29, R9, R31, R32 ;  /* 0x0c00001f091d7389 */ /* 0x0000640000020020 */
[----:B01----:R-:W-:Y:S05]  /*3040*/  ENDCOLLECTIVE ;  /* 0x000000000000791b */ /* 0x003fea0003800000 */
.L_x_782:
[----:B------:R-:W-:Y:S02]  /*3050*/  HFMA2 R31, -RZ, RZ, 0, 5.9604644775390625e-08 ;  /* 0x00000001ff1f7431 */ /* 0x000fe400000001ff */
[----:B------:R-:W-:-:S04]  /*3060*/  IMAD.MOV.U32 R26, RZ, RZ, R29 ;  /* 0x000000ffff1a7224 */ /* 0x000fc800078e001d */
[----:B------:R-:W-:-:S05]  /*3070*/  FADD R26, R27, R26 ;  /* 0x0000001a1b1a7221 */ /* 0x000fca0000000000 */
[----:B------:R-:W-:-:S07]  /*3080*/  MOV R9, R26 ;  /* 0x0000001a00097202 */ /* 0x000fce0000000f00 */
[----:B------:R-:W-:Y:S05]  /*3090*/  WARPSYNC.COLLECTIVE R30, `(.L_x_783) ;  /* 0x000000001e087348 */ /* 0x000fea0003c00000 */
[----:B------:R0:W1:Y:S02]  /*30a0*/  SHFL.BFLY P1, R29, R9, R31, R32 ;  /* 0x0c00001f091d7389 */ /* 0x0000640000020020 */
[----:B01----:R-:W-:Y:S05]  /*30b0*/  ENDCOLLECTIVE ;  /* 0x000000000000791b */ /* 0x003fea0003800000 */
.L_x_783:
[----:B------:R-:W-:Y:S05]  /*30c0*/  BRA `(.L_x_784) ;  /* 0xffffffe000887947 */ /* 0x000fea000383ffff */
        .weak           $__internal_16_$__cuda_sm20_rcp_rn_f32_slowpath
        .type           $__internal_16_$__cuda_sm20_rcp_rn_f32_slowpath,@function
        .size           $__internal_16_$__cuda_sm20_rcp_rn_f32_slowpath,(.L_x_2077 - $__internal_16_$__cuda_sm20_rcp_rn_f32_slowpath)
$__internal_16_$__cuda_sm20_rcp_rn_f32_slowpath:
        /* <DEDUP_REMOVED lines=15> */
.L_x_786:
        /* <DEDUP_REMOVED lines=33> */
.L_x_788:
[----:B------:R0:W1:Y:S02]  /*33d0*/  MUFU.RCP R3, R2 ;  /* 0x0000000200037308 */ /* 0x0000640000001000 */
.L_x_787:
[----:B------:R-:W-:Y:S05]  /*33e0*/  BSYNC.RECONVERGENT B1 ;  /* 0x0000000000017941 */ /* 0x000fea0003800200 */
.L_x_785:
[----:B-1----:R-:W-:Y:S02]  /*33f0*/  IMAD.MOV.U32 R0, RZ, RZ, R3 ;  /* 0x000000ffff007224 */ /* 0x002fe400078e0003 */
[----:B------:R-:W-:Y:S01]  /*3400*/  HFMA2 R3, -RZ, RZ, 0, 0 ;  /* 0x00000000ff037431 */ /* 0x000fe200000001ff */
[----:B0-----:R-:W-:-:S04]  /*3410*/  MOV R2, R11 ;  /* 0x0000000b00027202 */ /* 0x001fc80000000f00 */
[----:B------:R-:W-:Y:S05]  /*3420*/  RET.REL.NODEC R2 `(_Z30flash_attn_sinks_varlen_kernelI6__halfLi128ELi8ELi32EEvPKT_S3_S3_PS1_PKfPKjS8_fiiii) ;  /* 0xffffffc802f47950 */ /* 0x000fea0003c3ffff */
.L_x_789:
        /* <DEDUP_REMOVED lines=13> */
.L_x_2077:


//--------------------- .text._Z30flash_attn_sinks_varlen_kernelI6__halfLi112ELi8ELi32EEvPKT_S3_S3_PS1_PKfPKjS8_fiiii --------------------------
	.section	.text._Z30flash_attn_sinks_varlen_kernelI6__halfLi112ELi8ELi32EEvPKT_S3_S3_PS1_PKfPKjS8_fiiii,"ax",@progbits
	.align	128
        .global         _Z30flash_attn_sinks_varlen_kernelI6__halfLi112ELi8ELi32EEvPKT_S3_S3_PS1_PKfPKjS8_fiiii
        .type           _Z30flash_attn_sinks_varlen_kernelI6__halfLi112ELi8ELi32EEvPKT_S3_S3_PS1_PKfPKjS8_fiiii,@function
        .size           _Z30flash_attn_sinks_varlen_kernelI6__halfLi112ELi8ELi32EEvPKT_S3_S3_PS1_PKfPKjS8_fiiii,(.L_x_2078 - _Z30flash_attn_sinks_varlen_kernelI6__halfLi112ELi8ELi32EEvPKT_S3_S3_PS1_PKfPKjS8_fiiii)
        .other          _Z30flash_attn_sinks_varlen_kernelI6__halfLi112ELi8ELi32EEvPKT_S3_S3_PS1_PKfPKjS8_fiiii,@"STO_CUDA_ENTRY STV_DEFAULT"
_Z30flash_attn_sinks_varlen_kernelI6__halfLi112ELi8ELi32EEvPKT_S3_S3_PS1_PKfPKjS8_fiiii:
.text._Z30flash_attn_sinks_varlen_kernelI6__halfLi112ELi8ELi32EEvPKT_S3_S3_PS1_PKfPKjS8_fiiii:
        /* <DEDUP_REMOVED lines=13> */
[----:B0-----:R-:W-:Y:S01]  /*00d0*/  IMAD.SHL.U32 R5, R5, 0x8, RZ ;  /* 0x0000000805057824 */ /* 0x001fe200078e00ff */
[----:B----4-:R-:W-:Y:S01]  /*00e0*/  SHF.R.U32.HI R8, RZ, 0x5, R0 ;  /* 0x00000005ff087819 */ /* 0x010fe20000011600 */
[----:B-----5:R-:W-:Y:S01]  /*00f0*/  IMAD.WIDE.U32 R10, R13, 0x4, R10 ;  /* 0x000000040d0a7825 */ /* 0x020fe200078e000a */
[----:B------:R-:W0:Y:S02]  /*0100*/  S2R R23, SR_CTAID.X ;  /* 0x0000000000177919 */ /* 0x000e240000002500 */
[----:B------:R-:W-:-:S02]  /*0110*/  LOP3.LUT R21, R5, R8, RZ, 0xfc, !PT ;  /* 0x0000000805157212 */ /* 0x000fc400078efcff */
        /* <DEDUP_REMOVED lines=9> */
[----:B---3--:R-:W-:Y:S01]  /*01b0*/  IMAD R4, R4, UR4, R21 ;  /* 0x0000000404047c24 */ /* 0x008fe2000f8e0215 */
[----:B------:R-:W0:Y:S03]  /*01c0*/  LDCU.64 UR4, c[0x0][0x380] ;  /* 0x00007000ff0477ac */ /* 0x000e260008000a00 */
[----:B------:R-:W-:Y:S01]  /*01d0*/  IMAD R19, R4, 0x70, RZ ;  /* 0x0000007004137824 */ /* 0x000fe200078e02ff */
[----:B------:R-:W-:-:S04]  /*01e0*/  ISETP.GE.OR P0, PT, R21, R22, P0 ;  /* 0x000000161500720c */ /* 0x000fc80000706670 */
[C---:B------:R-:W-:Y:S01]  /*01f0*/  IADD3 R4, P2, PT, R18.reuse, R19, RZ ;  /* 0x0000001312047210 */ /* 0x040fe20007f5e0ff */
[----:B------:R-:W-:-:S03]  /*0200*/  @!P1 IMAD.IADD R7, R18, 0x1, R19 ;  /* 0x0000000112079824 */ /* 0x000fc600078e0213 */
[----:B-1----:R-:W-:Y:S01]  /*0210*/  LEA.HI.X.SX32 R11, R19, RZ, 0x1, P2 ;  /* 0x000000ff130b7211 */ /* 0x002fe200010f0eff */
[----:B--2---:R-:W-:Y:S01]  /*0220*/  @!P1 IMAD.WIDE R14, R7, 0x2, R14 ;  /* 0x00000002070e9825 */ /* 0x004fe200078e020e */
[----:B0-----:R-:W-:-:S04]  /*0230*/  LEA R16, P2, R4, UR4, 0x1 ;  /* 0x0000000404107c11 */ /* 0x001fc8000f8408ff */
        /* <DEDUP_REMOVED lines=43> */
[----:B------:R-:W-:Y:S01]  /*04f0*/  IMAD.HI.U32 R17, R13, R16, RZ ;  /* 0x000000100d117227 */ /* 0x000fe200078e00ff */
[----:B------:R-:W-:-:S03]  /*0500*/  IADD3 R12, PT, PT, -R22, R9, RZ ;  /* 0x00000009160c7210 */ /* 0x000fc60007ffe1ff */
[----:B------:R-:W-:Y:S01]  /*0510*/  IMAD R3, R17, R3, R16 ;  /* 0x0000000311037224 */ /* 0x000fe200078e0210 */
[----:B------:R-:W-:-:S04]  /*0520*/  IADD3 R13, PT, PT, R12, -UR7, R5 ;  /* 0x800000070c0d7c10 */ /* 0x000fc8000fffe005 */
[----:B------:R-:W-:Y:S02]  /*0530*/  ISETP.GT.U32.AND P4, PT, R14, R3, PT ;  /* 0x000000030e00720c */ /* 0x000fe40003f84070 */
[----:B------:R-:W-:Y:S02]  /*0540*/  R2UR UR5, R13 ;  /* 0x000000000d0572ca */ /* 0x000fe400000e0000 */
[----:B------:R-:W-:Y:S02]  /*0550*/  VIADDMNMX R5, R5, 0x8, R22, PT ;  /* 0x0000000805057846 */ /* 0x000fe40003800116 */
[----:B------:R-:W-:Y:S02]  /*0560*/  LOP3.LUT R11, R23, R2, RZ, 0x3c, !PT ;  /* 0x00000002170b7212 */ /* 0x000fe400078e3cff */
[----:B------:R-:W-:-:S05]  /*0570*/  VIADDMNMX R5, R12, R5, R9, PT ;  /* 0x000000050c057246 */ /* 0x000fca0003800109 */
[----:B------:R-:W-:Y:S01]  /*0580*/  @!P4 IMAD.IADD R3, R3, 0x1, -R14 ;  /* 0x000000010303c824 */ /* 0x000fe200078e0a0e */
[----:B------:R-:W-:Y:S01]  /*0590*/  ISETP.GE.AND P3, PT, R11, RZ, PT ;  /* 0x000000ff0b00720c */ /* 0x000fe20003f66270 */
[----:B------:R-:W-:Y:S01]  /*05a0*/  UISETP.LT.AND UP0, UPT, UR5, -0x1, UPT ;  /* 0xffffffff0500788c */ /* 0x000fe2000bf01270 */
[----:B------:R-:W0:Y:S02]  /*05b0*/  @!P1 LDC R11, c[0x0][0x3b8] ;  /* 0x0000ee00ff0b9b82 */ /* 0x000e240000000800 */
[----:B------:R-:W-:Y:S01]  /*05c0*/  ISETP.GE.U32.AND P2, PT, R3, R14, PT ;  /* 0x0000000e0300720c */ /* 0x000fe20003f46070 */
[----:B------:R-:W-:Y:S01]  /*05d0*/  USEL UR4, UR5, 0xffffffff, !UP0 ;  /* 0xffffffff05047887 */ /* 0x000fe2000c000000 */
[----:B------:R-:W-:-:S04]  /*05e0*/  R2UR UR14, R5 ;  /* 0x00000000050e72ca */ /* 0x000fc800000e0000 */
[----:B------:R-:W1:Y:S01]  /*05f0*/  @!P1 LDC R3, c[0x0][0x3b8] ;  /* 0x0000ee00ff039b82 */ /* 0x000e620000000800 */
[----:B------:R-:W-:Y:S02]  /*0600*/  UISETP.GT.AND UP0, UPT, UR7, URZ, UPT ;  /* 0x000000ff0700728c */ /* 0x000fe4000bf04270 */
[----:B------:R-:W-:Y:S01]  /*0610*/  UIADD3 UR4, UPT, UPT, UR4, 0x1, URZ ;  /* 0x0000000104047890 */ /* 0x000fe2000fffe0ff */
[----:B------:R-:W-:Y:S01]  /*0620*/  @!P4 VIADD R17, R17, 0x1 ;  /* 0x000000011111c836 */ /* 0x000fe20000000000 */
[----:B------:R-:W-:Y:S02]  /*0630*/  ISETP.NE.AND P4, PT, R2, RZ, PT ;  /* 0x000000ff0200720c */ /* 0x000fe40003f85270 */
[----:B------:R-:W-:Y:S01]  /*0640*/  USEL UR6, UR4, URZ, UP0 ;  /* 0x000000ff04067287 */ /* 0x000fe20008000000 */
[----:B------:R-:W-:-:S03]  /*0650*/  R2UR UR15, R1 ;  /* 0x00000000010f72ca */ /* 0x000fc600000e0000 */
[----:B------:R-:W-:Y:S01]  /*0660*/  UISETP.GE.AND UP1, UPT, UR6, UR14, UPT ;  /* 0x0000000e0600728c */ /* 0x000fe2000bf26270 */
[----:B------:R-:W-:Y:S01]  /*0670*/  @P2 IADD3 R17, PT, PT, R17, 0x1, RZ ;  /* 0x0000000111112810 */ /* 0x000fe20007ffe0ff */
[----:B------:R-:W-:Y:S01]  /*0680*/  HFMA2 R13, -RZ, RZ, 0, 0 ;  /* 0x00000000ff0d7431 */ /* 0x000fe200000001ff */
[----:B------:R-:W-:Y:S02]  /*0690*/  CS2R R14, SRZ ;  /* 0x00000000000e7805 */ /* 0x000fe4000001ff00 */
[----:B------:R-:W-:Y:S01]  /*06a0*/  MOV R16, RZ ;  /* 0x000000ff00107202 */ /* 0x000fe20000000f00 */
[----:B------:R-:W-:Y:S01]  /*06b0*/  @!P3 IMAD.MOV R17, RZ, RZ, -R17 ;  /* 0x000000ffff11b224 */ /* 0x000fe200078e0a11 */
[----:B------:R-:W-:Y:S01]  /*06c0*/  @!P4 LOP3.LUT R17, RZ, R2, RZ, 0x33, !PT ;  /* 0x00000002ff11c212 */ /* 0x000fe200078e33ff */
[----:B------:R-:W-:Y:S01]  /*06d0*/  IMAD.MOV.U32 R12, RZ, RZ, RZ ;  /* 0x000000ffff0c7224 */ /* 0x000fe200078e00ff */
[----:B------:R-:W-:Y:S01]  /*06e0*/  IADD3 R2, PT, PT, R8, UR5, RZ ;  /* 0x0000000508027c10 */ /* 0x000fe2000fffe0ff */
[----:B--2---:R-:W-:-:S02]  /*06f0*/  @!P1 HADD2.F32 R7, -RZ, R7.H0_H0 ;  /* 0x20000007ff079230 */ /* 0x004fc40000004100 */
[----:B---3--:R-:W-:Y:S02]  /*0700*/  @!P1 HADD2.F32 R6, -RZ, R6.H0_H0 ;  /* 0x20000006ff069230 */ /* 0x008fe40000004100 */
[----:B-----5:R-:W-:Y:S02]  /*0710*/  @!P1 HADD2.F32 R4, -RZ, R4.H0_H0 ;  /* 0x20000004ff049230 */ /* 0x020fe40000004100 */
[----:B------:R-:W-:Y:S02]  /*0720*/  @!P0 HADD2.F32 R10, -RZ, R10.H0_H0 ;  /* 0x2000000aff0a8230 */ /* 0x000fe40000004100 */
[-C--:B-1----:R-:W-:Y:S01]  /*0730*/  @!P1 FMUL R16, R7, R3.reuse ;  /* 0x0000000307109220 */ /* 0x082fe20000400000 */
[----:B------:R-:W-:Y:S01]  /*0740*/  @!P1 FMUL R15, R6, R3 ;  /* 0x00000003060f9220 */ /* 0x000fe20000400000 */
[----:B0-----:R-:W-:Y:S01]  /*0750*/  @!P1 FMUL R14, R4, R11 ;  /* 0x0000000b040e9220 */ /* 0x001fe20000400000 */
[----:B------:R-:W-:Y:S01]  /*0760*/  CS2R R6, SRZ ;  /* 0x0000000000067805 */ /* 0x000fe2000001ff00 */
[----:B------:R-:W-:Y:S01]  /*0770*/  @!P0 FMUL R13, R10, R25 ;  /* 0x000000190a0d8220 */ /* 0x000fe20000400000 */
[----:B------:R-:W-:-:S02]  /*0780*/  MOV R10, 0xff7fffff ;  /* 0xff7fffff000a7802 */ /* 0x000fc40000000f00 */
[----:B------:R-:W-:Y:S01]  /*0790*/  CS2R R4, SRZ ;  /* 0x0000000000047805 */ /* 0x000fe2000001ff00 */
[----:B------:R-:W-:Y:S06]  /*07a0*/  BRA.U UP1, `(.L_x_790) ;  /* 0x0000002101bc7547 */ /* 0x000fec000b800000 */
[----:B------:R-:W-:Y:S01]  /*07b0*/  LOP3.LUT R3, R0, 0x7f, RZ, 0xc0, !PT ;  /* 0x0000007f00037812 */ /* 0x000fe200078ec0ff */
[----:B------:R-:W-:Y:S01]  /*07c0*/  IMAD.MOV.U32 R10, RZ, RZ, -0x800001 ;  /* 0xff7fffffff0a7424 */ /* 0x000fe200078e00ff */
[----:B------:R-:W-:Y:S01]  /*07d0*/  VIMNMX R0, PT, PT, R2, -0x1, !PT ;  /* 0xffffffff02007848 */ /* 0x000fe20007fe0100 */
[----:B------:R-:W-:Y:S01]  /*07e0*/  UMOV UR4, URZ ;  /* 0x000000ff00047c82 */ /* 0x000fe20008000000 */
[----:B------:R-:W-:Y:S02]  /*07f0*/  MOV R12, RZ ;  /* 0x000000ff000c7202 */ /* 0x000fe40000000f00 */
[----:B------:R-:W-:Y:S02]  /*0800*/  IADD3 R0, PT, PT, R0, 0x1, RZ ;  /* 0x0000000100007810 */ /* 0x000fe40007ffe0ff */
[----:B------:R-:W-:Y:S01]  /*0810*/  IADD3 R2, PT, PT, R2, UR7, RZ ;  /* 0x0000000702027c10 */ /* 0x000fe2000fffe0ff */
[----:B------:R-:W-:-:S06]  /*0820*/  UMOV UR7, UR6 ;  /* 0x0000000600077c82 */ /* 0x000fcc0008000000 */
.L_x_821:
[----:B0-234-:R-:W0:Y:S01]  /*0830*/  S2R R8, SR_TID.X ;  /* 0x0000000000087919 */ /* 0x01de220000002100 */
[----:B-1----:R-:W1:Y:S01]  /*0840*/  S2UR UR10, SR_CgaCtaId ;  /* 0x00000000000a79c3 */ /* 0x002e620000008800 */
[----:B------:R-:W2:Y:S01]  /*0850*/  LDCU UR11, c[0x0][0x3c4] ;  /* 0x00007880ff0b77ac */ /* 0x000ea20008000800 */
[----:B------:R-:W-:Y:S01]  /*0860*/  ISETP.GT.U32.AND P0, PT, R3, 0x6f, PT ;  /* 0x0000006f0300780c */ /* 0x000fe20003f04070 */
[----:B------:R-:W-:Y:S01]  /*0870*/  VIADD R11, R20, UR7 ;  /* 0x00000007140b7c36 */ /* 0x000fe20008000000 */
        /* <DEDUP_REMOVED lines=20> */
[----:B--2---:R-:W-:Y:S01]  /*09c0*/  IMAD R32, R28, UR11, R17 ;  /* 0x0000000b1c207c24 */ /* 0x004fe2000f8e0211 */
[----:B------:R-:W-:Y:S01]  /*09d0*/  IADD3 R30, PT, PT, R20, UR7, R27 ;  /* 0x00000007141e7c10 */ /* 0x000fe2000fffe01b */
[--C-:B------:R-:W-:Y:S01]  /*09e0*/  IMAD R8, R8, UR11, R17.reuse ;  /* 0x0000000b08087c24 */ /* 0x100fe2000f8e0211 */
[----:B------:R-:W-:Y:S01]  /*09f0*/  IADD3 R24, PT, PT, R24, 0x800, RZ ;  /* 0x0000080018187810 */ /* 0x000fe20007ffe0ff */
[--C-:B------:R-:W-:Y:S01]  /*0a00*/  IMAD R28, R26, UR11, R17.reuse ;  /* 0x0000000b1a1c7c24 */ /* 0x100fe2000f8e0211 */
[----:B------:R-:W-:Y:S01]  /*0a10*/  UMOV UR7, UR5 ;  /* 0x0000000500077c82 */ /* 0x000fe20008000000 */
[----:B------:R-:W-:-:S02]  /*0a20*/  IMAD R30, R30, UR11, R17 ;  /* 0x0000000b1e1e7c24 */ /* 0x000fc4000f8e0211 */
[--C-:B------:R-:W-:Y:S02]  /*0a30*/  IMAD R26, R32, 0x70, R3.reuse ;  /* 0x00000070201a7824 */ /* 0x100fe400078e0203 */
[--C-:B------:R-:W-:Y:S02]  /*0a40*/  IMAD R37, R8, 0x70, R3.reuse ;  /* 0x0000007008257824 */ /* 0x100fe400078e0203 */
[--C-:B------:R-:W-:Y:S02]  /*0a50*/  IMAD R33, R28, 0x70, R3.reuse ;  /* 0x000000701c217824 */ /* 0x100fe400078e0203 */
[----:B------:R-:W-:-:S07]  /*0a60*/  IMAD R35, R30, 0x70, R3 ;  /* 0x000000701e237824 */ /* 0x000fce00078e0203 */
.L_x_791:
        /* <DEDUP_REMOVED lines=14> */
[----:B------:R-:W-:-:S13]  /*0b50*/  ISETP.GE.OR P1, PT, R31, UR10, P0 ;  /* 0x0000000a1f007c0c */ /* 0x000fda0008726670 */
[----:B0-----:R-:W0:Y:S02]  /*0b60*/  @!P1 LDC.64 R8, c[0x0][0x388] ;  /* 0x0000e200ff089b82 */ /* 0x001e240000000a00 */
[----:B0-----:R-:W-:-:S05]  /*0b70*/  @!P1 IMAD.WIDE R8, R37, 0x2, R8 ;  /* 0x0000000225089825 */ /* 0x001fca00078e0208 */
[----:B------:R-:W2:Y:S04]  /*0b80*/  @!P1 LDG.E.U16.CONSTANT R36, desc[UR12][R8.64] ;  /* 0x0000000c08249981 */ /* 0x000ea8000c1e9500 */
[----:B------:R0:W-:Y:S01]  /*0b90*/  STS [R24+-0x800], R30 ;  /* 0xfff8001e18007388 */ /* 0x0001e20000000800 */
[----:B------:R-:W-:Y:S01]  /*0ba0*/  IMAD.MOV.U32 R32, RZ, RZ, RZ ;  /* 0x000000ffff207224 */ /* 0x000fe200078e00ff */
[----:B0-----:R-:W0:Y:S01]  /*0bb0*/  LDC R30, c[0x0][0x3c4] ;  /* 0x0000f100ff1e7b82 */ /* 0x001e220000000800 */
[----:B------:R-:W-:Y:S01]  /*0bc0*/  UIADD3 UR8, UPT, UPT, UR8, 0x1000, URZ ;  /* 0x0000100008087890 */ /* 0x000fe2000fffe0ff */
[----:B---3--:R-:W-:Y:S01]  /*0bd0*/  @!P2 HADD2.F32 R32, -RZ, R28.H0_H0 ;  /* 0x2000001cff20a230 */ /* 0x008fe20000004100 */
[----:B------:R-:W-:Y:S02]  /*0be0*/  MOV R28, RZ ;  /* 0x000000ff001c7202 */ /* 0x000fe40000000f00 */
[----:B------:R-:W-:Y:S01]  /*0bf0*/  UISETP.NE.AND UP2, UPT, UR8, 0x4800, UPT ;  /* 0x000048000800788c */ /* 0x000fe2000bf45270 */
[----:B------:R-:W-:Y:S01]  /*0c00*/  VIADD R31, R31, 0x8 ;  /* 0x000000081f1f7836 */ /* 0x000fe20000000000 */
[----:B------:R-:W-:Y:S01]  /*0c10*/  STS [R24+-0x400], R32 ;  /* 0xfffc002018007388 */ /* 0x000fe20000000800 */
[----:B------:R-:W-:Y:S01]  /*0c20*/  IADD3 R25, PT, PT, R25, 0x8, RZ ;  /* 0x0000000819197810 */ /* 0x000fe20007ffe0ff */
[----:B------:R-:W-:Y:S01]  /*0c30*/  VIADD R29, R29, 0x8 ;  /* 0x000000081d1d7836 */ /* 0x000fe20000000000 */
[----:B------:R-:W-:Y:S01]  /*0c40*/  IADD3 R27, PT, PT, R27, 0x8, RZ ;  /* 0x000000081b1b7810 */ /* 0x000fe20007ffe0ff */
[----:B----4-:R-:W-:-:S02]  /*0c50*/  @!P3 HADD2.F32 R28, -RZ, R34.H0_H0 ;  /* 0x20000022ff1cb230 */ /* 0x010fc40000004100 */
[----:B------:R-:W-:Y:S02]  /*0c60*/  HFMA2 R34, -RZ, RZ, 0, 0 ;  /* 0x00000000ff227431 */ /* 0x000fe400000001ff */
[C---:B0-----:R-:W-:Y:S02]  /*0c70*/  IMAD R37, R30.reuse, 0x380, R37 ;  /* 0x000003801e257824 */ /* 0x041fe400078e0225 */
[C---:B------:R-:W-:Y:S01]  /*0c80*/  IMAD R33, R30.reuse, 0x380, R33 ;  /* 0x000003801e217824 */ /* 0x040fe200078e0221 */
[----:B------:R-:W-:Y:S01]  /*0c90*/  STS [R24], R28 ;  /* 0x0000001c18007388 */ /* 0x000fe20000000800 */
[C---:B------:R-:W-:Y:S02]  /*0ca0*/  IMAD R35, R30.reuse, 0x380, R35 ;  /* 0x000003801e237824 */ /* 0x040fe400078e0223 */
[----:B------:R-:W-:Y:S02]  /*0cb0*/  IMAD R26, R30, 0x380, R26 ;  /* 0x000003801e1a7824 */ /* 0x000fe400078e021a */
[----:B--2---:R-:W-:-:S05]  /*0cc0*/  @!P1 HADD2.F32 R34, -RZ, R36.H0_H0 ;  /* 0x20000024ff229230 */ /* 0x004fca0000004100 */
[----:B------:R0:W-:Y:S02]  /*0cd0*/  STS [R24+0x400], R34 ;  /* 0x0004002218007388 */ /* 0x0001e40000000800 */
[----:B0-----:R-:W-:Y:S01]  /*0ce0*/  IADD3 R24, PT, PT, R24, 0x1000, RZ ;  /* 0x0000100018187810 */ /* 0x001fe20007ffe0ff */
[----:B------:R-:W-:Y:S06]  /*0cf0*/  BRA.U UP2, `(.L_x_791) ;  /* 0xfffffffd025c7547 */ /* 0x000fec000b83ffff */
[----:B------:R-:W0:Y:S01]  /*0d00*/  S2R R30, SR_TID.X ;  /* 0x00000000001e7919 */ /* 0x000e220000002100 */
[----:B------:R-:W-:-:S05]  /*0d10*/  UMOV UR5, URZ ;  /* 0x000000ff00057c82 */ /* 0x000fca0008000000 */
.L_x_792:
[C---:B0-----:R-:W-:Y:S01]  /*0d20*/  VIADD R9, R30.reuse, 0x200 ;  /* 0x000002001e097836 */ /* 0x041fe20000000000 */
[C---:B------:R-:W-:Y:S02]  /*0d30*/  IADD3 R8, PT, PT, R30.reuse, 0x100, RZ ;  /* 0x000001001e087810 */ /* 0x040fe40007ffe0ff */
[----:B------:R-:W-:Y:S02]  /*0d40*/  IADD3 R24, PT, PT, R30, 0x300, RZ ;  /* 0x000003001e187810 */ /* 0x000fe40007ffe0ff */
[----:B------:R-:W-:Y:S02]  /*0d50*/  SHF.R.U32.HI R26, RZ, 0x7, R30 ;  /* 0x00000007ff1a7819 */ /* 0x000fe4000001161e */
[----:B-1----:R-:W-:Y:S02]  /*0d60*/  SHF.R.U32.HI R32, RZ, 0x7, R8 ;  /* 0x00000007ff207819 */ /* 0x002fe40000011608 */
[----:B------:R-:W-:Y:S02]  /*0d70*/  SHF.R.U32.HI R28, RZ, 0x7, R9 ;  /* 0x00000007ff1c7819 */ /* 0x000fe40000011609 */
[----:B------:R-:W-:-:S02]  /*0d80*/  SHF.R.U32.HI R24, RZ, 0x7, R24 ;  /* 0x00000007ff187819 */ /* 0x000fc40000011618 */
[----:B------:R-:W-:Y:S02]  /*0d90*/  ISETP.GE.OR P1, PT, R26, UR10, P0 ;  /* 0x0000000a1a007c0c */ /* 0x000fe40008726670 */
[----:B------:R-:W-:Y:S02]  /*0da0*/  ISETP.GE.OR P2, PT, R32, UR10, P0 ;  /* 0x0000000a20007c0c */ /* 0x000fe40008746670 */
[----:B------:R-:W-:Y:S02]  /*0db0*/  ISETP.GE.OR P3, PT, R28, UR10, P0 ;  /* 0x0000000a1c007c0c */ /* 0x000fe40008766670 */
[----:B------:R-:W-:-:S07]  /*0dc0*/  ISETP.GE.OR P4, PT, R24, UR10, P0 ;  /* 0x0000000a18007c0c */ /* 0x000fce0008786670 */
[----:B------:R-:W0:Y:S01]  /*0dd0*/  @!P1 LDC R31, c[0x0][0x3c4] ;  /* 0x0000f100ff1f9b82 */ /* 0x000e220000000800 */
[C---:B------:R-:W-:Y:S01]  /*0de0*/  @!P1 IADD3 R8, PT, PT, R11.reuse, R26, RZ ;  /* 0x0000001a0b089210 */ /* 0x040fe20007ffe0ff */
[C---:B------:R-:W-:Y:S02]  /*0df0*/  @!P2 IMAD.IADD R32, R11.reuse, 0x1, R32 ;  /* 0x000000010b20a824 */ /* 0x040fe400078e0220 */
[C---:B------:R-:W-:Y:S02]  /*0e00*/  @!P3 IADD3 R9, PT, PT, R11.reuse, R28, RZ ;  /* 0x0000001c0b09b210 */ /* 0x040fe40007ffe0ff */
[----:B------:R-:W-:Y:S02]  /*0e10*/  @!P4 IADD3 R24, PT, PT, R11, R24, RZ ;  /* 0x000000180b18c210 */ /* 0x000fe40007ffe0ff */
[----:B------:R-:W1:Y:S08]  /*0e20*/  @!P2 LDC R25, c[0x0][0x3c4] ;  /* 0x0000f100ff19ab82 */ /* 0x000e700000000800 */
[----:B------:R-:W2:Y:S08]  /*0e30*/  @!P3 LDC R34, c[0x0][0x3c4] ;  /* 0x0000f100ff22bb82 */ /* 0x000eb00000000800 */
[----:B------:R-:W3:Y:S01]  /*0e40*/  @!P4 LDC R36, c[0x0][0x3c4] ;  /* 0x0000f100ff24cb82 */ /* 0x000ee20000000800 */
[----:B0-----:R-:W-:-:S04]  /*0e50*/  @!P1 IMAD R31, R8, R31, R17 ;  /* 0x0000001f081f9224 */ /* 0x001fc800078e0211 */
[----:B------:R-:W-:-:S03]  /*0e60*/  @!P1 IMAD R31, R31, 0x70, R3 ;  /* 0x000000701f1f9824 */ /* 0x000fc600078e0203 */
[----:B------:R-:W0:Y:S01]  /*0e70*/  @!P1 LDC.64 R28, c[0x0][0x390] ;  /* 0x0000e400ff1c9b82 */ /* 0x000e220000000a00 */
[--C-:B-1----:R-:W-:Y:S02]  /*0e80*/  @!P2 IMAD R32, R32, R25, R17.reuse ;  /* 0x000000192020a224 */ /* 0x102fe400078e0211 */
[----:B--2---:R-:W-:-:S05]  /*0e90*/  @!P3 IMAD R34, R9, R34, R17 ;  /* 0x000000220922b224 */ /* 0x004fca00078e0211 */
[----:B------:R-:W1:Y:S01]  /*0ea0*/  @!P2 LDC.64 R26, c[0x0][0x390] ;  /* 0x0000e400ff1aab82 */ /* 0x000e620000000a00 */
[----:B------:R-:W-:Y:S02]  /*0eb0*/  @!P3 IMAD R33, R34, 0x70, R3 ;  /* 0x000000702221b824 */ /* 0x000fe400078e0203 */
[----:B---3--:R-:W-:-:S05]  /*0ec0*/  @!P4 IMAD R36, R24, R36, R17 ;  /* 0x000000241824c224 */ /* 0x008fca00078e0211 */
[----:B------:R-:W2:Y:S01]  /*0ed0*/  @!P4 LDC.64 R8, c[0x0][0x390] ;  /* 0x0000e400ff08cb82 */ /* 0x000ea20000000a00 */
[----:B------:R-:W-:Y:S02]  /*0ee0*/  @!P4 IMAD R35, R36, 0x70, R3 ;  /* 0x000000702423c824 */ /* 0x000fe400078e0203 */
[----:B0-----:R-:W-:-:S05]  /*0ef0*/  @!P1 IMAD.WIDE R28, R31, 0x2, R28 ;  /* 0x000000021f1c9825 */ /* 0x001fca00078e021c */
[----:B------:R-:W0:Y:S01]  /*0f00*/  @!P3 LDC.64 R24, c[0x0][0x390] ;  /* 0x0000e400ff18bb82 */ /* 0x000e220000000a00 */
[----:B------:R-:W-:Y:S01]  /*0f10*/  @!P2 IMAD R31, R32, 0x70, R3 ;  /* 0x00000070201fa824 */ /* 0x000fe200078e0203 */
[----:B------:R3:W4:Y:S03]  /*0f20*/  @!P1 LDG.E.U16.CONSTANT R28, desc[UR12][R28.64] ;  /* 0x0000000c1c1c9981 */ /* 0x000726000c1e9500 */
        /* <DEDUP_REMOVED lines=9> */
[----:B------:R-:W-:Y:S01]  /*0fc0*/  IMAD.MOV.U32 R31, RZ, RZ, RZ ;  /* 0x000000ffff1f7224 */ /* 0x000fe200078e00ff */
[----:B------:R-:W-:Y:S02]  /*0fd0*/  CS2R R32, SRZ ;  /* 0x0000000000207805 */ /* 0x000fe4000001ff00 */
[----:B---3--:R-:W-:Y:S01]  /*0fe0*/  MOV R29, RZ ;  /* 0x000000ff001d7202 */ /* 0x008fe20000000f00 */
        /* <DEDUP_REMOVED lines=17> */
[----:B------:R-:W-:Y:S01]  /*1100*/  IMAD.U32 R8, RZ, RZ, UR10 ;  /* 0x0000000aff087e24 */ /* 0x000fe2000f8e00ff */
[----:B------:R-:W-:-:S04]  /*1110*/  MOV R27, 0xff7fffff ;  /* 0xff7fffff001b7802 */ /* 0x000fc80000000f00 */
[----:B------:R-:W-:-:S13]  /*1120*/  ISETP.GE.AND P0, PT, R8, 0x1, PT ;  /* 0x000000010800780c */ /* 0x000fda0003f06270 */
[----:B------:R-:W-:Y:S05]  /*1130*/  @!P0 BRA `(.L_x_794) ;  /* 0x0000000800188947 */ /* 0x000fea0003800000 */
[----:B------:R-:W-:Y:S01]  /*1140*/  BSSY B0, `(.L_x_794) ;  /* 0x0000085000007945 */ /* 0x000fe20003800000 */
[----:B------:R-:W-:Y:S01]  /*1150*/  MOV R27, 0xff7fffff ;  /* 0xff7fffff001b7802 */ /* 0x000fe20000000f00 */
[----:B------:R-:W-:Y:S01]  /*1160*/  IMAD.MOV.U32 R11, RZ, RZ, RZ ;  /* 0x000000ffff0b7224 */ /* 0x000fe200078e00ff */
[----:B------:R-:W-:-:S07]  /*1170*/  PRMT R8, RZ, 0x7610, R8 ;  /* 0x00007610ff087816 */ /* 0x000fce0000000008 */
.L_x_800:
[----:B0-2---:R-:W-:-:S04]  /*1180*/  IADD3 R9, PT, PT, R11, UR9, RZ ;  /* 0x000000090b097c10 */ /* 0x005fc8000fffe0ff */
        /* <DEDUP_REMOVED lines=30> */
.L_x_832:
[----:B01----:R-:W-:Y:S01]  /*1370*/  FADD R26, R26, R29 ;  /* 0x0000001d1a1a7221 */ /* 0x003fe20000000000 */
[----:B------:R-:W-:-:S04]  /*1380*/  LEA R9, R11, UR15, 0x2 ;  /* 0x0000000f0b097c11 */ /* 0x000fc8000f8e10ff */
[----:B------:R-:W-:Y:S01]  /*1390*/  FMNMX R27, R27, R26, !PT ;  /* 0x0000001a1b1b7209 */ /* 0x000fe20007800000 */
[----:B------:R0:W-:Y:S01]  /*13a0*/  STL [R9], R26 ;  /* 0x0000001a09007387 */ /* 0x0001e20000100800 */
[----:B------:R-:W-:Y:S05]  /*13b0*/  BRA `(.L_x_799) ;  /* 0x00000000000c7947 */ /* 0x000fea0003800000 */
.L_x_797:
[----:B------:R-:W-:Y:S01]  /*13c0*/  LEA R9, R11, UR15, 0x2 ;  /* 0x0000000f0b097c11 */ /* 0x000fe2000f8e10ff */
[----:B------:R-:W-:-:S05]  /*13d0*/  IMAD.MOV.U32 R24, RZ, RZ, -0x800001 ;  /* 0xff7fffffff187424 */ /* 0x000fca00078e00ff */
[----:B------:R2:W-:Y:S02]  /*13e0*/  STL [R9], R24 ;  /* 0x0000001809007387 */ /* 0x0005e40000100800 */
.L_x_799:
[----:B------:R-:W-:Y:S05]  /*13f0*/  BSYNC B1 ;  /* 0x0000000000017941 */ /* 0x000fea0003800000 */
.L_x_796:
[----:B------:R-:W-:Y:S02]  /*1400*/  IADD3 R11, PT, PT, R11, 0x1, RZ ;  /* 0x000000010b0b7810 */ /* 0x000fe40007ffe0ff */
[----:B------:R-:W-:Y:S02]  /*1410*/  IADD3 R8, PT, PT, R8, 0x1, RZ ;  /* 0x0000000108087810 */ /* 0x000fe40007ffe0ff */
[----:B------:R-:W-:-:S13]  /*1420*/  ISETP.GE.AND P1, PT, R11, UR10, PT ;  /* 0x0000000a0b007c0c */ /* 0x000fda000bf26270 */
[----:B------:R-:W-:Y:S05]  /*1430*/  @!P1 BRA `(.L_x_800) ;  /* 0xfffffffc00509947 */ /* 0x000fea000383ffff */
[----:B------:R-:W-:Y:S05]  /*1440*/  BRA `(.L_x_801) ;  /* 0x0000000400507947 */ /* 0x000fea0003800000 */
.L_x_795:
[----:B------:R-:W-:-:S13]  /*1450*/  ISETP.GE.AND P1, PT, R11, UR10, PT ;  /* 0x0000000a0b007c0c */ /* 0x000fda000bf26270 */
[----:B------:R-:W-:Y:S05]  /*1460*/  @P1 BRA `(.L_x_801) ;  /* 0x0000000400481947 */ /* 0x000fea0003800000 */
[----:B------:R-:W-:Y:S01]  /*1470*/  ULEA UR5, UR4, UR6, 0x5 ;  /* 0x0000000604057291 */ /* 0x000fe2000f8e28ff */
[----:B------:R-:W-:Y:S01]  /*1480*/  IMAD.MOV.U32 R24, RZ, RZ, 0x20 ;  /* 0x00000020ff187424 */ /* 0x000fe200078e00ff */
[----:B------:R-:W-:Y:S01]  /*1490*/  MOV R26, UR4 ;  /* 0x00000004001a7c02 */ /* 0x000fe20008000f00 */
[----:B------:R-:W-:Y:S03]  /*14a0*/  BSSY.RECONVERGENT B1, `(.L_x_802) ;  /* 0x0000021000017945 */ /* 0x000fe60003800200 */
[----:B-1----:R-:W-:-:S04]  /*14b0*/  MOV R29, UR5 ;  /* 0x00000005001d7c02 */ /* 0x002fc80008000f00 */
        /* <DEDUP_REMOVED lines=10> */
.L_x_804:
        /* <DEDUP_REMOVED lines=21> */
.L_x_803:
[----:B------:R-:W-:Y:S05]  /*16b0*/  BSYNC.RECONVERGENT B1 ;  /* 0x0000000000017941 */ /* 0x000fea0003800200 */
.L_x_802:
        /* <DEDUP_REMOVED lines=24> */
.L_x_806:
[----:B------:R-:W-:Y:S05]  /*1840*/  BSYNC.RECONVERGENT B1 ;  /* 0x0000000000017941 */ /* 0x000fea0003800200 */
.L_x_805:
        /* <DEDUP_REMOVED lines=20> */
.L_x_801:
[----:B------:R-:W-:Y:S05]  /*1990*/  BSYNC B0 ;  /* 0x0000000000007941 */ /* 0x000fea0003800000 */
.L_x_794:
[----:B------:R-:W-:-:S13]  /*19a0*/  FSETP.GT.AND P1, PT, R27, -3.40282346638528859812e+38, PT ;  /* 0xff7fffff1b00780b */ /* 0x000fda0003f24000 */
[----:B------:R-:W-:Y:S05]  /*19b0*/  @!P1 BRA `(.L_x_793) ;  /* 0x0000001000289947 */ /* 0x000fea0003800000 */
[----:B0-2---:R-:W-:Y:S01]  /*19c0*/  HFMA2 R9, -RZ, RZ, 0.96630859375, -0.0022525787353515625 ;  /* 0x3bbb989dff097431 */ /* 0x005fe200000001ff */
[----:B------:R-:W-:-:S05]  /*19d0*/  FMNMX R27, R10, R27, !PT ;  /* 0x0000001b0a1b7209 */ /* 0x000fca0007800000 */
[----:B---34-:R-:W-:Y:S01]  /*19e0*/  FADD R8, R10, -R27 ;  /* 0x8000001b0a087221 */ /* 0x018fe20000000000 */
        /* <DEDUP_REMOVED lines=34> */
.L_x_816:
        /* <DEDUP_REMOVED lines=34> */
.L_x_809:
[----:B------:R-:W-:Y:S05]  /*1e30*/  BSYNC.RECONVERGENT B1 ;  /* 0x0000000000017941 */ /* 0x000fea0003800200 */
.L_x_808:
        /* <DEDUP_REMOVED lines=28> */
.L_x_811:
[----:B------:R-:W-:Y:S05]  /*2000*/  BSYNC.RECONVERGENT B1 ;  /* 0x0000000000017941 */ /* 0x000fea0003800200 */
.L_x_810:
        /* <DEDUP_REMOVED lines=28> */
.L_x_813:
[----:B------:R-:W-:Y:S05]  /*21d0*/  BSYNC.RECONVERGENT B1 ;  /* 0x0000000000017941 */ /* 0x000fea0003800200 */
.L_x_812:
        /* <DEDUP_REMOVED lines=28> */
.L_x_815:
[----:B------:R-:W-:Y:S05]  /*23a0*/  BSYNC.RECONVERGENT B1 ;  /* 0x0000000000017941 */ /* 0x000fea0003800200 */
.L_x_814:
[----:B------:R-:W-:-:S05]  /*23b0*/  VIADD R29, R29, 0x4 ;  /* 0x000000041d1d7836 */ /* 0x000fca0000000000 */
[----:B------:R-:W-:-:S13]  /*23c0*/  ISETP.NE.AND P0, PT, R29, R25, PT ;  /* 0x000000191d00720c */ /* 0x000fda0003f05270 */
[----:B------:R-:W-:Y:S05]  /*23d0*/  @P0 BRA `(.L_x_816) ;  /* 0xfffffff8000c0947 */ /* 0x000fea000383ffff */
[----:B------:R-:W-:Y:S05]  /*23e0*/  BSYNC.RECONVERGENT B0 ;  /* 0x0000000000007941 */ /* 0x000fea0003800200 */
.L_x_807:
        /* <DEDUP_REMOVED lines=15> */
[----:B-1----:R-:W-:Y:S02]  /*24e0*/  HFMA2 R32, -RZ, RZ, 3.7421875, 0 ;  /* 0x437c0000ff207431 */ /* 0x002fe400000001ff */
        /* <DEDUP_REMOVED lines=21> */
.L_x_818:
[----:B------:R-:W-:Y:S05]  /*2640*/  BSYNC.RECONVERGENT B0 ;  /* 0x0000000000007941 */ /* 0x000fea0003800200 */
.L_x_817:
        /* <DEDUP_REMOVED lines=12> */
[----:B-1----:R-:W-:-:S03]  /*2710*/  IMAD.MOV.U32 R31, RZ, RZ, 0x437c0000 ;  /* 0x437c0000ff1f7424 */ /* 0x002fc600078e00ff */
        /* <DEDUP_REMOVED lines=19> */
.L_x_820:
[----:B------:R-:W-:Y:S05]  /*2850*/  BSYNC.RECONVERGENT B0 ;  /* 0x0000000000007941 */ /* 0x000fea0003800200 */
.L_x_819:
        /* <DEDUP_REMOVED lines=13> */
[----:B-1----:R-:W-:Y:S01]  /*2930*/  LEA R28, R25, UR5, 0x2 ;  /* 0x00000005191c7c11 */ /* 0x002fe2000f8e10ff */
        /* <DEDUP_REMOVED lines=18> */
.L_x_793:
[----:B------:R-:W-:Y:S05]  /*2a60*/  WARPSYNC.ALL ;  /* 0x0000000000007948 */ /* 0x000fea0003800000 */
[----:B------:R-:W-:Y:S01]  /*2a70*/  BAR.SYNC.DEFER_BLOCKING 0x0 ;  /* 0x0000000000007b1d */ /* 0x000fe20000010000 */
[----:B------:R-:W-:-:S05]  /*2a80*/  UIADD3 UR4, UPT, UPT, UR4, 0x1, URZ ;  /* 0x0000000104047890 */ /* 0x000fca000fffe0ff */
[----:B------:R-:W-:Y:S07]  /*2a90*/  BRA.U !UP1, `(.L_x_821) ;  /* 0xffffffdd09647547 */ /* 0x000fee000b83ffff */
.L_x_790:
[----:B------:R-:W-:-:S13]  /*2aa0*/  ISETP.GE.AND P0, PT, R21, R22, PT ;  /* 0x000000161500720c */ /* 0x000fda0003f06270 */
[----:B------:R-:W-:Y:S05]  /*2ab0*/  @P0 EXIT ;  /* 0x000000000000094d */ /* 0x000fea0003800000 */
[----:B------:R-:W0:Y:S01]  /*2ac0*/  LDCU.64 UR4, c[0x0][0x3a0] ;  /* 0x00007400ff0477ac */ /* 0x000e220008000a00 */
[----:B------:R-:W-:Y:S01]  /*2ad0*/  IMAD.MOV.U32 R2, RZ, RZ, R4 ;  /* 0x000000ffff027224 */ /* 0x000fe200078e0004 */
[----:B0-----:R-:W-:-:S04]  /*2ae0*/  UISETP.NE.U32.AND UP0, UPT, UR4, URZ, UPT ;  /* 0x000000ff0400728c */ /* 0x001fc8000bf05070 */
[----:B------:R-:W-:-:S09]  /*2af0*/  UISETP.NE.AND.EX UP0, UPT, UR5, URZ, UPT, UP0 ;  /* 0x000000ff0500728c */ /* 0x000fd2000bf05300 */
[----:B------:R-:W-:Y:S05]  /*2b00*/  BRA.U !UP0, `(.L_x_822) ;  /* 0x0000000108747547 */ /* 0x000fea000b800000 */
[----:B--234-:R-:W0:Y:S02]  /*2b10*/  LDC.64 R8, c[0x0][0x3a0] ;  /* 0x0000e800ff087b82 */ /* 0x01ce240000000a00 */
        /* <DEDUP_REMOVED lines=28> */
.L_x_822:
        /* <DEDUP_REMOVED lines=8> */
[----:B-12345:R-:W-:Y:S05]  /*2d60*/  CALL.REL.NOINC `($__internal_17_$__cuda_sm20_rcp_rn_f32_slowpath) ;  /* 0x0000000000fc7944 */ /* 0x03efea0003c00000 */
[----:B------:R-:W-:Y:S05]  /*2d70*/  BRA `(.L_x_825) ;  /* 0x0000000000107947 */ /* 0x000fea0003800000 */
.L_x_824:
[----:B------:R-:W0:Y:S02]  /*2d80*/  MUFU.RCP R3, R2 ;  /* 0x0000000200037308 */ /* 0x000e240000001000 */
[----:B0-----:R-:W-:-:S04]  /*2d90*/  FFMA R0, R3, R2, -1 ;  /* 0xbf80000003007423 */ /* 0x001fc80000000002 */
[----:B------:R-:W-:-:S04]  /*2da0*/  FADD.FTZ R0, -R0, -RZ ;  /* 0x800000ff00007221 */ /* 0x000fc80000010100 */
[----:B------:R-:W-:-:S07]  /*2db0*/  FFMA R0, R3, R0, R3 ;  /* 0x0000000003007223 */ /* 0x000fce0000000003 */
.L_x_825:
[----:B------:R-:W-:Y:S05]  /*2dc0*/  BSYNC.RECONVERGENT B0 ;  /* 0x0000000000007941 */ /* 0x000fea0003800200 */
.L_x_823:
[----:B------:R-:W0:Y:S01]  /*2dd0*/  LDC.64 R2, c[0x0][0x398] ;  /* 0x0000e600ff027b82 */ /* 0x000e220000000a00 */
[----:B------:R-:W-:Y:S01]  /*2de0*/  FSEL R0, R0, RZ, P4 ;  /* 0x000000ff00007208 */ /* 0x000fe20002000000 */
[----:B------:R-:W-:-:S04]  /*2df0*/  IMAD.IADD R19, R18, 0x1, R19 ;  /* 0x0000000112137824 */ /* 0x000fc800078e0213 */
[C---:B------:R-:W-:Y:S01]  /*2e00*/  FMUL R5, R0.reuse, R5 ;  /* 0x0000000500057220 */ /* 0x040fe20000400000 */
[C---:B------:R-:W-:Y:S01]  /*2e10*/  FMUL R6, R0.reuse, R6 ;  /* 0x0000000600067220 */ /* 0x040fe20000400000 */
[----:B------:R-:W-:-:S03]  /*2e20*/  FMUL R7, R0, R7 ;  /* 0x0000000700077220 */ /* 0x000fc60000400000 */
[----:B------:R-:W-:Y:S02]  /*2e30*/  F2FP.F16.F32.PACK_AB R5, RZ, R5 ;  /* 0x00000005ff05723e */ /* 0x000fe400000000ff */
[----:B------:R-:W-:Y:S02]  /*2e40*/  F2FP.F16.F32.PACK_AB R6, RZ, R6 ;  /* 0x00000006ff06723e */ /* 0x000fe400000000ff */
[----:B------:R-:W-:Y:S01]  /*2e50*/  F2FP.F16.F32.PACK_AB R7, RZ, R7 ;  /* 0x00000007ff07723e */ /* 0x000fe200000000ff */
[----:B0-----:R-:W-:-:S05]  /*2e60*/  IMAD.WIDE R2, R19, 0x2, R2 ;  /* 0x0000000213027825 */ /* 0x001fca00078e0202 */
[----:B------:R0:W-:Y:S04]  /*2e70*/  STG.E.U16 desc[UR12][R2.64], R5 ;  /* 0x0000000502007986 */ /* 0x0001e8000c10150c */
[----:B------:R0:W-:Y:S04]  /*2e80*/  STG.E.U16 desc[UR12][R2.64+0x40], R6 ;  /* 0x0000400602007986 */ /* 0x0001e8000c10150c */
[----:B------:R0:W-:Y:S01]  /*2e90*/  STG.E.U16 desc[UR12][R2.64+0x80], R7 ;  /* 0x0000800702007986 */ /* 0x0001e2000c10150c */
[----:B------:R-:W-:Y:S05]  /*2ea0*/  @P3 EXIT ;  /* 0x000000000000394d */ /* 0x000fea0003800000 */
[----:B------:R-:W-:-:S05]  /*2eb0*/  FMUL R12, R0, R12 ;  /* 0x0000000c000c7220 */ /* 0x000fca0000400000 */
[----:B------:R-:W-:-:S05]  /*2ec0*/  F2FP.F16.F32.PACK_AB R12, RZ, R12 ;  /* 0x0000000cff0c723e */ /* 0x000fca00000000ff */
[----:B------:R-:W-:Y:S01]  /*2ed0*/  STG.E.U16 desc[UR12][R2.64+0xc0], R12 ;  /* 0x0000c00c02007986 */ /* 0x000fe2000c10150c */
[----:B------:R-:W-:Y:S05]  /*2ee0*/  EXIT ;  /* 0x000000000000794d */ /* 0x000fea0003800000 */
.L_x_798:
        /* <DEDUP_REMOVED lines=8> */
.L_x_827:
[----:B------:R-:W-:Y:S05]  /*2f70*/  BSYNC B2 ;  /* 0x0000000000027941 */ /* 0x000fea0003800000 */
.L_x_826:
        /* <DEDUP_REMOVED lines=8> */
.L_x_828:
[----:B------:R-:W-:Y:S02]  /*3000*/  HFMA2 R31, -RZ, RZ, 0, 2.384185791015625e-07 ;  /* 0x00000004ff1f7431 */ /* 0x000fe400000001ff */
[----:B------:R-:W-:-:S04]  /*3010*/  IMAD.MOV.U32 R24, RZ, RZ, R29 ;  /* 0x000000ffff187224 */ /* 0x000fc800078e001d */
[----:B------:R-:W-:-:S05]  /*3020*/  FADD R24, R9, R24 ;  /* 0x0000001809187221 */ /* 0x000fca0000000000 */
[----:B------:R-:W-:-:S07]  /*3030*/  MOV R9, R24 ;  /* 0x0000001800097202 */ /* 0x000fce0000000f00 */
[----:B------:R-:W-:Y:S05]  /*3040*/  WARPSYNC.COLLECTIVE R30, `(.L_x_829) ;  /* 0x000000001e087348 */ /* 0x000fea0003c00000 */
[----:B------:R0:W1:Y:S02]  /*3050*/  SHFL.BFLY P1, R29, R9, R31, R32 ;  /* 0x0c00001f091d7389 */ /* 0x0000640000020020 */
[----:B01----:R-:W-:Y:S05]  /*3060*/  ENDCOLLECTIVE ;  /* 0x000000000000791b */ /* 0x003fea0003800000 */
.L_x_829:
[----:B------:R-:W-:Y:S02]  /*3070*/  HFMA2 R31, -RZ, RZ, 0, 1.1920928955078125e-07 ;  /* 0x00000002ff1f7431 */ /* 0x000fe400000001ff */
[----:B------:R-:W-:-:S04]  /*3080*/  IMAD.MOV.U32 R25, RZ, RZ, R29 ;  /* 0x000000ffff197224 */ /* 0x000fc800078e001d */
[----:B------:R-:W-:-:S05]  /*3090*/  FADD R25, R24, R25 ;  /* 0x0000001918197221 */ /* 0x000fca0000000000 */
[----:B------:R-:W-:-:S07]  /*30a0*/  MOV R9, R25 ;  /* 0x0000001900097202 */ /* 0x000fce0000000f00 */
[----:B------:R-:W-:Y:S05]  /*30b0*/  WARPSYNC.COLLECTIVE R30, `(.L_x_830) ;  /* 0x000000001e087348 */ /* 0x000fea0003c00000 */
[----:B------:R0:W1:Y:S02]  /*30c0*/  SHFL.BFLY P1, R29, R9, R31, R32 ;  /* 0x0c00001f091d7389 */ /* 0x0000640000020020 */
[----:B01----:R-:W-:Y:S05]  /*30d0*/  ENDCOLLECTIVE ;  /* 0x000000000000791b */ /* 0x003fea0003800000 */
.L_x_830:
[----:B------:R-:W-:Y:S02]  /*30e0*/  HFMA2 R31, -RZ, RZ, 0, 5.9604644775390625e-08 ;  /* 0x00000001ff1f7431 */ /* 0x000fe400000001ff */
[----:B------:R-:W-:-:S04]  /*30f0*/  IMAD.MOV.U32 R26, RZ, RZ, R29 ;  /* 0x000000ffff1a7224 */ /* 0x000fc800078e001d */
[----:B------:R-:W-:-:S05]  /*3100*/  FADD R26, R25, R26 ;  /* 0x0000001a191a7221 */ /* 0x000fca0000000000 */
[----:B------:R-:W-:-:S07]  /*3110*/  MOV R9, R26 ;  /* 0x0000001a00097202 */ /* 0x000fce0000000f00 */
[----:B------:R-:W-:Y:S05]  /*3120*/  WARPSYNC.COLLECTIVE R30, `(.L_x_831) ;  /* 0x000000001e087348 */ /* 0x000fea0003c00000 */
[----:B------:R0:W1:Y:S02]  /*3130*/  SHFL.BFLY P1, R29, R9, R31, R32 ;  /* 0x0c00001f091d7389 */ /* 0x0000640000020020 */
[----:B01----:R-:W-:Y:S05]  /*3140*/  ENDCOLLECTIVE ;  /* 0x000000000000791b */ /* 0x003fea0003800000 */
.L_x_831:
[----:B------:R-:W-:Y:S05]  /*3150*/  BRA `(.L_x_832) ;  /* 0xffffffe000847947 */ /* 0x000fea000383ffff */
        .weak           $__internal_17_$__cuda_sm20_rcp_rn_f32_slowpath
        .type           $__internal_17_$__cuda_sm20_rcp_rn_f32_slowpath,@function
        .size           $__internal_17_$__cuda_sm20_rcp_rn_f32_slowpath,(.L_x_2078 - $__internal_17_$__cuda_sm20_rcp_rn_f32_slowpath)
$__internal_17_$__cuda_sm20_rcp_rn_f32_slowpath:
        /* <DEDUP_REMOVED lines=15> */
.L_x_834:
        /* <DEDUP_REMOVED lines=33> */
.L_x_836:
[----:B------:R0:W1:Y:S02]  /*3460*/  MUFU.RCP R3, R2 ;  /* 0x0000000200037308 */ /* 0x0000640000001000 */
.L_x_835:
[----:B------:R-:W-:Y:S05]  /*3470*/  BSYNC.RECONVERGENT B1 ;  /* 0x0000000000017941 */ /* 0x000fea0003800200 */
.L_x_833:
[----:B-1----:R-:W-:Y:S02]  /*3480*/  IMAD.MOV.U32 R0, RZ, RZ, R3 ;  /* 0x000000ffff007224 */ /* 0x002fe400078e0003 */
[----:B------:R-:W-:Y:S01]  /*3490*/  HFMA2 R3, -RZ, RZ, 0, 0 ;  /* 0x00000000ff037431 */ /* 0x000fe200000001ff */
[----:B0-----:R-:W-:-:S04]  /*34a0*/  MOV R2, R4 ;  /* 0x0000000400027202 */ /* 0x001fc80000000f00 */
[----:B------:R-:W-:Y:S05]  /*34b0*/  RET.REL.NODEC R2 `(_Z30flash_attn_sinks_varlen_kernelI6__halfLi112ELi8ELi32EEvPKT_S3_S3_PS1_PKfPKjS8_fiiii) ;  /* 0xffffffc802d07950 */ /* 0x000fea0003c3ffff */
.L_x_837:
        /* <DEDUP_REMOVED lines=12> */
.L_x_2078:


//--------------------- .text._Z30flash_attn_sinks_varlen_kernelI6__halfLi96ELi8ELi32EEvPKT_S3_S3_PS1_PKfPKjS8_fiiii --------------------------
	.section	.text._Z30flash_attn_sinks_varlen_kernelI6__halfLi96ELi8ELi32EEvPKT_S3_S3_PS1_PKfPKjS8_fiiii,"ax",@progbits
	.align	128
        .global         _Z30flash_attn_sinks_varlen_kernelI6__halfLi96ELi8ELi32EEvPKT_S3_S3_PS1_PKfPKjS8_fiiii
        .type           _Z30flash_attn_sinks_varlen_kernelI6__halfLi96ELi8ELi32EEvPKT_S3_S3_PS1_PKfPKjS8_fiiii,@function
        .size           _Z30flash_attn_sinks_varlen_kernelI6__halfLi96ELi8ELi32EEvPKT_S3_S3_PS1_PKfPKjS8_fiiii,(.L_x_2079 - _Z30flash_attn_sinks_varlen_kernelI6__halfLi96ELi8ELi32EEvPKT_S3_S3_PS1_PKfPKjS8_fiiii)
        .other          _Z30flash_attn_sinks_varlen_kernelI6__halfLi96ELi8ELi32EEvPKT_S3_S3_PS1_PKfPKjS8_fiiii,@"STO_CUDA_ENTRY STV_DEFAULT"
_Z30flash_attn_sinks_varlen_kernelI6__halfLi96ELi8ELi32EEvPKT_S3_S3_PS1_PKfPKjS8_fiiii:
.text._Z30flash_attn_sinks_varlen_kernelI6__halfLi96ELi8ELi32EEvPKT_S3_S3_PS1_PKfPKjS8_fiiii:
        /* <DEDUP_REMOVED lines=40> */
[----:B------:R0:W4:Y:S01]  /*0280*/  @!P0 LDG.E.U16.CONSTANT R8, desc[UR12][R14.64+0x80] ;  /* 0x0000800c0e088981 */ /* 0x000122000c1e9500 */
[----:B------:R-:W-:Y:S01]  /*0290*/  R2UR UR14, R4 ;  /* 0x00000000040e72ca */ /* 0x000fe200000e0000 */
[----:B------:R-:W-:Y:S01]  /*02a0*/  IMAD.MOV.U32 R24, RZ, RZ, -0x800001 ;  /* 0xff7fffffff187424 */ /* 0x000fe200078e00ff */
[----:B------:R-:W-:-:S02]  /*02b0*/  R2UR UR16, R1 ;  /* 0x00000000011072ca */ /* 0x000fc400000e0000 */
[----:B0-----:R-:W-:Y:S02]  /*02c0*/  IABS R14, R2 ;  /* 0x00000002000e7213 */ /* 0x001fe40000000000 */
[----:B------:R-:W-:-:S07]  /*02d0*/  LOP3.LUT R2, R2, R3, RZ, 0x3c, !PT ;  /* 0x0000000302027212 */ /* 0x000fce00078e3cff */
[----:B------:R-:W-:Y:S02]  /*02e0*/  VIADD R7, R7, -UR14 ;  /* 0x8000000e07077c36 */ /* 0x000fe40008000000 */
[----:B------:R-:W-:Y:S01]  /*02f0*/  IMAD.HI.U32 R11, R11, R14, RZ ;  /* 0x0000000e0b0b7227 */ /* 0x000fe200078e00ff */
[----:B------:R-:W-:Y:S02]  /*0300*/  ISETP.GE.AND P2, PT, R2, RZ, PT ;  /* 0x000000ff0200720c */ /* 0x000fe40003f46270 */
[----:B------:R-:W-:Y:S02]  /*0310*/  IADD3 R4, PT, PT, -R18, R7, RZ ;  /* 0x0000000712047210 */ /* 0x000fe40007ffe1ff */
        /* <DEDUP_REMOVED lines=23> */
[----:B------:R-:W-:Y:S01]  /*0490*/  IMAD.HI.U32 R15, R11, R14, RZ ;  /* 0x0000000e0b0f7227 */ /* 0x000fe200078e00ff */
[C---:B------:R-:W-:Y:S02]  /*04a0*/  IADD3 R11, PT, PT, R4.reuse, -UR7, R9 ;  /* 0x80000007040b7c10 */ /* 0x040fe4000fffe009 */
[----:B------:R-:W-:Y:S01]  /*04b0*/  VIADDMNMX R9, R9, 0x8, R18, PT ;  /* 0x0000000809097846 */ /* 0x000fe20003800112 */
[----:B------:R-:W-:Y:S01]  /*04c0*/  IMAD R10, R15, R12, R14 ;  /* 0x0000000c0f0a7224 */ /* 0x000fe200078e020e */
[----:B------:R-:W-:Y:S02]  /*04d0*/  R2UR UR6, R11 ;  /* 0x000000000b0672ca */ /* 0x000fe400000e0000 */
[----:B------:R-:W-:Y:S01]  /*04e0*/  VIADDMNMX R9, R4, R9, R7, PT ;  /* 0x0000000904097246 */ /* 0x000fe20003800107 */
[----:B------:R-:W0:Y:S01]  /*04f0*/  @!P0 LDC R11, c[0x0][0x3b8] ;  /* 0x0000ee00ff0b8b82 */ /* 0x000e220000000800 */
[----:B------:R-:W-:Y:S02]  /*0500*/  ISETP.GT.U32.AND P3, PT, R13, R10, PT ;  /* 0x0000000a0d00720c */ /* 0x000fe40003f64070 */
[----:B------:R-:W-:-:S02]  /*0510*/  R2UR UR15, R9 ;  /* 0x00000000090f72ca */ /* 0x000fc400000e0000 */
[----:B------:R-:W-:-:S05]  /*0520*/  MOV R14, RZ ;  /* 0x000000ff000e7202 */ /* 0x000fca0000000f00 */
[----:B------:R-:W-:Y:S02]  /*0530*/  UISETP.LT.AND UP0, UPT, UR6, -0x1, UPT ;  /* 0xffffffff0600788c */ /* 0x000fe4000bf01270 */
[----:B------:R-:W-:Y:S02]  /*0540*/  IADD3 R0, PT, PT, R0, UR6, RZ ;  /* 0x0000000600007c10 */ /* 0x000fe4000fffe0ff */
[-C--:B------:R-:W-:Y:S01]  /*0550*/  @!P3 IADD3 R10, PT, PT, R10, -R13.reuse, RZ ;  /* 0x8000000d0a0ab210 */ /* 0x080fe20007ffe0ff */
[----:B------:R-:W-:Y:S01]  /*0560*/  USEL UR4, UR6, 0xffffffff, !UP0 ;  /* 0xffffffff06047887 */ /* 0x000fe2000c000000 */
[----:B------:R-:W-:Y:S01]  /*0570*/  @!P3 VIADD R15, R15, 0x1 ;  /* 0x000000010f0fb836 */ /* 0x000fe20000000000 */
[----:B------:R-:W-:Y:S01]  /*0580*/  UISETP.GT.AND UP0, UPT, UR7, URZ, UPT ;  /* 0x000000ff0700728c */ /* 0x000fe2000bf04270 */
[----:B------:R-:W-:Y:S01]  /*0590*/  ISETP.GE.U32.AND P1, PT, R10, R13, PT ;  /* 0x0000000d0a00720c */ /* 0x000fe20003f26070 */
[----:B------:R-:W-:Y:S01]  /*05a0*/  UIADD3 UR4, UPT, UPT, UR4, 0x1, URZ ;  /* 0x0000000104047890 */ /* 0x000fe2000fffe0ff */
[----:B------:R-:W-:-:S02]  /*05b0*/  LOP3.LUT R10, R21, R2, RZ, 0x3c, !PT ;  /* 0x00000002150a7212 */ /* 0x000fc400078e3cff */
[----:B------:R-:W-:Y:S02]  /*05c0*/  CS2R R12, SRZ ;  /* 0x00000000000c7805 */ /* 0x000fe4000001ff00 */
[----:B------:R-:W-:Y:S01]  /*05d0*/  ISETP.NE.AND P3, PT, R2, RZ, PT ;  /* 0x000000ff0200720c */ /* 0x000fe20003f65270 */
[----:B------:R-:W-:Y:S01]  /*05e0*/  USEL UR5, UR4, URZ, UP0 ;  /* 0x000000ff04057287 */ /* 0x000fe20008000000 */
[----:B------:R-:W-:Y:S02]  /*05f0*/  ISETP.GE.AND P2, PT, R10, RZ, PT ;  /* 0x000000ff0a00720c */ /* 0x000fe40003f46270 */
[----:B------:R-:W1:Y:S01]  /*0600*/  @!P0 LDC R10, c[0x0][0x3b8] ;  /* 0x0000ee00ff0a8b82 */ /* 0x000e620000000800 */
[----:B------:R-:W-:Y:S02]  /*0610*/  UISETP.GE.AND UP1, UPT, UR5, UR15, UPT ;  /* 0x0000000f0500728c */ /* 0x000fe4000bf26270 */
[----:B------:R-:W-:-:S08]  /*0620*/  @P1 IADD3 R15, PT, PT, R15, 0x1, RZ ;  /* 0x000000010f0f1810 */ /* 0x000fd00007ffe0ff */
[----:B------:R-:W-:Y:S01]  /*0630*/  @!P2 IMAD.MOV R15, RZ, RZ, -R15 ;  /* 0x000000ffff0fa224 */ /* 0x000fe200078e0a0f */
[----:B------:R-:W-:Y:S01]  /*0640*/  @!P3 LOP3.LUT R15, RZ, R2, RZ, 0x33, !PT ;  /* 0x00000002ff0fb212 */ /* 0x000fe200078e33ff */
[----:B--2---:R-:W-:Y:S02]  /*0650*/  @!P0 HADD2.F32 R5, -RZ, R5.H0_H0 ;  /* 0x20000005ff058230 */ /* 0x004fe40000004100 */
[----:B---3--:R-:W-:-:S03]  /*0660*/  @!P0 HADD2.F32 R6, -RZ, R6.H0_H0 ;  /* 0x20000006ff068230 */ /* 0x008fc60000004100 */
[-C--:B-1----:R-:W-:Y:S01]  /*0670*/  @!P0 FMUL R14, R5, R10.reuse ;  /* 0x0000000a050e8220 */ /* 0x082fe20000400000 */
[----:B------:R-:W-:Y:S01]  /*0680*/  CS2R R4, SRZ ;  /* 0x0000000000047805 */ /* 0x000fe2000001ff00 */
[----:B----4-:R-:W-:Y:S02]  /*0690*/  @!P0 HADD2.F32 R8, -RZ, R8.H0_H0 ;  /* 0x20000008ff088230 */ /* 0x010fe40000004100 */
[----:B------:R-:W-:Y:S01]  /*06a0*/  @!P0 FMUL R13, R6, R10 ;  /* 0x0000000a060d8220 */ /* 0x000fe20000400000 */
[----:B------:R-:W-:Y:S02]  /*06b0*/  CS2R R6, SRZ ;  /* 0x0000000000067805 */ /* 0x000fe4000001ff00 */
[----:B0-----:R-:W-:Y:S01]  /*06c0*/  @!P0 FMUL R12, R8, R11 ;  /* 0x0000000b080c8220 */ /* 0x001fe20000400000 */
[----:B------:R-:W-:Y:S06]  /*06d0*/  BRA.U UP1, `(.L_x_838) ;  /* 0x00000025016c7547 */ /* 0x000fec000b800000 */
        /* <DEDUP_REMOVED lines=8> */
.L_x_871:
[----:B0-----:R-:W0:Y:S01]  /*0760*/  S2UR UR9, SR_CgaCtaId ;  /* 0x00000000000979c3 */ /* 0x001e220000008800 */
[----:B------:R-:W-:Y:S01]  /*0770*/  UMOV UR8, 0x400 ;  /* 0x0000040000087882 */ /* 0x000fe20000000000 */
[----:B------:R-:W-:Y:S01]  /*0780*/  UIADD3 UR7, UPT, UPT, UR6, 0x20, URZ ;  /* 0x0000002006077890 */ /* 0x000fe2000fffe0ff */
[----:B------:R-:W-:Y:S01]  /*0790*/  IMAD R30, R15, 0x60, RZ ;  /* 0x000000600f1e7824 */ /* 0x000fe200078e02ff */
[C---:B------:R-:W-:Y:S01]  /*07a0*/  LOP3.LUT R34, R20.reuse, 0x300, RZ, 0xfc, !PT ;  /* 0x0000030014227812 */ /* 0x040fe200078efcff */
[----:B------:R-:W-:Y:S01]  /*07b0*/  BSSY.RECONVERGENT B0, `(.L_x_839) ;  /* 0x0000062000007945 */ /* 0x000fe20003800200 */
[----:B------:R-:W-:Y:S01]  /*07c0*/  UISETP.LT.AND UP1, UPT, UR15, UR7, UPT ;  /* 0x000000070f00728c */ /* 0x000fe2000bf21270 */
[C---:B------:R-:W-:Y:S01]  /*07d0*/  LOP3.LUT R29, R20.reuse, 0x200, RZ, 0xfc, !PT ;  /* 0x00000200141d7812 */ /* 0x040fe200078efcff */
[----:B------:R-:W-:Y:S01]  /*07e0*/  IMAD.MOV.U32 R25, RZ, RZ, R20 ;  /* 0x000000ffff197224 */ /* 0x000fe200078e0014 */
[----:B------:R-:W-:Y:S01]  /*07f0*/  LOP3.LUT R27, R20, 0x100, RZ, 0xfc, !PT ;  /* 0x00000100141b7812 */ /* 0x000fe200078efcff */
[C---:B------:R-:W-:Y:S01]  /*0800*/  VIADD R26, R30.reuse, 0x200 ;  /* 0x000002001e1a7836 */ /* 0x040fe20000000000 */
[C---:B-1----:R-:W-:Y:S01]  /*0810*/  IADD3 R28, PT, PT, R30.reuse, 0x300, RZ ;  /* 0x000003001e1c7810 */ /* 0x042fe20007ffe0ff */
        /* <DEDUP_REMOVED lines=10> */
[----:B--2--5:R-:W-:-:S07]  /*08c0*/  UMOV UR6, UR7 ;  /* 0x0000000700067c82 */ /* 0x024fce0008000000 */
.L_x_840:
[----:B------:R-:W-:-:S04]  /*08d0*/  IADD3 R8, PT, PT, R33, -0x300, RZ ;  /* 0xfffffd0021087810 */ /* 0x000fc80007ffe0ff */
[----:B------:R-:W-:Y:S01]  /*08e0*/  LOP3.LUT R9, R8, 0xffff, RZ, 0xc0, !PT ;  /* 0x0000ffff08097812 */ /* 0x000fe200078ec0ff */
[----:B------:R-:W-:-:S04]  /*08f0*/  VIADD R8, R33, 0xfffffe00 ;  /* 0xfffffe0021087836 */ /* 0x000fc80000000000 */
[----:B------:R-:W-:Y:S01]  /*0900*/  IMAD R9, R9, 0xaaab, RZ ;  /* 0x0000aaab09097824 */ /* 0x000fe200078e02ff */
[----:B------:R-:W-:-:S04]  /*0910*/  LOP3.LUT R10, R8, 0xffff, RZ, 0xc0, !PT ;  /* 0x0000ffff080a7812 */ /* 0x000fc800078ec0ff */
[----:B------:R-:W-:Y:S02]  /*0920*/  SHF.R.U32.HI R8, RZ, 0x16, R9 ;  /* 0x00000016ff087819 */ /* 0x000fe40000011609 */
[----:B------:R-:W-:Y:S02]  /*0930*/  IADD3 R9, PT, PT, R33, -0x100, RZ ;  /* 0xffffff0021097810 */ /* 0x000fe40007ffe0ff */
        /* <DEDUP_REMOVED lines=10> */
[----:B------:R-:W0:Y:S03]  /*09e0*/  @P0 LDC.64 R8, c[0x0][0x388] ;  /* 0x0000e200ff080b82 */ /* 0x000e260000000a00 */
[----:B------:R-:W-:Y:S02]  /*09f0*/  @P0 VIADD R11, R10, UR11 ;  /* 0x0000000b0a0b0c36 */ /* 0x000fe40008000000 */
[----:B------:R-:W-:-:S04]  /*0a00*/  @P1 IMAD.HI.U32 R22, R27, -0x55555555, RZ ;  /* 0xaaaaaaab1b161827 */ /* 0x000fc800078e00ff */
[----:B------:R-:W-:Y:S01]  /*0a10*/  @P0 IMAD R11, R3, R11, R30 ;  /* 0x0000000b030b0224 */ /* 0x000fe200078e021e */
[----:B------:R-:W-:-:S03]  /*0a20*/  @P1 SHF.R.U32.HI R22, RZ, 0x6, R22 ;  /* 0x00000006ff161819 */ /* 0x000fc60000011616 */
[----:B------:R-:W-:Y:S01]  /*0a30*/  @P0 IMAD R11, R10, -0x60, R11 ;  /* 0xffffffa00a0b0824 */ /* 0x000fe200078e020b */
[----:B------:R-:W-:-:S03]  /*0a40*/  @P1 IADD3 R10, PT, PT, R22, UR11, RZ ;  /* 0x0000000b160a1c10 */ /* 0x000fc6000fffe0ff */
[----:B------:R-:W-:Y:S02]  /*0a50*/  @P0 IMAD.IADD R11, R11, 0x1, R20 ;  /* 0x000000010b0b0824 */ /* 0x000fe400078e0214 */
[----:B------:R-:W-:-:S04]  /*0a60*/  @P1 IMAD R23, R3, R10, R32 ;  /* 0x0000000a03171224 */ /* 0x000fc800078e0220 */
[----:B------:R-:W-:Y:S02]  /*0a70*/  @P1 IMAD R23, R22, -0x60, R23 ;  /* 0xffffffa016171824 */ /* 0x000fe400078e0217 */
[----:B0-----:R-:W-:Y:S02]  /*0a80*/  @P0 IMAD.WIDE R8, R11, 0x2, R8 ;  /* 0x000000020b080825 */ /* 0x001fe400078e0208 */
[----:B------:R-:W0:Y:S02]  /*0a90*/  @P1 LDC.64 R10, c[0x0][0x388] ;  /* 0x0000e200ff0a1b82 */ /* 0x000e240000000a00 */
[----:B------:R-:W-:Y:S02]  /*0aa0*/  @P2 IMAD.HI.U32 R22, R29, -0x55555555, RZ ;  /* 0xaaaaaaab1d162827 */ /* 0x000fe400078e00ff */
[----:B------:R1:W2:Y:S03]  /*0ab0*/  @P0 LDG.E.U16.CONSTANT R8, desc[UR12][R8.64] ;  /* 0x0000000c08080981 */ /* 0x0002a6000c1e9500 */
[----:B------:R-:W-:-:S04]  /*0ac0*/  @P2 SHF.R.U32.HI R22, RZ, 0x6, R22 ;  /* 0x00000006ff162819 */ /* 0x000fc80000011616 */
[C---:B------:R-:W-:Y:S02]  /*0ad0*/  @P2 IADD3 R35, PT, PT, R22.reuse, UR11, RZ ;  /* 0x0000000b16232c10 */ /* 0x040fe4000fffe0ff */
[----:B-1----:R-:W-:Y:S01]  /*0ae0*/  LOP3.LUT R9, R33, 0xffff, RZ, 0xc0, !PT ;  /* 0x0000ffff21097812 */ /* 0x002fe200078ec0ff */
[----:B------:R-:W-:Y:S02]  /*0af0*/  @P1 IMAD.IADD R23, R23, 0x1, R20 ;  /* 0x0000000117171824 */ /* 0x000fe400078e0214 */
[----:B------:R-:W-:Y:S02]  /*0b00*/  @P2 IMAD R35, R3, R35, R26 ;  /* 0x0000002303232224 */ /* 0x000fe400078e021a */
[----:B------:R-:W-:Y:S02]  /*0b10*/  IMAD R9, R9, 0xaaab, RZ ;  /* 0x0000aaab09097824 */ /* 0x000fe400078e02ff */
[----:B------:R-:W-:-:S03]  /*0b20*/  @P2 IMAD R35, R22, -0x60, R35 ;  /* 0xffffffa016232824 */ /* 0x000fc600078e0223 */
[----:B------:R-:W-:Y:S01]  /*0b30*/  SHF.R.U32.HI R9, RZ, 0x16, R9 ;  /* 0x00000016ff097819 */ /* 0x000fe20000011609 */
[----:B0-----:R-:W-:Y:S02]  /*0b40*/  @P1 IMAD.WIDE R10, R23, 0x2, R10 ;  /* 0x00000002170a1825 */ /* 0x001fe400078e020a */
[----:B------:R-:W0:Y:S01]  /*0b50*/  @P2 LDC.64 R22, c[0x0][0x388] ;  /* 0x0000e200ff162b82 */ /* 0x000e220000000a00 */
[----:B------:R-:W-:Y:S02]  /*0b60*/  ISETP.LT.AND P3, PT, R9, UR9, PT ;  /* 0x0000000909007c0c */ /* 0x000fe4000bf61270 */
[----:B------:R-:W-:Y:S01]  /*0b70*/  @P2 IADD3 R35, PT, PT, R35, R20, RZ ;  /* 0x0000001423232210 */ /* 0x000fe20007ffe0ff */
[----:B------:R1:W3:Y:S10]  /*0b80*/  @P1 LDG.E.U16.CONSTANT R11, desc[UR12][R10.64] ;  /* 0x0000000c0a0b1981 */ /* 0x0002f4000c1e9500 */
[----:B------:R-:W-:-:S05]  /*0b90*/  @P3 IMAD.HI.U32 R9, R34, -0x55555555, RZ ;  /* 0xaaaaaaab22093827 */ /* 0x000fca00078e00ff */
[----:B------:R-:W-:Y:S01]  /*0ba0*/  @P3 SHF.R.U32.HI R9, RZ, 0x6, R9 ;  /* 0x00000006ff093819 */ /* 0x000fe20000011609 */
[----:B-1----:R-:W-:Y:S02]  /*0bb0*/  HFMA2 R10, -RZ, RZ, 0, 0 ;  /* 0x00000000ff0a7431 */ /* 0x002fe400000001ff */
[----:B0-----:R-:W-:-:S04]  /*0bc0*/  @P2 IMAD.WIDE R22, R35, 0x2, R22 ;  /* 0x0000000223162825 */ /* 0x001fc800078e0216 */
[----:B------:R-:W-:Y:S02]  /*0bd0*/  @P3 VIADD R35, R9, UR11 ;  /* 0x0000000b09233c36 */ /* 0x000fe40008000000 */
[----:B------:R0:W4:Y:S02]  /*0be0*/  @P2 LDG.E.U16.CONSTANT R23, desc[UR12][R22.64] ;  /* 0x0000000c16172981 */ /* 0x000124000c1e9500 */
[----:B------:R-:W-:-:S04]  /*0bf0*/  @P3 IMAD R36, R3, R35, R28 ;  /* 0x0000002303243224 */ /* 0x000fc800078e021c */
[----:B------:R-:W-:-:S04]  /*0c00*/  @P3 IMAD R35, R9, -0x60, R36 ;  /* 0xffffffa009233824 */ /* 0x000fc800078e0224 */
[----:B------:R-:W-:Y:S02]  /*0c10*/  @P3 IMAD.IADD R35, R35, 0x1, R20 ;  /* 0x0000000123233824 */ /* 0x000fe400078e0214 */
[----:B--2---:R-:W-:Y:S02]  /*0c20*/  @P0 HADD2.F32 R10, -RZ, R8.H0_H0 ;  /* 0x20000008ff0a0230 */ /* 0x004fe40000004100 */
[----:B------:R-:W1:Y:S02]  /*0c30*/  @P3 LDC.64 R8, c[0x0][0x388] ;  /* 0x0000e200ff083b82 */ /* 0x000e640000000a00 */
[----:B-1----:R-:W-:-:S06]  /*0c40*/  @P3 IMAD.WIDE R8, R35, 0x2, R8 ;  /* 0x0000000223083825 */ /* 0x002fcc00078e0208 */
[----:B------:R-:W2:Y:S01]  /*0c50*/  @P3 LDG.E.U16.CONSTANT R8, desc[UR12][R8.64] ;  /* 0x0000000c08083981 */ /* 0x000ea2000c1e9500 */
[----:B------:R-:W-:Y:S01]  /*0c60*/  MOV R36, RZ ;  /* 0x000000ff00247202 */ /* 0x000fe20000000f00 */
[----:B0-----:R-:W-:Y:S02]  /*0c70*/  IMAD.MOV.U32 R22, RZ, RZ, RZ ;  /* 0x000000ffff167224 */ /* 0x001fe400078e00ff */
[----:B---3--:R-:W-:Y:S02]  /*0c80*/  @P1 HADD2.F32 R22, -RZ, R11.H0_H0 ;  /* 0x2000000bff161230 */ /* 0x008fe40000004100 */
[----:B------:R-:W-:Y:S02]  /*0c90*/  HFMA2 R11, -RZ, RZ, 0, 0 ;  /* 0x00000000ff0b7431 */ /* 0x000fe400000001ff */
[----:B----4-:R-:W-:Y:S02]  /*0ca0*/  @P2 HADD2.F32 R36, -RZ, R23.H0_H0 ;  /* 0x20000017ff242230 */ /* 0x010fe40000004100 */
[----:B------:R-:W-:-:S05]  /*0cb0*/  VIADD R23, R34, 0xfffffd00 ;  /* 0xfffffd0022177836 */ /* 0x000fca0000000000 */
[----:B------:R-:W-:Y:S01]  /*0cc0*/  ISETP.GE.U32.AND P0, PT, R23, 0x800, PT ;  /* 0x000008001700780c */ /* 0x000fe20003f06070 */
[----:B------:R-:W-:Y:S01]  /*0cd0*/  STS [R31+-0x800], R10 ;  /* 0xfff8000a1f007388 */ /* 0x000fe20000000800 */
[----:B------:R-:W-:Y:S01]  /*0ce0*/  IADD3 R33, PT, PT, R33, 0x400, RZ ;  /* 0x0000040021217810 */ /* 0x000fe20007ffe0ff */
[----:B------:R-:W-:Y:S01]  /*0cf0*/  VIADD R34, R34, 0x400 ;  /* 0x0000040022227836 */ /* 0x000fe20000000000 */
[----:B------:R-:W-:Y:S01]  /*0d00*/  IADD3 R25, PT, PT, R25, 0x400, RZ ;  /* 0x0000040019197810 */ /* 0x000fe20007ffe0ff */
[----:B------:R-:W-:Y:S01]  /*0d10*/  STS [R31+-0x400], R22 ;  /* 0xfffc00161f007388 */ /* 0x000fe20000000800 */
[----:B------:R-:W-:Y:S01]  /*0d20*/  VIADD R29, R29, 0x400 ;  /* 0x000004001d1d7836 */ /* 0x000fe20000000000 */
[----:B------:R-:W-:Y:S01]  /*0d30*/  IADD3 R27, PT, PT, R27, 0x400, RZ ;  /* 0x000004001b1b7810 */ /* 0x000fe20007ffe0ff */
[----:B------:R-:W-:Y:S01]  /*0d40*/  VIADD R28, R28, 0x400 ;  /* 0x000004001c1c7836 */ /* 0x000fe20000000000 */
[----:B------:R-:W-:Y:S01]  /*0d50*/  STS [R31], R36 ;  /* 0x000000241f007388 */ /* 0x000fe20000000800 */
[----:B------:R-:W-:Y:S01]  /*0d60*/  IADD3 R30, PT, PT, R30, 0x400, RZ ;  /* 0x000004001e1e7810 */ /* 0x000fe20007ffe0ff */
[----:B------:R-:W-:Y:S01]  /*0d70*/  VIADD R32, R32, 0x400 ;  /* 0x0000040020207836 */ /* 0x000fe20000000000 */
[----:B------:R-:W-:Y:S01]  /*0d80*/  IADD3 R26, PT, PT, R26, 0x400, RZ ;  /* 0x000004001a1a7810 */ /* 0x000fe20007ffe0ff */
[----:B--2---:R-:W-:-:S05]  /*0d90*/  @P3 HADD2.F32 R11, -RZ, R8.H0_H0 ;  /* 0x20000008ff0b3230 */ /* 0x004fca0000004100 */
[----:B------:R0:W-:Y:S02]  /*0da0*/  STS [R31+0x400], R11 ;  /* 0x0004000b1f007388 */ /* 0x0001e40000000800 */
[----:B0-----:R-:W-:Y:S01]  /*0db0*/  IADD3 R31, PT, PT, R31, 0x1000, RZ ;  /* 0x000010001f1f7810 */ /* 0x001fe20007ffe0ff */
[----:B------:R-:W-:Y:S06]  /*0dc0*/  @!P0 BRA `(.L_x_840) ;  /* 0xfffffff800c08947 */ /* 0x000fec000383ffff */
[----:B------:R-:W-:Y:S05]  /*0dd0*/  BSYNC.RECONVERGENT B0 ;  /* 0x0000000000007941 */ /* 0x000fea0003800200 */
.L_x_839:
[----:B------:R-:W-:Y:S01]  /*0de0*/  BSSY.RECONVERGENT B0, `(.L_x_841) ;  /* 0x000005d000007945 */ /* 0x000fe20003800200 */
[----:B------:R-:W-:-:S07]  /*0df0*/  MOV R25, R20 ;  /* 0x0000001400197202 */ /* 0x000fce0000000f00 */
.L_x_842:
[C---:B------:R-:W-:Y:S01]  /*0e00*/  VIADD R11, R25.reuse, 0x100 ;  /* 0x00000100190b7836 */ /* 0x040fe20000000000 */
[C---:B------:R-:W-:Y:S02]  /*0e10*/  IADD3 R29, PT, PT, R25.reuse, 0x200, RZ ;  /* 0x00000200191d7810 */ /* 0x040fe40007ffe0ff */
[----:B------:R-:W-:Y:S02]  /*0e20*/  IADD3 R32, PT, PT, R25, 0x300, RZ ;  /* 0x0000030019207810 */ /* 0x000fe40007ffe0ff */
[----:B------:R-:W-:Y:S02]  /*0e30*/  LOP3.LUT R8, R11, 0xffff, RZ, 0xc0, !PT ;  /* 0x0000ffff0b087812 */ /* 0x000fe400078ec0ff */
[----:B------:R-:W-:Y:S02]  /*0e40*/  LOP3.LUT R9, R29, 0xffff, RZ, 0xc0, !PT ;  /* 0x0000ffff1d097812 */ /* 0x000fe400078ec0ff */
[----:B------:R-:W-:Y:S01]  /*0e50*/  LOP3.LUT R10, R32, 0xffff, RZ, 0xc0, !PT ;  /* 0x0000ffff200a7812 */ /* 0x000fe200078ec0ff */
[----:B------:R-:W-:-:S02]  /*0e60*/  IMAD R8, R8, 0xaaab, RZ ;  /* 0x0000aaab08087824 */ /* 0x000fc400078e02ff */
[----:B------:R-:W-:Y:S02]  /*0e70*/  IMAD R9, R9, 0xaaab, RZ ;  /* 0x0000aaab09097824 */ /* 0x000fe400078e02ff */
[----:B------:R-:W-:Y:S01]  /*0e80*/  IMAD R10, R10, 0xaaab, RZ ;  /* 0x0000aaab0a0a7824 */ /* 0x000fe200078e02ff */
[----:B------:R-:W-:Y:S02]  /*0e90*/  SHF.R.U32.HI R23, RZ, 0x16, R8 ;  /* 0x00000016ff177819 */ /* 0x000fe40000011608 */
[----:B------:R-:W-:Y:S02]  /*0ea0*/  LOP3.LUT R8, R25, 0xffff, RZ, 0xc0, !PT ;  /* 0x0000ffff19087812 */ /* 0x000fe400078ec0ff */
[----:B------:R-:W-:Y:S02]  /*0eb0*/  ISETP.LT.AND P1, PT, R23, UR9, PT ;  /* 0x0000000917007c0c */ /* 0x000fe4000bf21270 */
[----:B------:R-:W-:Y:S01]  /*0ec0*/  SHF.R.U32.HI R9, RZ, 0x16, R9 ;  /* 0x00000016ff097819 */ /* 0x000fe20000011609 */
[----:B------:R-:W-:Y:S01]  /*0ed0*/  IMAD R8, R8, 0xaaab, RZ ;  /* 0x0000aaab08087824 */ /* 0x000fe200078e02ff */
[----:B------:R-:W-:-:S02]  /*0ee0*/  SHF.R.U32.HI R28, RZ, 0x16, R10 ;  /* 0x00000016ff1c7819 */ /* 0x000fc4000001160a */
[----:B------:R-:W-:Y:S02]  /*0ef0*/  ISETP.LT.AND P2, PT, R9, UR9, PT ;  /* 0x0000000909007c0c */ /* 0x000fe4000bf41270 */
[----:B------:R-:W-:Y:S02]  /*0f00*/  SHF.R.U32.HI R22, RZ, 0x16, R8 ;  /* 0x00000016ff167819 */ /* 0x000fe40000011608 */
[----:B------:R-:W-:Y:S02]  /*0f10*/  ISETP.LT.AND P3, PT, R28, UR9, PT ;  /* 0x000000091c007c0c */ /* 0x000fe4000bf61270 */
[----:B------:R-:W-:Y:S01]  /*0f20*/  ISETP.LT.AND P0, PT, R22, UR9, PT ;  /* 0x0000000916007c0c */ /* 0x000fe2000bf01270 */
[----:B------:R-:W0:Y:S01]  /*0f30*/  @P1 LDC R26, c[0x0][0x3c4] ;  /* 0x0000f100ff1a1b82 */ /* 0x000e220000000800 */
[C---:B------:R-:W-:Y:S02]  /*0f40*/  @P1 PRMT R8, R23.reuse, 0x9910, RZ ;  /* 0x0000991017081816 */ /* 0x040fe400000000ff */
[----:B------:R-:W-:-:S03]  /*0f50*/  @P1 IADD3 R31, PT, PT, R23, UR11, RZ ;  /* 0x0000000b171f1c10 */ /* 0x000fc6000fffe0ff */
[----:B------:R-:W-:Y:S01]  /*0f60*/  @P1 IMAD R8, R8, 0x60, RZ ;  /* 0x0000006008081824 */ /* 0x000fe200078e02ff */
[C---:B------:R-:W-:Y:S02]  /*0f70*/  @P2 PRMT R10, R9.reuse, 0x9910, RZ ;  /* 0x00009910090a2816 */ /* 0x040fe400000000ff */
[----:B------:R-:W-:Y:S01]  /*0f80*/  @P2 IADD3 R34, PT, PT, R9, UR11, RZ ;  /* 0x0000000b09222c10 */ /* 0x000fe2000fffe0ff */
[----:B------:R-:W-:Y:S01]  /*0f90*/  @P1 IMAD.MOV R30, RZ, RZ, -R8 ;  /* 0x000000ffff1e1224 */ /* 0x000fe200078e0a08 */
[----:B------:R-:W-:Y:S02]  /*0fa0*/  @P2 MOV R8, R10 ;  /* 0x0000000a00082202 */ /* 0x000fe40000000f00 */
[----:B------:R-:W-:Y:S01]  /*0fb0*/  @P0 PRMT R27, R22, 0x9910, RZ ;  /* 0x00009910161b0816 */ /* 0x000fe200000000ff */
[----:B------:R-:W1:Y:S01]  /*0fc0*/  @P0 LDC R10, c[0x0][0x3c4] ;  /* 0x0000f100ff0a0b82 */ /* 0x000e620000000800 */
[----:B------:R-:W-:Y:S01]  /*0fd0*/  @P1 PRMT R30, R30, 0x7710, RZ ;  /* 0x000077101e1e1816 */ /* 0x000fe200000000ff */
[----:B------:R-:W-:Y:S01]  /*0fe0*/  @P2 IMAD R8, R8, 0x60, RZ ;  /* 0x0000006008082824 */ /* 0x000fe200078e02ff */
[----:B------:R-:W-:Y:S01]  /*0ff0*/  @P3 PRMT R33, R28, 0x9910, RZ ;  /* 0x000099101c213816 */ /* 0x000fe200000000ff */
[----:B------:R-:W-:Y:S01]  /*1000*/  @P0 IMAD R27, R27, 0x60, RZ ;  /* 0x000000601b1b0824 */ /* 0x000fe200078e02ff */
[----:B------:R-:W-:Y:S01]  /*1010*/  @P1 IADD3 R11, PT, PT, R11, R30, RZ ;  /* 0x0000001e0b0b1210 */ /* 0x000fe20007ffe0ff */
[----:B------:R-:W-:-:S02]  /*1020*/  @P2 IMAD.MOV R30, RZ, RZ, -R8 ;  /* 0x000000ffff1e2224 */ /* 0x000fc400078e0a08 */
[----:B------:R-:W2:Y:S01]  /*1030*/  @P2 LDC R8, c[0x0][0x3c4] ;  /* 0x0000f100ff082b82 */ /* 0x000ea20000000800 */
[----:B------:R-:W-:Y:S01]  /*1040*/  @P0 IADD3 R27, PT, PT, RZ, -R27, RZ ;  /* 0x8000001bff1b0210 */ /* 0x000fe20007ffe0ff */
[----:B------:R-:W-:Y:S01]  /*1050*/  @P3 IMAD R23, R33, 0x60, RZ ;  /* 0x0000006021173824 */ /* 0x000fe200078e02ff */
[----:B------:R-:W-:Y:S01]  /*1060*/  @P2 PRMT R30, R30, 0x7710, RZ ;  /* 0x000077101e1e2816 */ /* 0x000fe200000000ff */
[----:B0-----:R-:W-:Y:S01]  /*1070*/  @P1 IMAD R31, R31, R26, R15 ;  /* 0x0000001a1f1f1224 */ /* 0x001fe200078e020f */
[----:B------:R-:W-:Y:S01]  /*1080*/  @P0 PRMT R26, R27, 0x7710, RZ ;  /* 0x000077101b1a0816 */ /* 0x000fe200000000ff */
[----:B------:R-:W-:Y:S01]  /*1090*/  @P3 VIADD R28, R28, UR11 ;  /* 0x0000000b1c1c3c36 */ /* 0x000fe20008000000 */
[----:B------:R-:W-:Y:S01]  /*10a0*/  @P3 IADD3 R27, PT, PT, RZ, -R23, RZ ;  /* 0x80000017ff1b3210 */ /* 0x000fe20007ffe0ff */
[----:B------:R-:W-:Y:S01]  /*10b0*/  @P2 IMAD.IADD R29, R29, 0x1, R30 ;  /* 0x000000011d1d2824 */ /* 0x000fe200078e021e */
[----:B------:R-:W-:Y:S01]  /*10c0*/  @P0 IADD3 R23, PT, PT, R22, UR11, RZ ;  /* 0x0000000b16170c10 */ /* 0x000fe2000fffe0ff */
[----:B------:R-:W-:Y:S01]  /*10d0*/  @P0 IMAD.IADD R22, R26, 0x1, R25 ;  /* 0x000000011a160824 */ /* 0x000fe200078e0219 */
[----:B------:R-:W0:Y:S01]  /*10e0*/  @P3 LDC R30, c[0x0][0x3c4] ;  /* 0x0000f100ff1e3b82 */ /* 0x000e220000000800 */
[----:B------:R-:W-:-:S02]  /*10f0*/  @P3 PRMT R27, R27, 0x7710, RZ ;  /* 0x000077101b1b3816 */ /* 0x000fc400000000ff */
[----:B------:R-:W-:Y:S01]  /*1100*/  @P1 LOP3.LUT R26, R11, 0xffff, RZ, 0xc0, !PT ;  /* 0x0000ffff0b1a1812 */ /* 0x000fe200078ec0ff */
[--C-:B-1----:R-:W-:Y:S01]  /*1110*/  @P0 IMAD R23, R23, R10, R15.reuse ;  /* 0x0000000a17170224 */ /* 0x102fe200078e020f */
[----:B------:R-:W-:Y:S02]  /*1120*/  @P0 LOP3.LUT R22, R22, 0xffff, RZ, 0xc0, !PT ;  /* 0x0000ffff16160812 */ /* 0x000fe400078ec0ff */
[----:B------:R-:W-:Y:S01]  /*1130*/  @P3 IADD3 R32, PT, PT, R32, R27, RZ ;  /* 0x0000001b20203210 */ /* 0x000fe20007ffe0ff */
[----:B------:R-:W-:Y:S01]  /*1140*/  @P1 IMAD R31, R31, 0x60, R26 ;  /* 0x000000601f1f1824 */ /* 0x000fe200078e021a */
[----:B------:R-:W1:Y:S01]  /*1150*/  @P2 LDC.64 R10, c[0x0][0x390] ;  /* 0x0000e400ff0a2b82 */ /* 0x000e620000000a00 */
[----:B------:R-:W-:Y:S01]  /*1160*/  @P0 IMAD R33, R23, 0x60, R22 ;  /* 0x0000006017210824 */ /* 0x000fe200078e0216 */
[----:B------:R-:W-:Y:S01]  /*1170*/  @P2 LOP3.LUT R29, R29, 0xffff, RZ, 0xc0, !PT ;  /* 0x0000ffff1d1d2812 */ /* 0x000fe200078ec0ff */
[----:B--2---:R-:W-:Y:S01]  /*1180*/  @P2 IMAD R34, R34, R8, R15 ;  /* 0x0000000822222224 */ /* 0x004fe200078e020f */
[----:B------:R-:W-:-:S03]  /*1190*/  @P3 LOP3.LUT R35, R32, 0xffff, RZ, 0xc0, !PT ;  /* 0x0000ffff20233812 */ /* 0x000fc600078ec0ff */
[----:B------:R-:W-:Y:S01]  /*11a0*/  @P2 IMAD R29, R34, 0x60, R29 ;  /* 0x00000060221d2824 */ /* 0x000fe200078e021d */
[----:B------:R-:W2:Y:S01]  /*11b0*/  @P0 LDC.64 R26, c[0x0][0x390] ;  /* 0x0000e400ff1a0b82 */ /* 0x000ea20000000a00 */
[----:B0-----:R-:W-:-:S07]  /*11c0*/  @P3 IMAD R30, R28, R30, R15 ;  /* 0x0000001e1c1e3224 */ /* 0x001fce00078e020f */
[----:B------:R-:W0:Y:S01]  /*11d0*/  @P1 LDC.64 R22, c[0x0][0x390] ;  /* 0x0000e400ff161b82 */ /* 0x000e220000000a00 */
[----:B------:R-:W-:-:S07]  /*11e0*/  @P3 IMAD R35, R30, 0x60, R35 ;  /* 0x000000601e233824 */ /* 0x000fce00078e0223 */
[----:B------:R-:W3:Y:S01]  /*11f0*/  @P3 LDC.64 R8, c[0x0][0x390] ;  /* 0x0000e400ff083b82 */ /* 0x000ee20000000a00 */
[----:B-1----:R-:W-:-:S06]  /*1200*/  @P2 IMAD.WIDE R10, R29, 0x2, R10 ;  /* 0x000000021d0a2825 */ /* 0x002fcc00078e020a */
[----:B------:R-:W4:Y:S01]  /*1210*/  @P2 LDG.E.U16.CONSTANT R10, desc[UR12][R10.64] ;  /* 0x0000000c0a0a2981 */ /* 0x000f22000c1e9500 */
[----:B--2---:R-:W-:-:S06]  /*1220*/  @P0 IMAD.WIDE R26, R33, 0x2, R26 ;  /* 0x00000002211a0825 */ /* 0x004fcc00078e021a */
[----:B------:R1:W2:Y:S01]  /*1230*/  @P0 LDG.E.U16.CONSTANT R26, desc[UR12][R26.64] ;  /* 0x0000000c1a1a0981 */ /* 0x0002a2000c1e9500 */
[----:B0-----:R-:W-:-:S06]  /*1240*/  @P1 IMAD.WIDE R22, R31, 0x2, R22 ;  /* 0x000000021f161825 */ /* 0x001fcc00078e0216 */
[----:B------:R-:W5:Y:S01]  /*1250*/  @P1 LDG.E.U16.CONSTANT R22, desc[UR12][R22.64] ;  /* 0x0000000c16161981 */ /* 0x000f62000c1e9500 */
[----:B---3--:R-:W-:-:S06]  /*1260*/  @P3 IMAD.WIDE R8, R35, 0x2, R8 ;  /* 0x0000000223083825 */ /* 0x008fcc00078e0208 */
[----:B------:R-:W3:Y:S01]  /*1270*/  @P3 LDG.E.U16.CONSTANT R8, desc[UR12][R8.64] ;  /* 0x0000000c08083981 */ /* 0x000ee2000c1e9500 */
[----:B------:R-:W0:Y:S01]  /*1280*/  S2UR UR10, SR_CgaCtaId ;  /* 0x00000000000a79c3 */ /* 0x000e220000008800 */
[----:B------:R-:W-:Y:S02]  /*1290*/  UMOV UR7, 0x400 ;  /* 0x0000040000077882 */ /* 0x000fe40000000000 */
[----:B------:R-:W-:Y:S01]  /*12a0*/  UIADD3 UR7, UPT, UPT, UR7, 0x3000, URZ ;  /* 0x0000300007077890 */ /* 0x000fe2000fffe0ff */
[----:B------:R-:W-:Y:S01]  /*12b0*/  HFMA2 R30, -RZ, RZ, 0, 0 ;  /* 0x00000000ff1e7431 */ /* 0x000fe200000001ff */
[----:B------:R-:W-:Y:S02]  /*12c0*/  CS2R R28, SRZ ;  /* 0x00000000001c7805 */ /* 0x000fe4000001ff00 */
[----:B-1----:R-:W-:Y:S01]  /*12d0*/  MOV R27, RZ ;  /* 0x000000ff001b7202 */ /* 0x002fe20000000f00 */
[----:B0-----:R-:W-:-:S06]  /*12e0*/  ULEA UR7, UR10, UR7, 0x18 ;  /* 0x000000070a077291 */ /* 0x001fcc000f8ec0ff */
[----:B------:R-:W-:Y:S01]  /*12f0*/  LEA R11, R25, UR7, 0x2 ;  /* 0x00000007190b7c11 */ /* 0x000fe2000f8e10ff */
[----:B----4-:R-:W-:Y:S02]  /*1300*/  @P2 HADD2.F32 R30, -RZ, R10.H0_H0 ;  /* 0x2000000aff1e2230 */ /* 0x010fe40000004100 */
[----:B--2---:R-:W-:-:S03]  /*1310*/  @P0 HADD2.F32 R28, -RZ, R26.H0_H0 ;  /* 0x2000001aff1c0230 */ /* 0x004fc60000004100 */
[----:B------:R0:W-:Y:S01]  /*1320*/  STS [R11+0x800], R30 ;  /* 0x0008001e0b007388 */ /* 0x0001e20000000800 */
[----:B-----5:R-:W-:-:S03]  /*1330*/  @P1 HADD2.F32 R29, -RZ, R22.H0_H0 ;  /* 0x20000016ff1d1230 */ /* 0x020fc60000004100 */
[----:B------:R0:W-:Y:S01]  /*1340*/  STS [R11], R28 ;  /* 0x0000001c0b007388 */ /* 0x0001e20000000800 */
[----:B---3--:R-:W-:-:S03]  /*1350*/  @P3 HADD2.F32 R27, -RZ, R8.H0_H0 ;  /* 0x20000008ff1b3230 */ /* 0x008fc60000004100 */
[----:B------:R0:W-:Y:S04]  /*1360*/  STS [R11+0x400], R29 ;  /* 0x0004001d0b007388 */ /* 0x0001e80000000800 */
[----:B------:R0:W-:Y:S01]  /*1370*/  STS [R11+0xc00], R27 ;  /* 0x000c001b0b007388 */ /* 0x0001e20000000800 */
[C---:B------:R-:W-:Y:S01]  /*1380*/  ISETP.GE.U32.AND P0, PT, R25.reuse, 0x800, PT ;  /* 0x000008001900780c */ /* 0x040fe20003f06070 */
[----:B------:R-:W-:-:S12]  /*1390*/  VIADD R25, R25, 0x400 ;  /* 0x0000040019197836 */ /* 0x000fd80000000000 */
[----:B0-----:R-:W-:Y:S05]  /*13a0*/  @!P0 BRA `(.L_x_842) ;  /* 0xfffffff800948947 */ /* 0x001fea000383ffff */
[----:B------:R-:W-:Y:S05]  /*13b0*/  BSYNC.RECONVERGENT B0 ;  /* 0x0000000000007941 */ /* 0x000fea0003800200 */
.L_x_841:
        /* <DEDUP_REMOVED lines=11> */
.L_x_850:
        /* <DEDUP_REMOVED lines=29> */
.L_x_882:
[----:B-1----:R-:W-:Y:S01]  /*1640*/  FADD R28, R25, R28 ;  /* 0x0000001c191c7221 */ /* 0x002fe20000000000 */
[----:B------:R-:W-:-:S04]  /*1650*/  LEA R9, R8, UR16, 0x2 ;  /* 0x0000001008097c11 */ /* 0x000fc8000f8e10ff */
[----:B------:R-:W-:Y:S01]  /*1660*/  FMNMX R11, R11, R28, !PT ;  /* 0x0000001c0b0b7209 */ /* 0x000fe20007800000 */
[----:B------:R1:W-:Y:S01]  /*1670*/  STL [R9], R28 ;  /* 0x0000001c09007387 */ /* 0x0003e20000100800 */
[----:B------:R-:W-:Y:S05]  /*1680*/  BRA `(.L_x_849) ;  /* 0x00000000000c7947 */ /* 0x000fea0003800000 */
.L_x_847:
[----:B------:R-:W-:Y:S01]  /*1690*/  LEA R9, R8, UR16, 0x2 ;  /* 0x0000001008097c11 */ /* 0x000fe2000f8e10ff */
[----:B------:R-:W-:-:S05]  /*16a0*/  IMAD.MOV.U32 R22, RZ, RZ, -0x800001 ;  /* 0xff7fffffff167424 */ /* 0x000fca00078e00ff */
[----:B------:R0:W-:Y:S02]  /*16b0*/  STL [R9], R22 ;  /* 0x0000001609007387 */ /* 0x0001e40000100800 */
.L_x_849:
[----:B------:R-:W-:Y:S05]  /*16c0*/  BSYNC B1 ;  /* 0x0000000000017941 */ /* 0x000fea0003800000 */
.L_x_846:
[----:B------:R-:W-:Y:S02]  /*16d0*/  IADD3 R8, PT, PT, R8, 0x1, RZ ;  /* 0x0000000108087810 */ /* 0x000fe40007ffe0ff */
[----:B------:R-:W-:Y:S02]  /*16e0*/  IADD3 R10, PT, PT, R10, 0x1, RZ ;  /* 0x000000010a0a7810 */ /* 0x000fe40007ffe0ff */
[----:B------:R-:W-:-:S13]  /*16f0*/  ISETP.GE.AND P1, PT, R8, UR9, PT ;  /* 0x0000000908007c0c */ /* 0x000fda000bf26270 */
[----:B------:R-:W-:Y:S05]  /*1700*/  @!P1 BRA `(.L_x_850) ;  /* 0xfffffffc00589947 */ /* 0x000fea000383ffff */
[----:B------:R-:W-:Y:S05]  /*1710*/  BRA `(.L_x_851) ;  /* 0x0000000400547947 */ /* 0x000fea0003800000 */
.L_x_845:
        /* <DEDUP_REMOVED lines=17> */
.L_x_854:
        /* <DEDUP_REMOVED lines=21> */
.L_x_853:
[----:B------:R-:W-:Y:S05]  /*1980*/  BSYNC.RECONVERGENT B1 ;  /* 0x0000000000017941 */ /* 0x000fea0003800200 */
.L_x_852:
        /* <DEDUP_REMOVED lines=25> */
.L_x_856:
[----:B------:R-:W-:Y:S05]  /*1b20*/  BSYNC.RECONVERGENT B1 ;  /* 0x0000000000017941 */ /* 0x000fea0003800200 */
.L_x_855:
        /* <DEDUP_REMOVED lines=20> */
.L_x_851:
[----:B------:R-:W-:Y:S05]  /*1c70*/  BSYNC B0 ;  /* 0x0000000000007941 */ /* 0x000fea0003800000 */
.L_x_844:
        /* <DEDUP_REMOVED lines=38> */
.L_x_866:
        /* <DEDUP_REMOVED lines=32> */
.L_x_859:
[----:B------:R-:W-:Y:S05]  /*20e0*/  BSYNC.RECONVERGENT B1 ;  /* 0x0000000000017941 */ /* 0x000fea0003800200 */
.L_x_858:
        /* <DEDUP_REMOVED lines=26> */
.L_x_861:
[----:B------:R-:W-:Y:S05]  /*2290*/  BSYNC.RECONVERGENT B1 ;  /* 0x0000000000017941 */ /* 0x000fea0003800200 */
.L_x_860:
        /* <DEDUP_REMOVED lines=26> */
.L_x_863:
[----:B------:R-:W-:Y:S05]  /*2440*/  BSYNC.RECONVERGENT B1 ;  /* 0x0000000000017941 */ /* 0x000fea0003800200 */
.L_x_862:
        /* <DEDUP_REMOVED lines=26> */
.L_x_865:
[----:B------:R-:W-:Y:S05]  /*25f0*/  BSYNC.RECONVERGENT B1 ;  /* 0x0000000000017941 */ /* 0x000fea0003800200 */
.L_x_864:
[----:B------:R-:W-:-:S05]  /*2600*/  VIADD R24, R24, 0x4 ;  /* 0x0000000418187836 */ /* 0x000fca0000000000 */
[----:B------:R-:W-:-:S13]  /*2610*/  ISETP.NE.AND P0, PT, R24, R22, PT ;  /* 0x000000161800720c */ /* 0x000fda0003f05270 */
[----:B------:R-:W-:Y:S05]  /*2620*/  @P0 BRA `(.L_x_866) ;  /* 0xfffffff8002c0947 */ /* 0x000fea000383ffff */
[----:B------:R-:W-:Y:S05]  /*2630*/  BSYNC.RECONVERGENT B0 ;  /* 0x0000000000007941 */ /* 0x000fea0003800200 */
.L_x_857:
        /* <DEDUP_REMOVED lines=35> */
.L_x_868:
[----:B------:R-:W-:Y:S05]  /*2870*/  BSYNC.RECONVERGENT B0 ;  /* 0x0000000000007941 */ /* 0x000fea0003800200 */
.L_x_867:
        /* <DEDUP_REMOVED lines=30> */
.L_x_870:
[----:B------:R-:W-:Y:S05]  /*2a60*/  BSYNC.RECONVERGENT B0 ;  /* 0x0000000000007941 */ /* 0x000fea0003800200 */
.L_x_869:
        /* <DEDUP_REMOVED lines=30> */
.L_x_843:
[----:B------:R-:W-:Y:S05]  /*2c50*/  WARPSYNC.ALL ;  /* 0x0000000000007948 */ /* 0x000fea0003800000 */
[----:B------:R-:W-:Y:S01]  /*2c60*/  BAR.SYNC.DEFER_BLOCKING 0x0 ;  /* 0x0000000000007b1d */ /* 0x000fe20000010000 */
[----:B------:R-:W-:-:S05]  /*2c70*/  UIADD3 UR4, UPT, UPT, UR4, 0x1, URZ ;  /* 0x0000000104047890 */ /* 0x000fca000fffe0ff */
[----:B------:R-:W-:Y:S07]  /*2c80*/  BRA.U !UP2, `(.L_x_871) ;  /* 0xffffffd90ab47547 */ /* 0x000fee000b83ffff */
.L_x_838:
        /* <DEDUP_REMOVED lines=35> */
.L_x_872:
        /* <DEDUP_REMOVED lines=8> */
[----:B012--5:R-:W-:Y:S05]  /*2f40*/  CALL.REL.NOINC `($__internal_18_$__cuda_sm20_rcp_rn_f32_slowpath) ;  /* 0x0000000000e87944 */ /* 0x027fea0003c00000 */
[----:B------:R-:W-:Y:S05]  /*2f50*/  BRA `(.L_x_875) ;  /* 0x0000000000107947 */ /* 0x000fea0003800000 */
.L_x_874:
[----:B------:R-:W3:Y:S02]  /*2f60*/  MUFU.RCP R0, R13 ;  /* 0x0000000d00007308 */ /* 0x000ee40000001000 */
[----:B---3--:R-:W-:-:S04]  /*2f70*/  FFMA R2, R0, R13, -1 ;  /* 0xbf80000000027423 */ /* 0x008fc8000000000d */
[----:B------:R-:W-:-:S04]  /*2f80*/  FADD.FTZ R3, -R2, -RZ ;  /* 0x800000ff02037221 */ /* 0x000fc80000010100 */
[----:B------:R-:W-:-:S07]  /*2f90*/  FFMA R0, R0, R3, R0 ;  /* 0x0000000300007223 */ /* 0x000fce0000000000 */
.L_x_875:
[----:B------:R-:W-:Y:S05]  /*2fa0*/  BSYNC.RECONVERGENT B0 ;  /* 0x0000000000007941 */ /* 0x000fea0003800200 */
.L_x_873:
[----:B------:R-:W3:Y:S01]  /*2fb0*/  LDC.64 R2, c[0x0][0x398] ;  /* 0x0000e600ff027b82 */ /* 0x000ee20000000a00 */
[----:B------:R-:W-:-:S05]  /*2fc0*/  FSEL R0, R0, RZ, P3 ;  /* 0x000000ff00007208 */ /* 0x000fca0001800000 */
[C---:B------:R-:W-:Y:S01]  /*2fd0*/  FMUL R5, R0.reuse, R5 ;  /* 0x0000000500057220 */ /* 0x040fe20000400000 */
[C---:B------:R-:W-:Y:S01]  /*2fe0*/  FMUL R6, R0.reuse, R6 ;  /* 0x0000000600067220 */ /* 0x040fe20000400000 */
[----:B------:R-:W-:-:S03]  /*2ff0*/  FMUL R0, R0, R7 ;  /* 0x0000000700007220 */ /* 0x000fc60000400000 */
[----:B------:R-:W-:Y:S02]  /*3000*/  F2FP.F16.F32.PACK_AB R5, RZ, R5 ;  /* 0x00000005ff05723e */ /* 0x000fe400000000ff */
[----:B------:R-:W-:Y:S02]  /*3010*/  F2FP.F16.F32.PACK_AB R6, RZ, R6 ;  /* 0x00000006ff06723e */ /* 0x000fe400000000ff */
[----:B------:R-:W-:Y:S01]  /*3020*/  F2FP.F16.F32.PACK_AB R0, RZ, R0 ;  /* 0x00000000ff00723e */ /* 0x000fe200000000ff */
[----:B---3--:R-:W-:-:S05]  /*3030*/  IMAD.WIDE R16, R16, 0x2, R2 ;  /* 0x0000000210107825 */ /* 0x008fca00078e0202 */
[----:B------:R-:W-:Y:S04]  /*3040*/  STG.E.U16 desc[UR12][R16.64], R5 ;  /* 0x0000000510007986 */ /* 0x000fe8000c10150c */
[----:B------:R-:W-:Y:S04]  /*3050*/  STG.E.U16 desc[UR12][R16.64+0x40], R6 ;  /* 0x0000400610007986 */ /* 0x000fe8000c10150c */
[----:B------:R-:W-:Y:S01]  /*3060*/  STG.E.U16 desc[UR12][R16.64+0x80], R0 ;  /* 0x0000800010007986 */ /* 0x000fe2000c10150c */
[----:B------:R-:W-:Y:S05]  /*3070*/  EXIT ;  /* 0x000000000000794d */ /* 0x000fea0003800000 */
.L_x_848:
        /* <DEDUP_REMOVED lines=8> */
.L_x_877:
[----:B------:R-:W-:Y:S05]  /*3100*/  BSYNC B2 ;  /* 0x0000000000027941 */ /* 0x000fea0003800000 */
.L_x_876:
        /* <DEDUP_REMOVED lines=8> */
.L_x_878:
[----:B------:R-:W-:Y:S02]  /*3190*/  HFMA2 R29, -RZ, RZ, 0, 2.384185791015625e-07 ;  /* 0x00000004ff1d7431 */ /* 0x000fe400000001ff */
[----:B------:R-:W-:-:S04]  /*31a0*/  IMAD.MOV.U32 R9, RZ, RZ, R28 ;  /* 0x000000ffff097224 */ /* 0x000fc800078e001c */
[----:B------:R-:W-:-:S05]  /*31b0*/  FADD R9, R22, R9 ;  /* 0x0000000916097221 */ /* 0x000fca0000000000 */
[----:B------:R-:W-:-:S07]  /*31c0*/  MOV R22, R9 ;  /* 0x0000000900167202 */ /* 0x000fce0000000f00 */
[----:B------:R-:W-:Y:S05]  /*31d0*/  WARPSYNC.COLLECTIVE R27, `(.L_x_879) ;  /* 0x000000001b087348 */ /* 0x000fea0003c00000 */
[----:B------:R0:W1:Y:S02]  /*31e0*/  SHFL.BFLY P1, R28, R22, R29, R30 ;  /* 0x0c00001d161c7389 */ /* 0x000064000002001e */
[----:B01----:R-:W-:Y:S05]  /*31f0*/  ENDCOLLECTIVE ;  /* 0x000000000000791b */ /* 0x003fea0003800000 */
.L_x_879:
[----:B------:R-:W-:Y:S02]  /*3200*/  HFMA2 R29, -RZ, RZ, 0, 1.1920928955078125e-07 ;  /* 0x00000002ff1d7431 */ /* 0x000fe400000001ff */
[----:B------:R-:W-:-:S04]  /*3210*/  IMAD.MOV.U32 R26, RZ, RZ, R28 ;  /* 0x000000ffff1a7224 */ /* 0x000fc800078e001c */
[----:B------:R-:W-:-:S05]  /*3220*/  FADD R26, R9, R26 ;  /* 0x0000001a091a7221 */ /* 0x000fca0000000000 */
[----:B------:R-:W-:-:S07]  /*3230*/  MOV R22, R26 ;  /* 0x0000001a00167202 */ /* 0x000fce0000000f00 */
[----:B------:R-:W-:Y:S05]  /*3240*/  WARPSYNC.COLLECTIVE R27, `(.L_x_880) ;  /* 0x000000001b087348 */ /* 0x000fea0003c00000 */
[----:B------:R0:W1:Y:S02]  /*3250*/  SHFL.BFLY P1, R28, R22, R29, R30 ;  /* 0x0c00001d161c7389 */ /* 0x000064000002001e */
[----:B01----:R-:W-:Y:S05]  /*3260*/  ENDCOLLECTIVE ;  /* 0x000000000000791b */ /* 0x003fea0003800000 */
.L_x_880:
[----:B------:R-:W-:Y:S02]  /*3270*/  HFMA2 R29, -RZ, RZ, 0, 5.9604644775390625e-08 ;  /* 0x00000001ff1d7431 */ /* 0x000fe400000001ff */
[----:B------:R-:W-:-:S04]  /*3280*/  IMAD.MOV.U32 R25, RZ, RZ, R28 ;  /* 0x000000ffff197224 */ /* 0x000fc800078e001c */
[----:B------:R-:W-:-:S05]  /*3290*/  FADD R25, R26, R25 ;  /* 0x000000191a197221 */ /* 0x000fca0000000000 */
[----:B------:R-:W-:-:S07]  /*32a0*/  MOV R22, R25 ;  /* 0x0000001900167202 */ /* 0x000fce0000000f00 */
[----:B------:R-:W-:Y:S05]  /*32b0*/  WARPSYNC.COLLECTIVE R27, `(.L_x_881) ;  /* 0x000000001b087348 */ /* 0x000fea0003c00000 */
[----:B------:R0:W1:Y:S02]  /*32c0*/  SHFL.BFLY P1, R28, R22, R29, R30 ;  /* 0x0c00001d161c7389 */ /* 0x000064000002001e */
[----:B01----:R-:W-:Y:S05]  /*32d0*/  ENDCOLLECTIVE ;  /* 0x000000000000791b */ /* 0x003fea0003800000 */
.L_x_881:
[----:B------:R-:W-:Y:S05]  /*32e0*/  BRA `(.L_x_882) ;  /* 0xffffffe000d47947 */ /* 0x000fea000383ffff */
        .weak           $__internal_18_$__cuda_sm20_rcp_rn_f32_slowpath
        .type           $__internal_18_$__cuda_sm20_rcp_rn_f32_slowpath,@function
        .size           $__internal_18_$__cuda_sm20_rcp_rn_f32_slowpath,(.L_x_2079 - $__internal_18_$__cuda_sm20_rcp_rn_f32_slowpath)
$__internal_18_$__cuda_sm20_rcp_rn_f32_slowpath:
        /* <DEDUP_REMOVED lines=15> */
.L_x_884:
        /* <DEDUP_REMOVED lines=33> */
.L_x_886:
[----:B------:R0:W1:Y:S02]  /*35f0*/  MUFU.RCP R3, R2 ;  /* 0x0000000200037308 */ /* 0x0000640000001000 */
.L_x_885:
[----:B------:R-:W-:Y:S05]  /*3600*/  BSYNC.RECONVERGENT B1 ;  /* 0x0000000000017941 */ /* 0x000fea0003800200 */
.L_x_883:
[----:B-1----:R-:W-:Y:S02]  /*3610*/  IMAD.MOV.U32 R0, RZ, RZ, R3 ;  /* 0x000000ffff007224 */ /* 0x002fe400078e0003 */
[----:B------:R-:W-:Y:S01]  /*3620*/  HFMA2 R3, -RZ, RZ, 0, 0 ;  /* 0x00000000ff037431 */ /* 0x000fe200000001ff */
[----:B0-----:R-:W-:-:S04]  /*3630*/  MOV R2, R11 ;  /* 0x0000000b00027202 */ /* 0x001fc80000000f00 */
[----:B------:R-:W-:Y:S05]  /*3640*/  RET.REL.NODEC R2 `(_Z30flash_attn_sinks_varlen_kernelI6__halfLi96ELi8ELi32EEvPKT_S3_S3_PS1_PKfPKjS8_fiiii) ;  /* 0xffffffc8026c7950 */ /* 0x000fea0003c3ffff */
.L_x_887:
        /* <DEDUP_REMOVED lines=11> */
.L_x_2079:


//--------------------- .text._Z30flash_attn_sinks_varlen_kernelI6__halfLi80ELi8ELi32EEvPKT_S3_S3_PS1_PKfPKjS8_fiiii --------------------------
	.section	.text._Z30flash_attn_sinks_varlen_kernelI6__halfLi80ELi8ELi32EEvPKT_S3_S3_PS1_PKfPKjS8_fiiii,"ax",@progbits
	.align	128
        .global         _Z30flash_attn_sinks_varlen_kernelI6__halfLi80ELi8ELi32EEvPKT_S3_S3_PS1_PKfPKjS8_fiiii
        .type           _Z30flash_attn_sinks_varlen_kernelI6__halfLi80ELi8ELi32EEvPKT_S3_S3_PS1_PKfPKjS8_fiiii,@function
        .size           _Z30flash_attn_sinks_varlen_kernelI6__halfLi80ELi8ELi32EEvPKT_S3_S3_PS1_PKfPKjS8_fiiii,(.L_x_2080 - _Z30flash_attn_sinks_varlen_kernelI6__halfLi80ELi8ELi32EEvPKT_S3_S3_PS1_PKfPKjS8_fiiii)
        .other          _Z30flash_attn_sinks_varlen_kernelI6__halfLi80ELi8ELi32EEvPKT_S3_S3_PS1_PKfPKjS8_fiiii,@"STO_CUDA_ENTRY STV_DEFAULT"
_Z30flash_attn_sinks_varlen_kernelI6__halfLi80ELi8ELi32EEvPKT_S3_S3_PS1_PKfPKjS8_fiiii:
.text._Z30flash_attn_sinks_varlen_kernelI6__halfLi80ELi8ELi32EEvPKT_S3_S3_PS1_PKfPKjS8_fiiii:
        /* <DEDUP_REMOVED lines=13> */
[----:B0-----:R-:W-:Y:S02]  /*00d0*/  IMAD.SHL.U32 R0, R0, 0x8, RZ ;  /* 0x0000000800007824 */ /* 0x001fe400078e00ff */
[----:B----4-:R-:W-:Y:S01]  /*00e0*/  IMAD.WIDE.U32 R10, R13, 0x4, R10 ;  /* 0x000000040d0a7825 */ /* 0x010fe200078e000a */
[----:B------:R-:W0:Y:S02]  /*00f0*/  S2R R19, SR_CTAID.X ;  /* 0x0000000000137919 */ /* 0x000e240000002500 */
[----:B------:R-:W-:-:S02]  /*0100*/  R2UR UR4, R0 ;  /* 0x00000000000472ca */ /* 0x000fc400000e0000 */
[----:B------:R-:W4:Y:S01]  /*0110*/  LDG.E.CONSTANT R15, desc[UR12][R10.64] ;  /* 0x0000000c0a0f7981 */ /* 0x000f22000c1e9900 */
[----:B-----5:R-:W-:Y:S01]  /*0120*/  SHF.R.U32.HI R0, RZ, 0x5, R20 ;  /* 0x00000005ff007819 */ /* 0x020fe20000011614 */
[----:B-1----:R-:W0:Y:S02]  /*0130*/  LDC.64 R2, c[0x0][0x3c0] ;  /* 0x0000f000ff027b82 */ /* 0x002e240000000a00 */
[----:B------:R1:W5:Y:S07]  /*0140*/  LDG.E.CONSTANT R4, desc[UR12][R10.64+0x4] ;  /* 0x0000040c0a047981 */ /* 0x00036e000c1e9900 */
[----:B------:R-:W-:Y:S01]  /*0150*/  LOP3.LUT R17, R0, UR4, RZ, 0xfc, !PT ;  /* 0x0000000400117c12 */ /* 0x000fe2000f8efcff */
[----:B0-----:R-:W-:-:S04]  /*0160*/  IMAD R12, R13, R2, R19 ;  /* 0x000000020d0c7224 */ /* 0x001fc800078e0213 */
[----:B---3--:R-:W-:-:S04]  /*0170*/  IMAD R12, R12, UR5, R17 ;  /* 0x000000050c0c7c24 */ /* 0x008fc8000f8e0211 */
[----:B------:R-:W-:Y:S01]  /*0180*/  IMAD R16, R12, 0x50, RZ ;  /* 0x000000500c107824 */ /* 0x000fe200078e02ff */
[----:B------:R-:W-:Y:S02]  /*0190*/  IABS R21, R3 ;  /* 0x0000000300157213 */ /* 0x000fe40000000000 */
[----:B--2---:R-:W-:Y:S02]  /*01a0*/  IADD3 R18, PT, PT, R18, -R5, RZ ;  /* 0x8000000512127210 */ /* 0x004fe40007ffe0ff */
[----:B------:R-:W-:-:S04]  /*01b0*/  LOP3.LUT R5, R20, 0x1f, RZ, 0xc0, !PT ;  /* 0x0000001f14057812 */ /* 0x000fc800078ec0ff */
[----:B------:R-:W-:-:S04]  /*01c0*/  ISETP.GT.U32.AND P0, PT, R5, 0xf, PT ;  /* 0x0000000f0500780c */ /* 0x000fc80003f04070 */
[CC--:B------:R-:W-:Y:S02]  /*01d0*/  ISETP.GE.OR P0, PT, R17.reuse, R18.reuse, P0 ;  /* 0x000000121100720c */ /* 0x0c0fe40000706670 */
[----:B------:R-:W-:-:S11]  /*01e0*/  ISETP.GE.AND P1, PT, R17, R18, PT ;  /* 0x000000121100720c */ /* 0x000fd60003f26270 */
[----:B------:R-:W0:Y:S08]  /*01f0*/  @!P0 LDC.64 R6, c[0x0][0x380] ;  /* 0x0000e000ff068b82 */ /* 0x000e300000000a00 */
[----:B------:R-:W2:Y:S01]  /*0200*/  @!P1 LDC.64 R8, c[0x0][0x380] ;  /* 0x0000e000ff089b82 */ /* 0x000ea20000000a00 */
[C---:B------:R-:W-:Y:S01]  /*0210*/  @!P0 IADD3 R13, P2, PT, R5.reuse, R16, RZ ;  /* 0x00000010050d8210 */ /* 0x040fe20007f5e0ff */
[----:B------:R-:W-:-:S03]  /*0220*/  @!P1 IMAD.IADD R5, R5, 0x1, R16 ;  /* 0x0000000105059824 */ /* 0x000fc600078e0210 */
        /* <DEDUP_REMOVED lines=9> */
[----:B-1----:R-:W-:-:S06]  /*02c0*/  IADD3 R10, PT, PT, R14, 0xffffffe, RZ ;  /* 0x0ffffffe0e0a7810 */ /* 0x002fcc0007ffe0ff */
[----:B------:R1:W4:Y:S02]  /*02d0*/  F2I.FTZ.U32.TRUNC.NTZ R11, R10 ;  /* 0x0000000a000b7305 */ /* 0x000324000021f000 */
[----:B-1----:R-:W-:Y:S02]  /*02e0*/  HFMA2 R10, -RZ, RZ, 0, 0 ;  /* 0x00000000ff0a7431 */ /* 0x002fe400000001ff */
[----:B----4-:R-:W-:-:S04]  /*02f0*/  IMAD.MOV R22, RZ, RZ, -R11 ;  /* 0x000000ffff167224 */ /* 0x010fc800078e0a0b */
[----:B------:R-:W-:Y:S01]  /*0300*/  IMAD R23, R22, R21, RZ ;  /* 0x0000001516177224 */ /* 0x000fe200078e02ff */
[----:B0-----:R-:W-:-:S03]  /*0310*/  IABS R8, R2 ;  /* 0x0000000200087213 */ /* 0x001fc60000000000 */
        /* <DEDUP_REMOVED lines=9> */
[----:B------:R-:W-:Y:S01]  /*03b0*/  ISETP.GE.AND P3, PT, R2, RZ, PT ;  /* 0x000000ff0200720c */ /* 0x000fe20003f66270 */
[----:B------:R-:W0:Y:S01]  /*03c0*/  @!P0 LDC R21, c[0x0][0x3b8] ;  /* 0x0000ee00ff158b82 */ /* 0x000e220000000800 */
        /* <DEDUP_REMOVED lines=9> */
[----:B------:R1:W4:Y:S01]  /*0460*/  F2I.FTZ.U32.TRUNC.NTZ R9, R8 ;  /* 0x0000000800097305 */ /* 0x000322000021f000 */
[----:B------:R-:W-:Y:S01]  /*0470*/  IABS R14, R2 ;  /* 0x00000002000e7213 */ /* 0x000fe20000000000 */
[----:B-1----:R-:W-:Y:S01]  /*0480*/  IMAD.MOV.U32 R8, RZ, RZ, RZ ;  /* 0x000000ffff087224 */ /* 0x002fe200078e00ff */
[----:B----4-:R-:W-:-:S05]  /*0490*/  IADD3 R12, PT, PT, RZ, -R9, RZ ;  /* 0x80000009ff0c7210 */ /* 0x010fca0007ffe0ff */
[----:B------:R-:W-:Y:S01]  /*04a0*/  IMAD R11, R12, R13, RZ ;  /* 0x0000000d0c0b7224 */ /* 0x000fe200078e02ff */
[----:B------:R-:W-:-:S03]  /*04b0*/  IABS R12, R19 ;  /* 0x00000013000c7213 */ /* 0x000fc60000000000 */
[----:B------:R-:W-:Y:S01]  /*04c0*/  IMAD.HI.U32 R9, R9, R11, R8 ;  /* 0x0000000b09097227 */ /* 0x000fe200078e0008 */
[----:B------:R-:W-:-:S05]  /*04d0*/  IADD3 R10, PT, PT, RZ, -R14, RZ ;  /* 0x8000000eff0a7210 */ /* 0x000fca0007ffe0ff */
[----:B------:R-:W-:-:S04]  /*04e0*/  IMAD.HI.U32 R9, R9, R12, RZ ;  /* 0x0000000c09097227 */ /* 0x000fc800078e00ff */
[----:B------:R-:W-:Y:S01]  /*04f0*/  IMAD R8, R9, R10, R12 ;  /* 0x0000000a09087224 */ /* 0x000fe200078e020c */
[----:B------:R-:W-:-:S04]  /*0500*/  R2UR UR11, R15 ;  /* 0x000000000f0b72ca */ /* 0x000fc800000e0000 */
[----:B------:R-:W-:-:S09]  /*0510*/  ISETP.GT.U32.AND P4, PT, R13, R8, PT ;  /* 0x000000080d00720c */ /* 0x000fd20003f84070 */
[----:B-----5:R-:W-:-:S04]  /*0520*/  IADD3 R11, PT, PT, R4, -UR11, RZ ;  /* 0x8000000b040b7c10 */ /* 0x020fc8000fffe0ff */
[----:B------:R-:W-:-:S05]  /*0530*/  @!P4 IMAD.IADD R8, R8, 0x1, -R13 ;  /* 0x000000010808c824 */ /* 0x000fca00078e0a0d */
[----:B------:R-:W-:Y:S01]  /*0540*/  ISETP.GE.U32.AND P2, PT, R8, R13, PT ;  /* 0x0000000d0800720c */ /* 0x000fe20003f46070 */
[----:B------:R-:W-:-:S05]  /*0550*/  IMAD.IADD R8, R11, 0x1, -R18 ;  /* 0x000000010b087824 */ /* 0x000fca00078e0a12 */
[----:B------:R-:W-:Y:S01]  /*0560*/  R2UR UR5, R8 ;  /* 0x00000000080572ca */ /* 0x000fe200000e0000 */
[----:B------:R-:W-:Y:S01]  /*0570*/  IMAD.U32 R13, RZ, RZ, UR4 ;  /* 0x00000004ff0d7e24 */ /* 0x000fe2000f8e00ff */
[----:B------:R-:W-:Y:S01]  /*0580*/  LOP3.LUT R4, R19, R2, RZ, 0x3c, !PT ;  /* 0x0000000213047212 */ /* 0x000fe200078e3cff */
[----:B------:R-:W1:Y:S03]  /*0590*/  @!P1 LDC R8, c[0x0][0x3b8] ;  /* 0x0000ee00ff089b82 */ /* 0x000e660000000800 */
        /* <DEDUP_REMOVED lines=21> */
[----:B--2---:R-:W-:Y:S02]  /*06f0*/  @!P0 HADD2.F32 R6, -RZ, R6.H0_H0 ;  /* 0x20000006ff068230 */ /* 0x004fe40000004100 */
[----:B---3--:R-:W-:-:S02]  /*0700*/  @!P1 HADD2.F32 R5, -RZ, R5.H0_H0 ;  /* 0x20000005ff059230 */ /* 0x008fc40000004100 */
[----:B------:R-:W-:-:S03]  /*0710*/  @!P1 HADD2.F32 R7, -RZ, R7.H0_H0 ;  /* 0x20000007ff079230 */ /* 0x000fc60000004100 */
        /* <DEDUP_REMOVED lines=15> */
.L_x_921:
[----:B0-----:R-:W0:Y:S01]  /*0810*/  S2UR UR9, SR_CgaCtaId ;  /* 0x00000000000979c3 */ /* 0x001e220000008800 */
[----:B------:R-:W-:Y:S01]  /*0820*/  UIADD3 UR7, UPT, UPT, UR6, 0x20, URZ ;  /* 0x0000002006077890 */ /* 0x000fe2000fffe0ff */
[----:B-12---:R-:W-:Y:S01]  /*0830*/  IMAD R24, R15, 0x50, RZ ;  /* 0x000000500f187824 */ /* 0x006fe200078e02ff */
        /* <DEDUP_REMOVED lines=8> */
[C---:B---34-:R-:W-:Y:S01]  /*08c0*/  VIADD R22, R24.reuse, 0x300 ;  /* 0x0000030018167836 */ /* 0x058fe20000000000 */
[----:B------:R-:W-:Y:S01]  /*08d0*/  MOV R23, R20 ;  /* 0x0000001400177202 */ /* 0x000fe20000000f00 */
[----:B------:R-:W-:Y:S01]  /*08e0*/  UIADD3 UR15, UPT, UPT, UR11, UR6, URZ ;  /* 0x000000060b0f7290 */ /* 0x000fe2000fffe0ff */
        /* <DEDUP_REMOVED lines=12> */
.L_x_890:
        /* <DEDUP_REMOVED lines=22> */
[----:B------:R-:W-:Y:S01]  /*0b10*/  LOP3.LUT R33, R27, 0xffff, RZ, 0xc0, !PT ;  /* 0x0000ffff1b217812 */ /* 0x000fe200078ec0ff */
[----:B------:R-:W-:-:S04]  /*0b20*/  VIADD R34, R32, 0xfffffe00 ;  /* 0xfffffe0020227836 */ /* 0x000fc80000000000 */
        /* <DEDUP_REMOVED lines=8> */
[----:B--2---:R-:W-:-:S03]  /*0bb0*/  @!P0 HADD2.F32 R33, -RZ, R10.H0_H0 ;  /* 0x2000000aff218230 */ /* 0x004fc60000004100 */
[----:B------:R-:W-:Y:S01]  /*0bc0*/  ISETP.GT.U32.AND P0, PT, R35, 0x4f, PT ;  /* 0x0000004f2300780c */ /* 0x000fe20003f04070 */
[----:B------:R-:W-:-:S05]  /*0bd0*/  IMAD R10, R34, 0xaaab, RZ ;  /* 0x0000aaab220a7824 */ /* 0x000fca00078e02ff */
        /* <DEDUP_REMOVED lines=9> */
[----:B0-----:R-:W-:-:S06]  /*0c70*/  @!P0 IMAD.WIDE R10, R35, 0x2, R10 ;  /* 0x00000002230a8825 */ /* 0x001fcc00078e020a */
[----:B------:R0:W2:Y:S01]  /*0c80*/  @!P0 LDG.E.U16.CONSTANT R10, desc[UR12][R10.64] ;  /* 0x0000000c0a0a8981 */ /* 0x0000a2000c1e9500 */
[----:B------:R-:W-:Y:S02]  /*0c90*/  LOP3.LUT R34, R9, 0xffff, RZ, 0xc0, !PT ;  /* 0x0000ffff09227812 */ /* 0x000fe400078ec0ff */
[----:B------:R-:W-:Y:S01]  /*0ca0*/  MOV R35, RZ ;  /* 0x000000ff00237202 */ /* 0x000fe20000000f00 */
        /* <DEDUP_REMOVED lines=26> */
[----:B------:R-:W-:Y:S02]  /*0e50*/  IMAD R34, R33, 0xaaab, RZ ;  /* 0x0000aaab21227824 */ /* 0x000fe400078e02ff */
[----:B------:R-:W-:-:S03]  /*0e60*/  HFMA2 R33, -RZ, RZ, 0, 0 ;  /* 0x00000000ff217431 */ /* 0x000fc600000001ff */
[----:B------:R-:W-:-:S04]  /*0e70*/  SHF.R.U32.HI R34, RZ, 0x16, R34 ;  /* 0x00000016ff227819 */ /* 0x000fc80000011622 */
[----:B------:R-:W-:-:S05]  /*0e80*/  PRMT R37, R34, 0x9910, RZ ;  /* 0x0000991022257816 */ /* 0x000fca00000000ff */
[----:B------:R-:W-:-:S05]  /*0e90*/  IMAD R36, R37, -0x60, R36 ;  /* 0xffffffa025247824 */ /* 0x000fca00078e0224 */
[----:B------:R-:W-:Y:S01]  /*0ea0*/  LOP3.LUT R36, R36, 0xffff, RZ, 0xc0, !PT ;  /* 0x0000ffff24247812 */ /* 0x000fe200078ec0ff */
[----:B--2---:R-:W-:-:S03]  /*0eb0*/  @!P0 HADD2.F32 R33, -RZ, R10.H0_H0 ;  /* 0x2000000aff218230 */ /* 0x004fc60000004100 */
[----:B------:R-:W-:-:S04]  /*0ec0*/  ISETP.GT.U32.AND P0, PT, R36, 0x4f, PT ;  /* 0x0000004f2400780c */ /* 0x000fc80003f04070 */
[----:B------:R-:W-:-:S13]  /*0ed0*/  ISETP.GE.OR P0, PT, R34, UR9, P0 ;  /* 0x0000000922007c0c */ /* 0x000fda0008706670 */
[----:B------:R-:W-:-:S05]  /*0ee0*/  @!P0 IMAD.HI.U32 R10, R29, -0x55555555, RZ ;  /* 0xaaaaaaab1d0a8827 */ /* 0x000fca00078e00ff */
[----:B------:R-:W-:-:S05]  /*0ef0*/  @!P0 SHF.R.U32.HI R10, RZ, 0x6, R10 ;  /* 0x00000006ff0a8819 */ /* 0x000fca000001160a */
[----:B------:R-:W-:-:S04]  /*0f00*/  @!P0 VIADD R11, R10, UR15 ;  /* 0x0000000f0a0b8c36 */ /* 0x000fc80008000000 */
[----:B------:R-:W-:-:S04]  /*0f10*/  @!P0 IMAD R11, R3, R11, R22 ;  /* 0x0000000b030b8224 */ /* 0x000fc800078e0216 */
[----:B0-----:R-:W-:Y:S02]  /*0f20*/  @!P0 IMAD R35, R10, -0x60, R11 ;  /* 0xffffffa00a238824 */ /* 0x001fe400078e020b */
[----:B------:R-:W0:Y:S03]  /*0f30*/  @!P0 LDC.64 R10, c[0x0][0x388] ;  /* 0x0000e200ff0a8b82 */ /* 0x000e260000000a00 */
[----:B------:R-:W-:-:S05]  /*0f40*/  @!P0 IADD3 R35, PT, PT, R35, R20, RZ ;  /* 0x0000001423238210 */ /* 0x000fca0007ffe0ff */
[----:B0-----:R-:W-:-:S06]  /*0f50*/  @!P0 IMAD.WIDE R10, R35, 0x2, R10 ;  /* 0x00000002230a8825 */ /* 0x001fcc00078e020a */
[----:B------:R-:W2:Y:S01]  /*0f60*/  @!P0 LDG.E.U16.CONSTANT R10, desc[UR12][R10.64] ;  /* 0x0000000c0a0a8981 */ /* 0x000ea2000c1e9500 */
[----:B------:R-:W-:Y:S01]  /*0f70*/  IADD3 R34, PT, PT, R29, -0x300, RZ ;  /* 0xfffffd001d227810 */ /* 0x000fe20007ffe0ff */
[----:B------:R-:W-:Y:S01]  /*0f80*/  IMAD.MOV.U32 R35, RZ, RZ, RZ ;  /* 0x000000ffff237224 */ /* 0x000fe200078e00ff */
[----:B------:R-:W-:Y:S01]  /*0f90*/  IADD3 R9, PT, PT, R9, 0x400, RZ ;  /* 0x0000040009097810 */ /* 0x000fe20007ffe0ff */
[----:B------:R-:W-:Y:S01]  /*0fa0*/  STS [R26], R33 ;  /* 0x000000211a007388 */ /* 0x000fe20000000800 */
        /* <DEDUP_REMOVED lines=10> */
[----:B------:R-:W-:-:S02]  /*1050*/  VIADD R30, R30, 0x400 ;  /* 0x000004001e1e7836 */ /* 0x000fc40000000000 */
[----:B--2---:R-:W-:Y:S01]  /*1060*/  @!P0 HADD2.F32 R35, -RZ, R10.H0_H0 ;  /* 0x2000000aff238230 */ /* 0x004fe20000004100 */
[----:B------:R-:W-:-:S04]  /*1070*/  ISETP.GE.U32.AND P0, PT, R34, 0x800, PT ;  /* 0x000008002200780c */ /* 0x000fc80003f06070 */
[----:B------:R0:W-:Y:S02]  /*1080*/  STS [R26+0x400], R35 ;  /* 0x000400231a007388 */ /* 0x0001e40000000800 */
[----:B0-----:R-:W-:-:S07]  /*1090*/  VIADD R26, R26, 0x1000 ;  /* 0x000010001a1a7836 */ /* 0x001fce0000000000 */
[----:B------:R-:W-:Y:S05]  /*10a0*/  @!P0 BRA `(.L_x_890) ;  /* 0xfffffff800408947 */ /* 0x000fea000383ffff */
[----:B------:R-:W-:Y:S05]  /*10b0*/  BSYNC.RECONVERGENT B0 ;  /* 0x0000000000007941 */ /* 0x000fea0003800200 */
.L_x_889:
[----:B------:R-:W-:Y:S01]  /*10c0*/  BSSY.RECONVERGENT B0, `(.L_x_891) ;  /* 0x0000061000007945 */ /* 0x000fe20003800200 */
[----:B------:R-:W-:-:S07]  /*10d0*/  MOV R9, R20 ;  /* 0x0000001400097202 */ /* 0x000fce0000000f00 */
.L_x_892:
[C---:B------:R-:W-:Y:S01]  /*10e0*/  LOP3.LUT R10, R9.reuse, 0xffff, RZ, 0xc0, !PT ;  /* 0x0000ffff090a7812 */ /* 0x040fe200078ec0ff */
[C---:B------:R-:W-:Y:S01]  /*10f0*/  VIADD R23, R9.reuse, 0x100 ;  /* 0x0000010009177836 */ /* 0x040fe20000000000 */
[----:B------:R-:W-:-:S03]  /*1100*/  IADD3 R21, PT, PT, R9, 0x200, RZ ;  /* 0x0000020009157810 */ /* 0x000fc60007ffe0ff */
[----:B------:R-:W-:Y:S01]  /*1110*/  IMAD R10, R10, 0xaaab, RZ ;  /* 0x0000aaab0a0a7824 */ /* 0x000fe200078e02ff */
[----:B------:R-:W-:Y:S02]  /*1120*/  LOP3.LUT R11, R23, 0xffff, RZ, 0xc0, !PT ;  /* 0x0000ffff170b7812 */ /* 0x000fe400078ec0ff */
[----:B------:R-:W-:Y:S02]  /*1130*/  LOP3.LUT R24, R21, 0xffff, RZ, 0xc0, !PT ;  /* 0x0000ffff15187812 */ /* 0x000fe400078ec0ff */
[----:B------:R-:W-:Y:S01]  /*1140*/  SHF.R.U32.HI R22, RZ, 0x16, R10 ;  /* 0x00000016ff167819 */ /* 0x000fe2000001160a */
[----:B------:R-:W-:Y:S02]  /*1150*/  IMAD R11, R11, 0xaaab, RZ ;  /* 0x0000aaab0b0b7824 */ /* 0x000fe400078e02ff */
[----:B------:R-:W-:Y:S01]  /*1160*/  IMAD R10, R24, 0xaaab, RZ ;  /* 0x0000aaab180a7824 */ /* 0x000fe200078e02ff */
[----:B------:R-:W-:Y:S01]  /*1170*/  PRMT R25, R22, 0x9910, RZ ;  /* 0x0000991016197816 */ /* 0x000fe200000000ff */
[----:B------:R-:W-:Y:S01]  /*1180*/  VIADD R24, R9, 0x300 ;  /* 0x0000030009187836 */ /* 0x000fe20000000000 */
[----:B------:R-:W-:-:S02]  /*1190*/  SHF.R.U32.HI R11, RZ, 0x16, R11 ;  /* 0x00000016ff0b7819 */ /* 0x000fc4000001160b */
[----:B------:R-:W-:Y:S01]  /*11a0*/  SHF.R.U32.HI R10, RZ, 0x16, R10 ;  /* 0x00000016ff0a7819 */ /* 0x000fe2000001160a */
[----:B------:R-:W-:Y:S01]  /*11b0*/  IMAD R25, R25, 0x60, RZ ;  /* 0x0000006019197824 */ /* 0x000fe200078e02ff */
[----:B------:R-:W-:Y:S02]  /*11c0*/  PRMT R26, R11, 0x9910, RZ ;  /* 0x000099100b1a7816 */ /* 0x000fe400000000ff */
[----:B------:R-:W-:Y:S02]  /*11d0*/  PRMT R27, R10, 0x9910, RZ ;  /* 0x000099100a1b7816 */ /* 0x000fe400000000ff */
[----:B------:R-:W-:Y:S02]  /*11e0*/  LOP3.LUT R28, R24, 0xffff, RZ, 0xc0, !PT ;  /* 0x0000ffff181c7812 */ /* 0x000fe400078ec0ff */
[----:B------:R-:W-:Y:S01]  /*11f0*/  IADD3 R30, PT, PT, RZ, -R25, RZ ;  /* 0x80000019ff1e7210 */ /* 0x000fe20007ffe0ff */
[----:B------:R-:W-:Y:S02]  /*1200*/  IMAD R25, R26, 0x60, RZ ;  /* 0x000000601a197824 */ /* 0x000fe400078e02ff */
[----:B------:R-:W-:-:S02]  /*1210*/  IMAD R26, R27, 0x60, RZ ;  /* 0x000000601b1a7824 */ /* 0x000fc400078e02ff */
[----:B------:R-:W-:Y:S01]  /*1220*/  IMAD R29, R28, 0xaaab, RZ ;  /* 0x0000aaab1c1d7824 */ /* 0x000fe200078e02ff */
[----:B------:R-:W-:Y:S01]  /*1230*/  PRMT R28, R30, 0x7710, RZ ;  /* 0x000077101e1c7816 */ /* 0x000fe200000000ff */
[----:B------:R-:W-:Y:S01]  /*1240*/  IMAD.MOV R25, RZ, RZ, -R25 ;  /* 0x000000ffff197224 */ /* 0x000fe200078e0a19 */
[----:B------:R-:W-:Y:S02]  /*1250*/  IADD3 R27, PT, PT, RZ, -R26, RZ ;  /* 0x8000001aff1b7210 */ /* 0x000fe40007ffe0ff */
[----:B------:R-:W-:Y:S01]  /*1260*/  SHF.R.U32.HI R29, RZ, 0x16, R29 ;  /* 0x00000016ff1d7819 */ /* 0x000fe2000001161d */
[----:B------:R-:W-:Y:S01]  /*1270*/  IMAD.IADD R31, R28, 0x1, R9 ;  /* 0x000000011c1f7824 */ /* 0x000fe200078e0209 */
[----:B------:R-:W-:Y:S02]  /*1280*/  PRMT R26, R25, 0x7710, RZ ;  /* 0x00007710191a7816 */ /* 0x000fe400000000ff */
[----:B------:R-:W-:Y:S02]  /*1290*/  PRMT R28, R27, 0x7710, RZ ;  /* 0x000077101b1c7816 */ /* 0x000fe400000000ff */
[----:B------:R-:W-:-:S02]  /*12a0*/  PRMT R25, R29, 0x9910, RZ ;  /* 0x000099101d197816 */ /* 0x000fc400000000ff */
[----:B------:R-:W-:Y:S01]  /*12b0*/  IADD3 R26, PT, PT, R23, R26, RZ ;  /* 0x0000001a171a7210 */ /* 0x000fe20007ffe0ff */
[----:B------:R-:W-:Y:S01]  /*12c0*/  IMAD.IADD R21, R21, 0x1, R28 ;  /* 0x0000000115157824 */ /* 0x000fe200078e021c */
[----:B------:R-:W-:Y:S02]  /*12d0*/  LOP3.LUT R31, R31, 0xffff, RZ, 0xc0, !PT ;  /* 0x0000ffff1f1f7812 */ /* 0x000fe400078ec0ff */
[----:B------:R-:W-:Y:S02]  /*12e0*/  MOV R23, R25 ;  /* 0x0000001900177202 */ /* 0x000fe40000000f00 */
[----:B------:R-:W-:Y:S02]  /*12f0*/  ISETP.GT.U32.AND P0, PT, R31, 0x4f, PT ;  /* 0x0000004f1f00780c */ /* 0x000fe40003f04070 */
[----:B------:R-:W-:Y:S01]  /*1300*/  LOP3.LUT R30, R26, 0xffff, RZ, 0xc0, !PT ;  /* 0x0000ffff1a1e7812 */ /* 0x000fe200078ec0ff */
[----:B------:R-:W-:Y:S01]  /*1310*/  IMAD R23, R23, 0x60, RZ ;  /* 0x0000006017177824 */ /* 0x000fe200078e02ff */
[----:B------:R-:W-:-:S02]  /*1320*/  LOP3.LUT R21, R21, 0xffff, RZ, 0xc0, !PT ;  /* 0x0000ffff15157812 */ /* 0x000fc400078ec0ff */
[----:B------:R-:W-:Y:S01]  /*1330*/  ISETP.GE.OR P0, PT, R22, UR9, P0 ;  /* 0x0000000916007c0c */ /* 0x000fe20008706670 */
[----:B------:R-:W-:Y:S01]  /*1340*/  IMAD.MOV R23, RZ, RZ, -R23 ;  /* 0x000000ffff177224 */ /* 0x000fe200078e0a17 */
[----:B------:R-:W-:Y:S02]  /*1350*/  ISETP.GT.U32.AND P1, PT, R30, 0x4f, PT ;  /* 0x0000004f1e00780c */ /* 0x000fe40003f24070 */
[----:B------:R-:W-:Y:S02]  /*1360*/  ISETP.GT.U32.AND P2, PT, R21, 0x4f, PT ;  /* 0x0000004f1500780c */ /* 0x000fe40003f44070 */
[----:B------:R-:W-:Y:S02]  /*1370*/  ISETP.GE.OR P1, PT, R11, UR9, P1 ;  /* 0x000000090b007c0c */ /* 0x000fe40008f26670 */
[----:B------:R-:W-:Y:S02]  /*1380*/  ISETP.GE.OR P2, PT, R10, UR9, P2 ;  /* 0x000000090a007c0c */ /* 0x000fe40009746670 */
[----:B------:R-:W-:-:S03]  /*1390*/  PRMT R23, R23, 0x7710, RZ ;  /* 0x0000771017177816 */ /* 0x000fc600000000ff */
[----:B------:R-:W0:Y:S01]  /*13a0*/  @!P0 LDC R25, c[0x0][0x3c4] ;  /* 0x0000f100ff198b82 */ /* 0x000e220000000800 */
[----:B------:R-:W-:Y:S01]  /*13b0*/  IADD3 R23, PT, PT, R24, R23, RZ ;  /* 0x0000001718177210 */ /* 0x000fe20007ffe0ff */
[----:B------:R-:W-:-:S03]  /*13c0*/  @!P0 VIADD R22, R22, UR15 ;  /* 0x0000000f16168c36 */ /* 0x000fc60008000000 */
[----:B------:R-:W-:Y:S02]  /*13d0*/  LOP3.LUT R28, R23, 0xffff, RZ, 0xc0, !PT ;  /* 0x0000ffff171c7812 */ /* 0x000fe400078ec0ff */
[----:B------:R-:W-:Y:S01]  /*13e0*/  @!P1 IADD3 R24, PT, PT, R11, UR15, RZ ;  /* 0x0000000f0b189c10 */ /* 0x000fe2000fffe0ff */
[----:B------:R-:W1:Y:S01]  /*13f0*/  @!P1 LDC R33, c[0x0][0x3c4] ;  /* 0x0000f100ff219b82 */ /* 0x000e620000000800 */
[----:B------:R-:W-:Y:S01]  /*1400*/  ISETP.GT.U32.AND P3, PT, R28, 0x4f, PT ;  /* 0x0000004f1c00780c */ /* 0x000fe20003f64070 */
[----:B------:R-:W-:-:S03]  /*1410*/  @!P2 VIADD R10, R10, UR15 ;  /* 0x0000000f0a0aac36 */ /* 0x000fc60008000000 */
[----:B------:R-:W-:-:S03]  /*1420*/  ISETP.GE.OR P3, PT, R29, UR9, P3 ;  /* 0x000000091d007c0c */ /* 0x000fc60009f66670 */
[----:B------:R-:W2:Y:S01]  /*1430*/  @!P2 LDC R34, c[0x0][0x3c4] ;  /* 0x0000f100ff22ab82 */ /* 0x000ea20000000800 */
[----:B0-----:R-:W-:-:S07]  /*1440*/  @!P0 IMAD R22, R22, R25, R15 ;  /* 0x0000001916168224 */ /* 0x001fce00078e020f */
[----:B------:R-:W0:Y:S02]  /*1450*/  @!P0 LDC.64 R26, c[0x0][0x390] ;  /* 0x0000e400ff1a8b82 */ /* 0x000e240000000a00 */
[----:B------:R-:W-:Y:S01]  /*1460*/  @!P3 IADD3 R29, PT, PT, R29, UR15, RZ ;  /* 0x0000000f1d1dbc10 */ /* 0x000fe2000fffe0ff */
[----:B------:R-:W-:Y:S02]  /*1470*/  @!P0 IMAD R31, R22, 0x50, R31 ;  /* 0x00000050161f8824 */ /* 0x000fe400078e021f */
[----:B-1----:R-:W-:-:S03]  /*1480*/  @!P1 IMAD R33, R24, R33, R15 ;  /* 0x0000002118219224 */ /* 0x002fc600078e020f */
[----:B------:R-:W1:Y:S01]  /*1490*/  @!P3 LDC R32, c[0x0][0x3c4] ;  /* 0x0000f100ff20bb82 */ /* 0x000e620000000800 */
[----:B------:R-:W-:Y:S02]  /*14a0*/  @!P1 IMAD R33, R33, 0x50, R30 ;  /* 0x0000005021219824 */ /* 0x000fe400078e021e */
[----:B--2---:R-:W-:-:S05]  /*14b0*/  @!P2 IMAD R34, R10, R34, R15 ;  /* 0x000000220a22a224 */ /* 0x004fca00078e020f */
[----:B------:R-:W2:Y:S01]  /*14c0*/  @!P1 LDC.64 R24, c[0x0][0x390] ;  /* 0x0000e400ff189b82 */ /* 0x000ea20000000a00 */
[----:B------:R-:W-:-:S07]  /*14d0*/  @!P2 IMAD R21, R34, 0x50, R21 ;  /* 0x000000502215a824 */ /* 0x000fce00078e0215 */
[----:B------:R-:W3:Y:S01]  /*14e0*/  @!P2 LDC.64 R22, c[0x0][0x390] ;  /* 0x0000e400ff16ab82 */ /* 0x000ee20000000a00 */
[----:B0-----:R-:W-:-:S06]  /*14f0*/  @!P0 IMAD.WIDE R26, R31, 0x2, R26 ;  /* 0x000000021f1a8825 */ /* 0x001fcc00078e021a */
[----:B------:R0:W4:Y:S01]  /*1500*/  @!P0 LDG.E.U16.CONSTANT R26, desc[UR12][R26.64] ;  /* 0x0000000c1a1a8981 */ /* 0x000122000c1e9500 */
[----:B------:R-:W5:Y:S01]  /*1510*/  @!P3 LDC.64 R10, c[0x0][0x390] ;  /* 0x0000e400ff0abb82 */ /* 0x000f620000000a00 */
[----:B-1----:R-:W-:-:S04]  /*1520*/  @!P3 IMAD R29, R29, R32, R15 ;  /* 0x000000201d1db224 */ /* 0x002fc800078e020f */
[----:B------:R-:W-:Y:S02]  /*1530*/  @!P3 IMAD R29, R29, 0x50, R28 ;  /* 0x000000501d1db824 */ /* 0x000fe400078e021c */
[----:B--2---:R-:W-:-:S06]  /*1540*/  @!P1 IMAD.WIDE R24, R33, 0x2, R24 ;  /* 0x0000000221189825 */ /* 0x004fcc00078e0218 */
[----:B------:R-:W2:Y:S01]  /*1550*/  @!P1 LDG.E.U16.CONSTANT R24, desc[UR12][R24.64] ;  /* 0x0000000c18189981 */ /* 0x000ea2000c1e9500 */
[----:B---3--:R-:W-:-:S06]  /*1560*/  @!P2 IMAD.WIDE R22, R21, 0x2, R22 ;  /* 0x000000021516a825 */ /* 0x008fcc00078e0216 */
[----:B------:R-:W3:Y:S01]  /*1570*/  @!P2 LDG.E.U16.CONSTANT R22, desc[UR12][R22.64] ;  /* 0x0000000c1616a981 */ /* 0x000ee2000c1e9500 */
[----:B-----5:R-:W-:-:S06]  /*1580*/  @!P3 IMAD.WIDE R10, R29, 0x2, R10 ;  /* 0x000000021d0ab825 */ /* 0x020fcc00078e020a */
[----:B------:R-:W5:Y:S01]  /*1590*/  @!P3 LDG.E.U16.CONSTANT R10, desc[UR12][R10.64] ;  /* 0x0000000c0a0ab981 */ /* 0x000f62000c1e9500 */
[----:B------:R-:W1:Y:S01]  /*15a0*/  S2UR UR10, SR_CgaCtaId ;  /* 0x00000000000a79c3 */ /* 0x000e620000008800 */
[----:B------:R-:W-:Y:S02]  /*15b0*/  UMOV UR7, 0x400 ;  /* 0x0000040000077882 */ /* 0x000fe40000000000 */
[----:B------:R-:W-:Y:S01]  /*15c0*/  UIADD3 UR7, UPT, UPT, UR7, 0x3000, URZ ;  /* 0x0000300007077890 */ /* 0x000fe2000fffe0ff */
[----:B0-----:R-:W-:Y:S02]  /*15d0*/  HFMA2 R27, -RZ, RZ, 0, 0 ;  /* 0x00000000ff1b7431 */ /* 0x001fe400000001ff */
[----:B------:R-:W-:Y:S01]  /*15e0*/  IMAD.MOV.U32 R21, RZ, RZ, RZ ;  /* 0x000000ffff157224 */ /* 0x000fe200078e00ff */
[----:B------:R-:W-:Y:S01]  /*15f0*/  CS2R R28, SRZ ;  /* 0x00000000001c7805 */ /* 0x000fe2000001ff00 */
[----:B-1----:R-:W-:Y:S01]  /*1600*/  ULEA UR7, UR10, UR7, 0x18 ;  /* 0x000000070a077291 */ /* 0x002fe2000f8ec0ff */
[----:B----4-:R-:W-:-:S05]  /*1610*/  @!P0 HADD2.F32 R21, -RZ, R26.H0_H0 ;  /* 0x2000001aff158230 */ /* 0x010fca0000004100 */
[----:B------:R-:W-:-:S05]  /*1620*/  LEA R26, R9, UR7, 0x2 ;  /* 0x00000007091a7c11 */ /* 0x000fca000f8e10ff */
[----:B------:R0:W-:Y:S01]  /*1630*/  STS [R26], R21 ;  /* 0x000000151a007388 */ /* 0x0001e20000000800 */
[----:B--2---:R-:W-:Y:S02]  /*1640*/  @!P1 HADD2.F32 R28, -RZ, R24.H0_H0 ;  /* 0x20000018ff1c9230 */ /* 0x004fe40000004100 */
[----:B---3--:R-:W-:-:S03]  /*1650*/  @!P2 HADD2.F32 R29, -RZ, R22.H0_H0 ;  /* 0x20000016ff1da230 */ /* 0x008fc60000004100 */
[----:B------:R0:W-:Y:S01]  /*1660*/  STS [R26+0x400], R28 ;  /* 0x0004001c1a007388 */ /* 0x0001e20000000800 */
[----:B-----5:R-:W-:-:S03]  /*1670*/  @!P3 HADD2.F32 R27, -RZ, R10.H0_H0 ;  /* 0x2000000aff1bb230 */ /* 0x020fc60000004100 */
[----:B------:R0:W-:Y:S04]  /*1680*/  STS [R26+0x800], R29 ;  /* 0x0008001d1a007388 */ /* 0x0001e80000000800 */
[----:B------:R0:W-:Y:S01]  /*1690*/  STS [R26+0xc00], R27 ;  /* 0x000c001b1a007388 */ /* 0x0001e20000000800 */
[C---:B------:R-:W-:Y:S01]  /*16a0*/  ISETP.GE.U32.AND P0, PT, R9.reuse, 0x800, PT ;  /* 0x000008000900780c */ /* 0x040fe20003f06070 */
[----:B------:R-:W-:-:S12]  /*16b0*/  VIADD R9, R9, 0x400 ;  /* 0x0000040009097836 */ /* 0x000fd80000000000 */
[----:B0-----:R-:W-:Y:S05]  /*16c0*/  @!P0 BRA `(.L_x_892) ;  /* 0xfffffff800848947 */ /* 0x001fea000383ffff */
[----:B------:R-:W-:Y:S05]  /*16d0*/  BSYNC.RECONVERGENT B0 ;  /* 0x0000000000007941 */ /* 0x000fea0003800200 */
.L_x_891:
[----:B------:R-:W-:Y:S01]  /*16e0*/  BAR.SYNC.DEFER_BLOCKING 0x0 ;  /* 0x0000000000007b1d */ /* 0x000fe20000010000 */
[----:B------:R-:W-:-:S05]  /*16f0*/  ISETP.GE.AND P0, PT, R17, R18, PT ;  /* 0x000000121100720c */ /* 0x000fca0003f06270 */
[----:B------:R-:W0:Y:S08]  /*1700*/  LDCU UR15, c[0x0][0x3c8] ;  /* 0x00007900ff0f77ac */ /* 0x000e300008000800 */
[----:B------:R-:W-:Y:S05]  /*1710*/  @P0 BRA `(.L_x_893) ;  /* 0x0000001800000947 */ /* 0x000fea0003800000 */
[----:B------:R-:W1:Y:S01]  /*1720*/  S2R R21, SR_TID.X ;  /* 0x0000000000157919 */ /* 0x000e620000002100 */
[----:B------:R-:W-:Y:S01]  /*1730*/  MOV R9, UR9 ;  /* 0x0000000900097c02 */ /* 0x000fe20008000f00 */
[----:B------:R-:W-:Y:S01]  /*1740*/  ULEA UR7, UR4, UR5, 0x5 ;  /* 0x0000000504077291 */ /* 0x000fe2000f8e28ff */
[----:B------:R-:W-:Y:S02]  /*1750*/  IMAD.MOV.U32 R11, RZ, RZ, -0x800001 ;  /* 0xff7fffffff0b7424 */ /* 0x000fe400078e00ff */
[----:B------:R-:W-:Y:S01]  /*1760*/  ISETP.GE.AND P0, PT, R9, 0x1, PT ;  /* 0x000000010900780c */ /* 0x000fe20003f06270 */
[----:B------:R-:W-:Y:S02]  /*1770*/  IMAD.MOV.U32 R9, RZ, RZ, 0x20 ;  /* 0x00000020ff097424 */ /* 0x000fe400078e00ff */
[----:B------:R-:W-:-:S04]  /*1780*/  MOV R10, UR7 ;  /* 0x00000007000a7c02 */ /* 0x000fc80008000f00 */
[----:B------:R-:W-:Y:S02]  /*1790*/  VIADDMNMX R10, R10, R9, UR14, PT ;  /* 0x0000000e0a0a7e46 */ /* 0x000fe4000b800109 */
[----:B-1----:R-:W-:-:S04]  /*17a0*/  LOP3.LUT R21, R21, 0x1f, RZ, 0xc0, !PT ;  /* 0x0000001f15157812 */ /* 0x002fc800078ec0ff */
[----:B------:R-:W-:Y:S05]  /*17b0*/  @!P0 BRA `(.L_x_894) ;  /* 0x0000000800008947 */ /* 0x000fea0003800000 */
[----:B------:R-:W-:Y:S01]  /*17c0*/  BSSY B0, `(.L_x_894) ;  /* 0x000007f000007945 */ /* 0x000fe20003800000 */
[----:B------:R-:W-:Y:S01]  /*17d0*/  MOV R11, 0xff7fffff ;  /* 0xff7fffff000b7802 */ /* 0x000fe20000000f00 */
[----:B------:R-:W-:Y:S01]  /*17e0*/  IMAD.MOV.U32 R22, RZ, RZ, RZ ;  /* 0x000000ffff167224 */ /* 0x000fe200078e00ff */
[----:B------:R-:W-:-:S07]  /*17f0*/  PRMT R23, RZ, 0x7610, R23 ;  /* 0x00007610ff177816 */ /* 0x000fce0000000017 */
.L_x_900:
        /* <DEDUP_REMOVED lines=29> */
.L_x_932:
[----:B-1----:R-:W-:Y:S01]  /*19d0*/  FADD R28, R27, R28 ;  /* 0x0000001c1b1c7221 */ /* 0x002fe20000000000 */
[----:B------:R-:W-:-:S04]  /*19e0*/  LEA R9, R22, UR16, 0x2 ;  /* 0x0000001016097c11 */ /* 0x000fc8000f8e10ff */
[----:B------:R-:W-:Y:S01]  /*19f0*/  FMNMX R11, R11, R28, !PT ;  /* 0x0000001c0b0b7209 */ /* 0x000fe20007800000 */
[----:B------:R1:W-:Y:S01]  /*1a00*/  STL [R9], R28 ;  /* 0x0000001c09007387 */ /* 0x0003e20000100800 */
[----:B------:R-:W-:Y:S05]  /*1a10*/  BRA `(.L_x_899) ;  /* 0x00000000000c7947 */ /* 0x000fea0003800000 */
.L_x_897:
[----:B------:R-:W-:Y:S01]  /*1a20*/  LEA R9, R22, UR16, 0x2 ;  /* 0x0000001016097c11 */ /* 0x000fe2000f8e10ff */
[----:B------:R-:W-:-:S05]  /*1a30*/  IMAD.MOV.U32 R24, RZ, RZ, -0x800001 ;  /* 0xff7fffffff187424 */ /* 0x000fca00078e00ff */
[----:B------:R0:W-:Y:S02]  /*1a40*/  STL [R9], R24 ;  /* 0x0000001809007387 */ /* 0x0001e40000100800 */
.L_x_899:
[----:B------:R-:W-:Y:S05]  /*1a50*/  BSYNC B1 ;  /* 0x0000000000017941 */ /* 0x000fea0003800000 */
.L_x_896:
[----:B------:R-:W-:Y:S01]  /*1a60*/  IADD3 R22, PT, PT, R22, 0x1, RZ ;  /* 0x0000000116167810 */ /* 0x000fe20007ffe0ff */
[----:B------:R-:W-:-:S03]  /*1a70*/  VIADD R23, R23, 0x1 ;  /* 0x0000000117177836 */ /* 0x000fc60000000000 */
[----:B------:R-:W-:-:S13]  /*1a80*/  ISETP.GE.AND P1, PT, R22, UR9, PT ;  /* 0x0000000916007c0c */ /* 0x000fda000bf26270 */
[----:B------:R-:W-:Y:S05]  /*1a90*/  @!P1 BRA `(.L_x_900) ;  /* 0xfffffffc00589947 */ /* 0x000fea000383ffff */
[----:B------:R-:W-:Y:S05]  /*1aa0*/  BRA `(.L_x_901) ;  /* 0x0000000400407947 */ /* 0x000fea0003800000 */
.L_x_895:
        /* <DEDUP_REMOVED lines=13> */
.L_x_904:
        /* <DEDUP_REMOVED lines=21> */
.L_x_903:
[----:B0-----:R-:W-:Y:S05]  /*1cd0*/  BSYNC.RECONVERGENT B1 ;  /* 0x0000000000017941 */ /* 0x001fea0003800200 */
.L_x_902:
[----:B------:R-:W-:Y:S05]  /*1ce0*/  @!P2 BRA `(.L_x_901) ;  /* 0x0000000000b0a947 */ /* 0x000fea0003800000 */
[----:B------:R-:W-:Y:S01]  /*1cf0*/  VIADD R23, R23, UR5 ;  /* 0x0000000517177c36 */ /* 0x000fe20008000000 */
[----:B------:R-:W-:Y:S04]  /*1d00*/  BSSY.RECONVERGENT B1, `(.L_x_905) ;  /* 0x0000016000017945 */ /* 0x000fe80003800200 */
        /* <DEDUP_REMOVED lines=21> */
.L_x_906:
[----:B------:R-:W-:Y:S05]  /*1e60*/  BSYNC.RECONVERGENT B1 ;  /* 0x0000000000017941 */ /* 0x000fea0003800200 */
.L_x_905:
        /* <DEDUP_REMOVED lines=20> */
.L_x_901:
[----:B0-----:R-:W-:Y:S05]  /*1fb0*/  BSYNC B0 ;  /* 0x0000000000007941 */ /* 0x001fea0003800000 */
.L_x_894:
[----:B------:R-:W-:-:S13]  /*1fc0*/  FSETP.GT.AND P1, PT, R11, -3.40282346638528859812e+38, PT ;  /* 0xff7fffff0b00780b */ /* 0x000fda0003f24000 */
[----:B------:R-:W-:Y:S05]  /*1fd0*/  @!P1 BRA `(.L_x_893) ;  /* 0x0000000c00d09947 */ /* 0x000fea0003800000 */
[----:B-1234-:R-:W-:Y:S01]  /*1fe0*/  HFMA2 R9, -RZ, RZ, 0.96630859375, -0.0022525787353515625 ;  /* 0x3bbb989dff097431 */ /* 0x01efe200000001ff */
[----:B------:R-:W-:Y:S01]  /*1ff0*/  FMNMX R23, R8, R11, !PT ;  /* 0x0000000b08177209 */ /* 0x000fe20007800000 */
[----:B------:R-:W-:-:S04]  /*2000*/  IMAD.MOV.U32 R22, RZ, RZ, 0x437c0000 ;  /* 0x437c0000ff167424 */ /* 0x000fc800078e00ff */
[----:B------:R-:W-:-:S04]  /*2010*/  FADD R8, R8, -R23 ;  /* 0x8000001708087221 */ /* 0x000fc80000000000 */
        /* <DEDUP_REMOVED lines=26> */
.L_x_916:
        /* <DEDUP_REMOVED lines=10> */
[----:B------:R-:W-:Y:S01]  /*2260*/  IMAD R25, R24, 0x60, R21 ;  /* 0x0000006018197824 */ /* 0x000fe200078e0215 */
        /* <DEDUP_REMOVED lines=9> */
[----:B-1----:R-:W-:-:S03]  /*2300*/  ULEA UR7, UR10, UR7, 0x18 ;  /* 0x000000070a077291 */ /* 0x002fc6000f8ec0ff */
[----:B------:R-:W-:-:S04]  /*2310*/  FFMA R29, R26, 1.925963033500011079e-08, R29 ;  /* 0x32a570601a1d7823 */ /* 0x000fc8000000001d */
[----:B------:R-:W1:Y:S01]  /*2320*/  MUFU.EX2 R26, R29 ;  /* 0x0000001d001a7308 */ /* 0x000e620000000800 */
[----:B------:R-:W-:-:S05]  /*2330*/  LEA R30, R25, UR7, 0x2 ;  /* 0x00000007191e7c11 */ /* 0x000fca000f8e10ff */
[----:B------:R-:W2:Y:S04]  /*2340*/  LDS R8, [R30] ;  /* 0x000000001e087984 */ /* 0x000ea80000000800 */
[----:B------:R-:W3:Y:S04]  /*2350*/  LDS R25, [R30+0x80] ;  /* 0x000080001e197984 */ /* 0x000ee80000000800 */
[----:B------:R-:W4:Y:S01]  /*2360*/  LDS R32, [R30+0x100] ;  /* 0x000100001e207984 */ /* 0x000f220000000800 */
[----:B-1----:R-:W-:-:S04]  /*2370*/  FMUL R26, R27, R26 ;  /* 0x0000001a1b1a7220 */ /* 0x002fc80000400000 */
[----:B------:R-:W-:Y:S01]  /*2380*/  FADD R4, R4, R26 ;  /* 0x0000001a04047221 */ /* 0x000fe20000000000 */
[C---:B--2---:R-:W-:Y:S01]  /*2390*/  FFMA R5, R26.reuse, R8, R5 ;  /* 0x000000081a057223 */ /* 0x044fe20000000005 */
[C---:B---3--:R-:W-:Y:S01]  /*23a0*/  FFMA R6, R26.reuse, R25, R6 ;  /* 0x000000191a067223 */ /* 0x048fe20000000006 */
[----:B----4-:R-:W-:-:S07]  /*23b0*/  FFMA R7, R26, R32, R7 ;  /* 0x000000201a077223 */ /* 0x010fce0000000007 */
.L_x_909:
[----:B0-----:R-:W-:Y:S05]  /*23c0*/  BSYNC.RECONVERGENT B1 ;  /* 0x0000000000017941 */ /* 0x001fea0003800200 */
.L_x_908:
        /* <DEDUP_REMOVED lines=26> */
.L_x_911:
[----:B------:R-:W-:Y:S05]  /*2570*/  BSYNC.RECONVERGENT B1 ;  /* 0x0000000000017941 */ /* 0x000fea0003800200 */
.L_x_910:
[----:B------:R-:W-:Y:S04]  /*2580*/  BSSY.RECONVERGENT B1, `(.L_x_912) ;  /* 0x000001a000017945 */ /* 0x000fe80003800200 */
[----:B------:R-:W-:Y:S05]  /*2590*/  @!P2 BRA `(.L_x_913) ;  /* 0x000000000060a947 */ /* 0x000fea0003800000 */
[----:B------:R-:W0:Y:S01]  /*25a0*/  S2UR UR10, SR_CgaCtaId ;  /* 0x00000000000a79c3 */ /* 0x000e220000008800 */
[----:B------:R-:W-:Y:S01]  /*25b0*/  UMOV UR7, 0x400 ;  /* 0x0000040000077882 */ /* 0x000fe20000000000 */
[----:B------:R-:W-:Y:S01]  /*25c0*/  IMAD R8, R24, 0x60, R21 ;  /* 0x0000006018087824 */ /* 0x000fe200078e0215 */
[----:B------:R-:W-:Y:S01]  /*25d0*/  UIADD3 UR7, UPT, UPT, UR7, 0x3000, URZ ;  /* 0x0000300007077890 */ /* 0x000fe2000fffe0ff */
[----:B------:R-:W-:Y:S01]  /*25e0*/  MOV R9, 0x3bbb989d ;  /* 0x3bbb989d00097802 */ /* 0x000fe20000000f00 */
[----:B------:R-:W-:Y:S01]  /*25f0*/  FADD R10, -R23, R10 ;  /* 0x0000000a170a7221 */ /* 0x000fe20000000100 */
[----:B------:R-:W-:Y:S01]  /*2600*/  IMAD.MOV.U32 R29, RZ, RZ, 0x437c0000 ;  /* 0x437c0000ff1d7424 */ /* 0x000fe200078e00ff */
        /* <DEDUP_REMOVED lines=17> */
.L_x_913:
[----:B------:R-:W-:Y:S05]  /*2720*/  BSYNC.RECONVERGENT B1 ;  /* 0x0000000000017941 */ /* 0x000fea0003800200 */
.L_x_912:
        /* <DEDUP_REMOVED lines=17> */
[----:B------:R-:W-:-:S03]  /*2840*/  IMAD.SHL.U32 R8, R8, 0x800000, RZ ;  /* 0x0080000008087824 */ /* 0x000fc600078e00ff */
        /* <DEDUP_REMOVED lines=8> */
.L_x_915:
[----:B------:R-:W-:Y:S05]  /*28d0*/  BSYNC.RECONVERGENT B1 ;  /* 0x0000000000017941 */ /* 0x000fea0003800200 */
.L_x_914:
[----:B------:R-:W-:-:S04]  /*28e0*/  IADD3 R24, PT, PT, R24, 0x4, RZ ;  /* 0x0000000418187810 */ /* 0x000fc80007ffe0ff */
[----:B------:R-:W-:-:S13]  /*28f0*/  ISETP.NE.AND P0, PT, R24, R22, PT ;  /* 0x000000161800720c */ /* 0x000fda0003f05270 */
[----:B------:R-:W-:Y:S05]  /*2900*/  @P0 BRA `(.L_x_916) ;  /* 0xfffffff8002c0947 */ /* 0x000fea000383ffff */
[----:B------:R-:W-:Y:S05]  /*2910*/  BSYNC.RECONVERGENT B0 ;  /* 0x0000000000007941 */ /* 0x000fea0003800200 */
.L_x_907:
[----:B------:R-:W-:Y:S01]  /*2920*/  ISETP.NE.AND P0, PT, R28, RZ, PT ;  /* 0x000000ff1c00720c */ /* 0x000fe20003f05270 */
[----:B------:R-:W-:-:S12]  /*2930*/  IMAD.MOV.U32 R8, RZ, RZ, R23 ;  /* 0x000000ffff087224 */ /* 0x000fd800078e0017 */
[----:B------:R-:W-:Y:S05]  /*2940*/  @!P0 BRA `(.L_x_893) ;  /* 0x0000000400748947 */ /* 0x000fea0003800000 */
[----:B------:R-:W-:-:S05]  /*2950*/  LEA R11, R22, UR16, 0x2 ;  /* 0x00000010160b7c11 */ /* 0x000fca000f8e10ff */
[----:B------:R-:W2:Y:S04]  /*2960*/  LDL.64 R8, [R11] ;  /* 0x000000000b087983 */ /* 0x000ea80000100a00 */
[----:B------:R1:W5:Y:S01]  /*2970*/  LDL R10, [R11+0x8] ;  /* 0x000008000b0a7983 */ /* 0x0003620000100800 */
[----:B------:R-:W-:Y:S01]  /*2980*/  BSSY.RECONVERGENT B0, `(.L_x_917) ;  /* 0x000001c000007945 */ /* 0x000fe20003800200 */
[----:B------:R-:W-:Y:S02]  /*2990*/  ISETP.NE.AND P1, PT, R28, 0x1, PT ;  /* 0x000000011c00780c */ /* 0x000fe40003f25270 */
[----:B--2---:R-:W-:-:S13]  /*29a0*/  FSETP.GTU.AND P0, PT, R8, -3.40282346638528859812e+38, PT ;  /* 0xff7fffff0800780b */ /* 0x004fda0003f0c000 */
[----:B-1----:R-:W-:Y:S05]  /*29b0*/  @!P0 BRA `(.L_x_918) ;  /* 0x0000000000608947 */ /* 0x002fea0003800000 */
[----:B------:R-:W1:Y:S01]  /*29c0*/  S2UR UR10, SR_CgaCtaId ;  /* 0x00000000000a79c3 */ /* 0x000e620000008800 */
[----:B------:R-:W-:Y:S01]  /*29d0*/  UMOV UR7, 0x400 ;  /* 0x0000040000077882 */ /* 0x000fe20000000000 */
[----:B------:R-:W-:Y:S01]  /*29e0*/  IMAD R11, R22, 0x60, R21 ;  /* 0x00000060160b7824 */ /* 0x000fe200078e0215 */
[----:B------:R-:W-:Y:S01]  /*29f0*/  UIADD3 UR7, UPT, UPT, UR7, 0x3000, URZ ;  /* 0x0000300007077890 */ /* 0x000fe2000fffe0ff */
[----:B------:R-:W-:Y:S01]  /*2a00*/  MOV R25, 0x3bbb989d ;  /* 0x3bbb989d00197802 */ /* 0x000fe20000000f00 */
[----:B------:R-:W-:Y:S01]  /*2a10*/  FADD R8, -R23, R8 ;  /* 0x0000000817087221 */ /* 0x000fe20000000100 */
[----:B------:R-:W-:Y:S01]  /*2a20*/  IMAD.MOV.U32 R30, RZ, RZ, 0x437c0000 ;  /* 0x437c0000ff1e7424 */ /* 0x000fe200078e00ff */
[----:B-1----:R-:W-:-:S06]  /*2a30*/  ULEA UR7, UR10, UR7, 0x18 ;  /* 0x000000070a077291 */ /* 0x002fcc000f8ec0ff */
[----:B------:R-:W-:Y:S01]  /*2a40*/  LEA R24, R11, UR7, 0x2 ;  /* 0x000000070b187c11 */ /* 0x000fe2000f8e10ff */
[----:B------:R-:W-:-:S04]  /*2a50*/  FFMA.SAT R11, R8, R25, 0.5 ;  /* 0x3f000000080b7423 */ /* 0x000fc80000002019 */
[----:B------:R-:W-:Y:S01]  /*2a60*/  FFMA.RM R11, R11, R30, 12582913 ;  /* 0x4b4000010b0b7423 */ /* 0x000fe2000000401e */
[----:B------:R-:W1:Y:S03]  /*2a70*/  LDS R26, [R24] ;  /* 0x00000000181a7984 */ /* 0x000e660000000800 */
[C---:B------:R-:W-:Y:S01]  /*2a80*/  FADD R25, R11.reuse, -12583039 ;  /* 0xcb40007f0b197421 */ /* 0x040fe20000000000 */
[----:B------:R-:W2:Y:S01]  /*2a90*/  LDS R27, [R24+0x80] ;  /* 0x00008000181b7984 */ /* 0x000ea20000000800 */
[----:B------:R-:W-:Y:S02]  /*2aa0*/  SHF.L.U32 R11, R11, 0x17, RZ ;  /* 0x000000170b0b7819 */ /* 0x000fe400000006ff */
[C---:B------:R-:W-:Y:S01]  /*2ab0*/  FFMA R25, R8.reuse, 1.4426950216293334961, -R25 ;  /* 0x3fb8aa3b08197823 */ /* 0x040fe20000000819 */
[----:B------:R-:W3:Y:S03]  /*2ac0*/  LDS R30, [R24+0x100] ;  /* 0x00010000181e7984 */ /* 0x000ee60000000800 */
[----:B------:R-:W-:-:S04]  /*2ad0*/  FFMA R25, R8, 1.925963033500011079e-08, R25 ;  /* 0x32a5706008197823 */ /* 0x000fc80000000019 */
[----:B------:R-:W4:Y:S02]  /*2ae0*/  MUFU.EX2 R8, R25 ;  /* 0x0000001900087308 */ /* 0x000f240000000800 */
[----:B----4-:R-:W-:-:S04]  /*2af0*/  FMUL R8, R11, R8 ;  /* 0x000000080b087220 */ /* 0x010fc80000400000 */
[----:B------:R-:W-:Y:S01]  /*2b00*/  FADD R4, R4, R8 ;  /* 0x0000000804047221 */ /* 0x000fe20000000000 */
[C---:B-1----:R-:W-:Y:S01]  /*2b10*/  FFMA R5, R8.reuse, R26, R5 ;  /* 0x0000001a08057223 */ /* 0x042fe20000000005 */
[C---:B--2---:R-:W-:Y:S01]  /*2b20*/  FFMA R6, R8.reuse, R27, R6 ;  /* 0x0000001b08067223 */ /* 0x044fe20000000006 */
[----:B---3--:R-:W-:-:S07]  /*2b30*/  FFMA R7, R8, R30, R7 ;  /* 0x0000001e08077223 */ /* 0x008fce0000000007 */
.L_x_918:
[----:B0-----:R-:W-:Y:S05]  /*2b40*/  BSYNC.RECONVERGENT B0 ;  /* 0x0000000000007941 */ /* 0x001fea0003800200 */
.L_x_917:
        /* <DEDUP_REMOVED lines=30> */
.L_x_920:
[----:B------:R-:W-:Y:S05]  /*2d30*/  BSYNC.RECONVERGENT B0 ;  /* 0x0000000000007941 */ /* 0x000fea0003800200 */
.L_x_919:
[----:B------:R-:W-:Y:S01]  /*2d40*/  IMAD.MOV.U32 R8, RZ, RZ, R23 ;  /* 0x000000ffff087224 */ /* 0x000fe200078e0017 */
[----:B------:R-:W-:Y:S06]  /*2d50*/  @!P1 BRA `(.L_x_893) ;  /* 0x0000000000709947 */ /* 0x000fec0003800000 */
[----:B-----5:R-:W-:Y:S02]  /*2d60*/  FSETP.GTU.AND P0, PT, R10, -3.40282346638528859812e+38, PT ;  /* 0xff7fffff0a00780b */ /* 0x020fe40003f0c000 */
[----:B------:R-:W-:-:S11]  /*2d70*/  MOV R8, R23 ;  /* 0x0000001700087202 */ /* 0x000fd60000000f00 */
        /* <DEDUP_REMOVED lines=24> */
[----:B---3--:R-:W-:Y:S01]  /*2f00*/  FFMA R7, R8, R22, R7 ;  /* 0x0000001608077223 */ /* 0x008fe20000000007 */
[----:B------:R-:W-:-:S07]  /*2f10*/  MOV R8, R23 ;  /* 0x0000001700087202 */ /* 0x000fce0000000f00 */
.L_x_893:
[----:B------:R-:W-:Y:S05]  /*2f20*/  WARPSYNC.ALL ;  /* 0x0000000000007948 */ /* 0x000fea0003800000 */
[----:B------:R-:W-:Y:S01]  /*2f30*/  BAR.SYNC.DEFER_BLOCKING 0x0 ;  /* 0x0000000000007b1d */ /* 0x000fe20000010000 */
[----:B------:R-:W-:-:S05]  /*2f40*/  UIADD3 UR4, UPT, UPT, UR4, 0x1, URZ ;  /* 0x0000000104047890 */ /* 0x000fca000fffe0ff */
[----:B------:R-:W-:Y:S07]  /*2f50*/  BRA.U !UP0, `(.L_x_921) ;  /* 0xffffffd9082c7547 */ /* 0x000fee000b83ffff */
.L_x_888:
[----:B------:R-:W-:-:S13]  /*2f60*/  ISETP.GE.AND P0, PT, R17, R18, PT ;  /* 0x000000121100720c */ /* 0x000fda0003f06270 */
[----:B0-----:R-:W-:Y:S05]  /*2f70*/  @P0 EXIT ;  /* 0x000000000000094d */ /* 0x001fea0003800000 */
[----:B------:R-:W0:Y:S01]  /*2f80*/  LDCU.64 UR4, c[0x0][0x3a0] ;  /* 0x00007400ff0477ac */ /* 0x000e220008000a00 */
[----:B------:R-:W1:Y:S01]  /*2f90*/  S2R R3, SR_TID.X ;  /* 0x0000000000037919 */ /* 0x000e620000002100 */
[----:B------:R-:W-:Y:S01]  /*2fa0*/  IMAD.MOV.U32 R2, RZ, RZ, R4 ;  /* 0x000000ffff027224 */ /* 0x000fe200078e0004 */
[----:B0-----:R-:W-:-:S04]  /*2fb0*/  UISETP.NE.U32.AND UP0, UPT, UR4, URZ, UPT ;  /* 0x000000ff0400728c */ /* 0x001fc8000bf05070 */
[----:B------:R-:W-:-:S09]  /*2fc0*/  UISETP.NE.AND.EX UP0, UPT, UR5, URZ, UPT, UP0 ;  /* 0x000000ff0500728c */ /* 0x000fd2000bf05300 */
[----:B------:R-:W-:Y:S05]  /*2fd0*/  BRA.U !UP0, `(.L_x_922) ;  /* 0x0000000108707547 */ /* 0x000fea000b800000 */
[----:B-----5:R-:W0:Y:S02]  /*2fe0*/  LDC.64 R10, c[0x0][0x3a0] ;  /* 0x0000e800ff0a7b82 */ /* 0x020e240000000a00 */
[----:B0-----:R-:W-:-:S06]  /*2ff0*/  IMAD.WIDE.U32 R10, R19, 0x4, R10 ;  /* 0x00000004130a7825 */ /* 0x001fcc00078e000a */
[----:B------:R-:W2:Y:S02]  /*3000*/  LDG.E.CONSTANT R11, desc[UR12][R10.64] ;  /* 0x0000000c0a0b7981 */ /* 0x000ea4000c1e9900 */
[----:B-1234-:R-:W-:Y:S02]  /*3010*/  HFMA2 R9, -RZ, RZ, 0.96630859375, -0.0022525787353515625 ;  /* 0x3bbb989dff097431 */ /* 0x01efe400000001ff */
[----:B------:R-:W-:Y:S01]  /*3020*/  IMAD.MOV.U32 R13, RZ, RZ, 0x437c0000 ;  /* 0x437c0000ff0d7424 */ /* 0x000fe200078e00ff */
[----:B------:R-:W-:-:S05]  /*3030*/  FMNMX R0, R11, R8, !PT ;  /* 0x000000080b007209 */ /* 0x000fca0007800000 */
        /* <DEDUP_REMOVED lines=8> */
[----:B------:R-:W-:Y:S01]  /*30c0*/  FFMA R11, R12, 1.4426950216293334961, -R9 ;  /* 0x3fb8aa3b0c0b7823 */ /* 0x000fe20000000809 */
[C---:B------:R-:W-:Y:S01]  /*30d0*/  FADD R9, R4.reuse, -12583039 ;  /* 0xcb40007f04097421 */ /* 0x040fe20000000000 */
[----:B------:R-:W-:Y:S02]  /*30e0*/  IMAD.SHL.U32 R4, R4, 0x800000, RZ ;  /* 0x0080000004047824 */ /* 0x000fe400078e00ff */
        /* <DEDUP_REMOVED lines=11> */
.L_x_922:
[----:B------:R-:W-:Y:S01]  /*31a0*/  IADD3 R0, PT, PT, R2, 0x1800000, RZ ;  /* 0x0180000002007810 */ /* 0x000fe20007ffe0ff */
[----:B------:R-:W-:Y:S01]  /*31b0*/  BSSY.RECONVERGENT B0, `(.L_x_923) ;  /* 0x000000f000007945 */ /* 0x000fe20003800200 */
[----:B-1----:R-:W-:Y:S02]  /*31c0*/  LOP3.LUT R3, R3, 0x1f, RZ, 0xc0, !PT ;  /* 0x0000001f03037812 */ /* 0x002fe400078ec0ff */
[----:B------:R-:W-:Y:S02]  /*31d0*/  LOP3.LUT R0, R0, 0x7f800000, RZ, 0xc0, !PT ;  /* 0x7f80000000007812 */ /* 0x000fe400078ec0ff */
[----:B------:R-:W-:Y:S02]  /*31e0*/  ISETP.GT.U32.AND P3, PT, R3, 0xf, PT ;  /* 0x0000000f0300780c */ /* 0x000fe40003f64070 */
[----:B------:R-:W-:Y:S02]  /*31f0*/  ISETP.GT.U32.AND P0, PT, R0, 0x1ffffff, PT ;  /* 0x01ffffff0000780c */ /* 0x000fe40003f04070 */
[----:B------:R-:W-:-:S11]  /*3200*/  FSETP.GT.AND P4, PT, R2, RZ, PT ;  /* 0x000000ff0200720b */ /* 0x000fd60003f84000 */
[----:B------:R-:W-:Y:S05]  /*3210*/  @P0 BRA `(.L_x_924) ;  /* 0x0000000000100947 */ /* 0x000fea0003800000 */
[----:B-----5:R-:W-:-:S07]  /*3220*/  MOV R10, 0x3240 ;  /* 0x00003240000a7802 */ /* 0x020fce0000000f00 */
[----:B--234-:R-:W-:Y:S05]  /*3230*/  CALL.REL.NOINC `($__internal_19_$__cuda_sm20_rcp_rn_f32_slowpath) ;  /* 0x0000000000f47944 */ /* 0x01cfea0003c00000 */
[----:B------:R-:W-:Y:S01]  /*3240*/  IMAD.MOV.U32 R0, RZ, RZ, R4 ;  /* 0x000000ffff007224 */ /* 0x000fe200078e0004 */
[----:B------:R-:W-:Y:S06]  /*3250*/  BRA `(.L_x_925) ;  /* 0x0000000000107947 */ /* 0x000fec0003800000 */
.L_x_924:
[----:B--234-:R-:W0:Y:S02]  /*3260*/  MUFU.RCP R9, R2 ;  /* 0x0000000200097308 */ /* 0x01ce240000001000 */
[----:B0-----:R-:W-:-:S04]  /*3270*/  FFMA R0, R9, R2, -1 ;  /* 0xbf80000009007423 */ /* 0x001fc80000000002 */
[----:B------:R-:W-:-:S04]  /*3280*/  FADD.FTZ R0, -R0, -RZ ;  /* 0x800000ff00007221 */ /* 0x000fc80000010100 */
[----:B------:R-:W-:-:S07]  /*3290*/  FFMA R0, R9, R0, R9 ;  /* 0x0000000009007223 */ /* 0x000fce0000000009 */
.L_x_925:
[----:B------:R-:W-:Y:S05]  /*32a0*/  BSYNC.RECONVERGENT B0 ;  /* 0x0000000000007941 */ /* 0x000fea0003800200 */
.L_x_923:
[----:B------:R-:W0:Y:S01]  /*32b0*/  LDC.64 R8, c[0x0][0x398] ;  /* 0x0000e600ff087b82 */ /* 0x000e220000000a00 */
[----:B------:R-:W-:Y:S02]  /*32c0*/  FSEL R0, R0, RZ, P4 ;  /* 0x000000ff00007208 */ /* 0x000fe40002000000 */
[----:B------:R-:W-:-:S03]  /*32d0*/  IADD3 R3, PT, PT, R3, R16, RZ ;  /* 0x0000001003037210 */ /* 0x000fc60007ffe0ff */
[C---:B------:R-:W-:Y:S01]  /*32e0*/  FMUL R5, R0.reuse, R5 ;  /* 0x0000000500057220 */ /* 0x040fe20000400000 */
[----:B------:R-:W-:-:S04]  /*32f0*/  FMUL R6, R0, R6 ;  /* 0x0000000600067220 */ /* 0x000fc80000400000 */
[----:B------:R-:W-:Y:S02]  /*3300*/  F2FP.F16.F32.PACK_AB R5, RZ, R5 ;  /* 0x00000005ff05723e */ /* 0x000fe400000000ff */
[----:B------:R-:W-:Y:S01]  /*3310*/  F2FP.F16.F32.PACK_AB R6, RZ, R6 ;  /* 0x00000006ff06723e */ /* 0x000fe200000000ff */
[----:B0-----:R-:W-:-:S05]  /*3320*/  IMAD.WIDE R2, R3, 0x2, R8 ;  /* 0x0000000203027825 */ /* 0x001fca00078e0208 */
[----:B------:R0:W-:Y:S04]  /*3330*/  STG.E.U16 desc[UR12][R2.64], R5 ;  /* 0x0000000502007986 */ /* 0x0001e8000c10150c */
[----:B------:R0:W-:Y:S01]  /*3340*/  STG.E.U16 desc[UR12][R2.64+0x40], R6 ;  /* 0x0000400602007986 */ /* 0x0001e2000c10150c */
[----:B------:R-:W-:Y:S05]  /*3350*/  @P3 EXIT ;  /* 0x000000000000394d */ /* 0x000fea0003800000 */
[----:B------:R-:W-:-:S05]  /*3360*/  FMUL R7, R0, R7 ;  /* 0x0000000700077220 */ /* 0x000fca0000400000 */
[----:B------:R-:W-:-:S05]  /*3370*/  F2FP.F16.F32.PACK_AB R7, RZ, R7 ;  /* 0x00000007ff07723e */ /* 0x000fca00000000ff */
[----:B------:R-:W-:Y:S01]  /*3380*/  STG.E.U16 desc[UR12][R2.64+0x80], R7 ;  /* 0x0000800702007986 */ /* 0x000fe2000c10150c */
[----:B------:R-:W-:Y:S05]  /*3390*/  EXIT ;  /* 0x000000000000794d */ /* 0x000fea0003800000 */
.L_x_898:
[----:B------:R-:W-:Y:S01]  /*33a0*/  HFMA2 R31, -RZ, RZ, 0, 1.847743988037109375e-06 ;  /* 0x0000001fff1f7431 */ /* 0x000fe200000001ff */
[----:B------:R-:W-:Y:S01]  /*33b0*/  BSSY B2, `(.L_x_926) ;  /* 0x0000007000027945 */ /* 0x000fe20003800000 */
[----:B------:R-:W-:Y:S01]  /*33c0*/  MOV R24, R25 ;  /* 0x0000001900187202 */ /* 0x000fe20000000f00 */
[----:B------:R-:W-:Y:S01]  /*33d0*/  IMAD.MOV.U32 R30, RZ, RZ, 0x10 ;  /* 0x00000010ff1e7424 */ /* 0x000fe200078e00ff */
[----:B------:R-:W-:-:S07]  /*33e0*/  MOV R29, 0xffffffff ;  /* 0xffffffff001d7802 */ /* 0x000fce0000000f00 */
[----:B------:R-:W-:Y:S05]  /*33f0*/  WARPSYNC.COLLECTIVE R29, `(.L_x_927) ;  /* 0x000000001d087348 */ /* 0x000fea0003c00000 */
[----:B------:R0:W1:Y:S02]  /*3400*/  SHFL.BFLY P1, R28, R24, R30, R31 ;  /* 0x0c00001e181c7389 */ /* 0x000064000002001f */
[----:B01----:R-:W-:Y:S05]  /*3410*/  ENDCOLLECTIVE ;  /* 0x000000000000791b */ /* 0x003fea0003800000 */
.L_x_927:
[----:B------:R-:W-:Y:S05]  /*3420*/  BSYNC B2 ;  /* 0x0000000000027941 */ /* 0x000fea0003800000 */
.L_x_926:
[----:B------:R-:W-:Y:S02]  /*3430*/  IMAD.MOV.U32 R24, RZ, RZ, R28 ;  /* 0x000000ffff187224 */ /* 0x000fe400078e001c */
[----:B------:R-:W-:Y:S01]  /*3440*/  HFMA2 R30, -RZ, RZ, 0, 4.76837158203125e-07 ;  /* 0x00000008ff1e7431 */ /* 0x000fe200000001ff */
[----:B------:R-:W-:Y:S01]  /*3450*/  MOV R31, 0x1f ;  /* 0x0000001f001f7802 */ /* 0x000fe20000000f00 */
[----:B------:R-:W-:Y:S02]  /*3460*/  IMAD.MOV.U32 R29, RZ, RZ, -0x1 ;  /* 0xffffffffff1d7424 */ /* 0x000fe400078e00ff */
[----:B------:R-:W-:-:S07]  /*3470*/  FADD R24, R25, R24 ;  /* 0x0000001819187221 */ /* 0x000fce0000000000 */
[----:B------:R-:W-:Y:S05]  /*3480*/  WARPSYNC.COLLECTIVE R29, `(.L_x_928) ;  /* 0x000000001d087348 */ /* 0x000fea0003c00000 */
[----:B------:R0:W1:Y:S02]  /*3490*/  SHFL.BFLY P1, R28, R24, R30, R31 ;  /* 0x0c00001e181c7389 */ /* 0x000064000002001f */
[----:B01----:R-:W-:Y:S05]  /*34a0*/  ENDCOLLECTIVE ;  /* 0x000000000000791b */ /* 0x003fea0003800000 */
.L_x_928:
[----:B------:R-:W-:Y:S01]  /*34b0*/  IMAD.MOV.U32 R30, RZ, RZ, 0x4 ;  /* 0x00000004ff1e7424 */ /* 0x000fe200078e00ff */
[----:B------:R-:W-:-:S05]  /*34c0*/  MOV R9, R28 ;  /* 0x0000001c00097202 */ /* 0x000fca0000000f00 */
[----:B------:R-:W-:-:S05]  /*34d0*/  FADD R9, R24, R9 ;  /* 0x0000000918097221 */ /* 0x000fca0000000000 */
[----:B------:R-:W-:-:S07]  /*34e0*/  MOV R24, R9 ;  /* 0x0000000900187202 */ /* 0x000fce0000000f00 */
[----:B------:R-:W-:Y:S05]  /*34f0*/  WARPSYNC.COLLECTIVE R29, `(.L_x_929) ;  /* 0x000000001d087348 */ /* 0x000fea0003c00000 */
[----:B------:R0:W1:Y:S02]  /*3500*/  SHFL.BFLY P1, R28, R24, R30, R31 ;  /* 0x0c00001e181c7389 */ /* 0x000064000002001f */
[----:B01----:R-:W-:Y:S05]  /*3510*/  ENDCOLLECTIVE ;  /* 0x000000000000791b */ /* 0x003fea0003800000 */
.L_x_929:
[----:B------:R-:W-:Y:S01]  /*3520*/  IMAD.MOV.U32 R30, RZ, RZ, 0x2 ;  /* 0x00000002ff1e7424 */ /* 0x000fe200078e00ff */
[----:B------:R-:W-:-:S05]  /*3530*/  MOV R26, R28 ;  /* 0x0000001c001a7202 */ /* 0x000fca0000000f00 */
[----:B------:R-:W-:-:S05]  /*3540*/  FADD R26, R9, R26 ;  /* 0x0000001a091a7221 */ /* 0x000fca0000000000 */
[----:B------:R-:W-:-:S07]  /*3550*/  MOV R24, R26 ;  /* 0x0000001a00187202 */ /* 0x000fce0000000f00 */
[----:B------:R-:W-:Y:S05]  /*3560*/  WARPSYNC.COLLECTIVE R29, `(.L_x_930) ;  /* 0x000000001d087348 */ /* 0x000fea0003c00000 */
[----:B------:R0:W1:Y:S02]  /*3570*/  SHFL.BFLY P1, R28, R24, R30, R31 ;  /* 0x0c00001e181c7389 */ /* 0x000064000002001f */
[----:B01----:R-:W-:Y:S05]  /*3580*/  ENDCOLLECTIVE ;  /* 0x000000000000791b */ /* 0x003fea0003800000 */
.L_x_930:
[----:B------:R-:W-:Y:S01]  /*3590*/  IMAD.MOV.U32 R30, RZ, RZ, 0x1 ;  /* 0x00000001ff1e7424 */ /* 0x000fe200078e00ff */
[----:B------:R-:W-:-:S05]  /*35a0*/  MOV R27, R28 ;  /* 0x0000001c001b7202 */ /* 0x000fca0000000f00 */
[----:B------:R-:W-:-:S05]  /*35b0*/  FADD R27, R26, R27 ;  /* 0x0000001b1a1b7221 */ /* 0x000fca0000000000 */
[----:B------:R-:W-:-:S07]  /*35c0*/  MOV R24, R27 ;  /* 0x0000001b00187202 */ /* 0x000fce0000000f00 */
[----:B------:R-:W-:Y:S05]  /*35d0*/  WARPSYNC.COLLECTIVE R29, `(.L_x_931) ;  /* 0x000000001d087348 */ /* 0x000fea0003c00000 */
[----:B------:R0:W1:Y:S02]  /*35e0*/  SHFL.BFLY P1, R28, R24, R30, R31 ;  /* 0x0c00001e181c7389 */ /* 0x000064000002001f */
[----:B01----:R-:W-:Y:S05]  /*35f0*/  ENDCOLLECTIVE ;  /* 0x000000000000791b */ /* 0x003fea0003800000 */
.L_x_931:
[----:B------:R-:W-:Y:S05]  /*3600*/  BRA `(.L_x_932) ;  /* 0xffffffe000f07947 */ /* 0x000fea000383ffff */
        .weak           $__internal_19_$__cuda_sm20_rcp_rn_f32_slowpath
        .type           $__internal_19_$__cuda_sm20_rcp_rn_f32_slowpath,@function
        .size           $__internal_19_$__cuda_sm20_rcp_rn_f32_slowpath,(.L_x_2080 - $__internal_19_$__cuda_sm20_rcp_rn_f32_slowpath)
$__internal_19_$__cuda_sm20_rcp_rn_f32_slowpath:
[----:B------:R-:W-:Y:S01]  /*3610*/  SHF.L.U32 R0, R2, 0x1, RZ ;  /* 0x0000000102007819 */ /* 0x000fe200000006ff */
[----:B------:R-:W-:Y:S03]  /*3620*/  BSSY.RECONVERGENT B1, `(.L_x_933) ;  /* 0x0000030000017945 */ /* 0x000fe60003800200 */
        /* <DEDUP_REMOVED lines=13> */
.L_x_934:
[----:B------:R-:W-:-:S05]  /*3700*/  VIADD R14, R12, 0xffffff03 ;  /* 0xffffff030c0e7836 */ /* 0x000fca0000000000 */
        /* <DEDUP_REMOVED lines=32> */
.L_x_936:
[----:B------:R0:W1:Y:S02]  /*3910*/  MUFU.RCP R4, R2 ;  /* 0x0000000200047308 */ /* 0x0000640000001000 */
.L_x_935:
[----:B------:R-:W-:Y:S05]  /*3920*/  BSYNC.RECONVERGENT B1 ;  /* 0x0000000000017941 */ /* 0x000fea0003800200 */
.L_x_933:
[----:B------:R-:W-:Y:S01]  /*3930*/  HFMA2 R9, -RZ, RZ, 0, 0 ;  /* 0x00000000ff097431 */ /* 0x000fe200000001ff */
[----:B------:R-:W-:-:S04]  /*3940*/  MOV R8, R10 ;  /* 0x0000000a00087202 */ /* 0x000fc80000000f00 */
[----:B01----:R-:W-:Y:S05]  /*3950*/  RET.REL.NODEC R8 `(_Z30flash_attn_sinks_varlen_kernelI6__halfLi80ELi8ELi32EEvPKT_S3_S3_PS1_PKfPKjS8_fiiii) ;  /* 0xffffffc408a87950 */ /* 0x003fea0003c3ffff */
.L_x_937:
        /* <DEDUP_REMOVED lines=10> */
.L_x_2080:


//--------------------- .text._Z30flash_attn_sinks_varlen_kernelI6__halfLi64ELi8ELi64EEvPKT_S3_S3_PS1_PKfPKjS8_fiiii --------------------------
	.section	.text._Z30flash_attn_sinks_varlen_kernelI6__halfLi64ELi8ELi64EEvPKT_S3_S3_PS1_PKfPKjS8_fiiii,"ax",@progbits
	.align	128
        .global         _Z30flash_attn_sinks_varlen_kernelI6__halfLi64ELi8ELi64EEvPKT_S3_S3_PS1_PKfPKjS8_fiiii
        .type           _Z30flash_attn_sinks_varlen_kernelI6__halfLi64ELi8ELi64EEvPKT_S3_S3_PS1_PKfPKjS8_fiiii,@function
        .size           _Z30flash_attn_sinks_varlen_kernelI6__halfLi64ELi8ELi64EEvPKT_S3_S3_PS1_PKfPKjS8_fiiii,(.L_x_2081 - _Z30flash_attn_sinks_varlen_kernelI6__halfLi64ELi8ELi64EEvPKT_S3_S3_PS1_PKfPKjS8_fiiii)
        .other          _Z30flash_attn_sinks_varlen_kernelI6__halfLi64ELi8ELi64EEvPKT_S3_S3_PS1_PKfPKjS8_fiiii,@"STO_CUDA_ENTRY STV_DEFAULT"
_Z30flash_attn_sinks_varlen_kernelI6__halfLi64ELi8ELi64EEvPKT_S3_S3_PS1_PKfPKjS8_fiiii:
.text._Z30flash_attn_sinks_varlen_kernelI6__halfLi64ELi8ELi64EEvPKT_S3_S3_PS1_PKfPKjS8_fiiii:
        /* <DEDUP_REMOVED lines=102> */
[----:B--2---:R-:W-:Y:S02]  /*0660*/  @!P0 HADD2.F32 R4, -RZ, R4.H0_H0 ;  /* 0x20000004ff048230 */ /* 0x004fe40000004100 */
[----:B---3--:R-:W-:-:S03]  /*0670*/  @!P0 HADD2.F32 R8, -RZ, R8.H0_H0 ;  /* 0x20000008ff088230 */ /* 0x008fc60000004100 */
        /* <DEDUP_REMOVED lines=12> */
.L_x_969:
        /* <DEDUP_REMOVED lines=34> */
.L_x_939:
        /* <DEDUP_REMOVED lines=16> */
[----:B------:R-:W-:Y:S01]  /*0a60*/  UIADD3 UR5, UPT, UPT, UR5, 0x1000, URZ ;  /* 0x0000100005057890 */ /* 0x000fe2000fffe0ff */
[----:B------:R-:W-:Y:S01]  /*0a70*/  HFMA2 R36, -RZ, RZ, 0, 0 ;  /* 0x00000000ff247431 */ /* 0x000fe200000001ff */
[----:B------:R-:W-:Y:S02]  /*0a80*/  CS2R R34, SRZ ;  /* 0x0000000000227805 */ /* 0x000fe4000001ff00 */
[----:B------:R-:W-:Y:S01]  /*0a90*/  UISETP.NE.AND UP1, UPT, UR5, 0x4800, UPT ;  /* 0x000048000500788c */ /* 0x000fe2000bf25270 */
[----:B------:R-:W-:Y:S01]  /*0aa0*/  IADD3 R32, PT, PT, R32, 0x10, RZ ;  /* 0x0000001020207810 */ /* 0x000fe20007ffe0ff */
[----:B------:R-:W-:Y:S01]  /*0ab0*/  VIADD R26, R26, 0x10 ;  /* 0x000000101a1a7836 */ /* 0x000fe20000000000 */
[----:B------:R-:W-:Y:S01]  /*0ac0*/  IADD3 R28, PT, PT, R28, 0x10, RZ ;  /* 0x000000101c1c7810 */ /* 0x000fe20007ffe0ff */
[----:B------:R-:W-:Y:S01]  /*0ad0*/  VIADD R30, R30, 0x10 ;  /* 0x000000101e1e7836 */ /* 0x000fe20000000000 */
[C---:B--2---:R-:W-:Y:S01]  /*0ae0*/  LEA R25, R24.reuse, R25, 0xa ;  /* 0x0000001918197211 */ /* 0x044fe200078e50ff */
[C---:B------:R-:W-:Y:S01]  /*0af0*/  IMAD R27, R24.reuse, 0x400, R27 ;  /* 0x00000400181b7824 */ /* 0x040fe200078e021b */
[C---:B------:R-:W-:Y:S01]  /*0b00*/  LEA R29, R24.reuse, R29, 0xa ;  /* 0x0000001d181d7211 */ /* 0x040fe200078e50ff */
[----:B------:R-:W-:-:S02]  /*0b10*/  IMAD R33, R24, 0x400, R33 ;  /* 0x0000040018217824 */ /* 0x000fc400078e0221 */
[----:B-----5:R-:W-:Y:S02]  /*0b20*/  @!P0 HADD2.F32 R34, -RZ, R8.H0_H0 ;  /* 0x20000008ff228230 */ /* 0x020fe40000004100 */
[----:B------:R-:W-:Y:S02]  /*0b30*/  IMAD.MOV.U32 R8, RZ, RZ, RZ ;  /* 0x000000ffff087224 */ /* 0x000fe400078e00ff */
[----:B------:R-:W-:Y:S01]  /*0b40*/  @!P1 HADD2.F32 R36, -RZ, R10.H0_H0 ;  /* 0x2000000aff249230 */ /* 0x000fe20000004100 */
[----:B------:R-:W-:Y:S01]  /*0b50*/  STS [R31+-0x800], R34 ;  /* 0xfff800221f007388 */ /* 0x000fe20000000800 */
[----:B---3--:R-:W-:-:S03]  /*0b60*/  @!P2 HADD2.F32 R35, -RZ, R20.H0_H0 ;  /* 0x20000014ff23a230 */ /* 0x008fc60000004100 */
[----:B------:R-:W-:Y:S01]  /*0b70*/  STS [R31+-0x400], R36 ;  /* 0xfffc00241f007388 */ /* 0x000fe20000000800 */
[----:B----4-:R-:W-:-:S03]  /*0b80*/  @!P3 HADD2.F32 R8, -RZ, R22.H0_H0 ;  /* 0x20000016ff08b230 */ /* 0x010fc60000004100 */
[----:B------:R-:W-:Y:S04]  /*0b90*/  STS [R31], R35 ;  /* 0x000000231f007388 */ /* 0x000fe80000000800 */
[----:B------:R0:W-:Y:S02]  /*0ba0*/  STS [R31+0x400], R8 ;  /* 0x000400081f007388 */ /* 0x0001e40000000800 */
[----:B0-----:R-:W-:Y:S01]  /*0bb0*/  IADD3 R31, PT, PT, R31, 0x1000, RZ ;  /* 0x000010001f1f7810 */ /* 0x001fe20007ffe0ff */
[----:B------:R-:W-:Y:S06]  /*0bc0*/  BRA.U UP1, `(.L_x_939) ;  /* 0xfffffffd01647547 */ /* 0x000fec000b83ffff */
[----:B------:R-:W-:Y:S01]  /*0bd0*/  IMAD.MOV.U32 R24, RZ, RZ, R18 ;  /* 0x000000ffff187224 */ /* 0x000fe200078e0012 */
[----:B------:R-:W-:-:S06]  /*0be0*/  UMOV UR5, URZ ;  /* 0x000000ff00057c82 */ /* 0x000fcc0008000000 */
.L_x_940:
[C---:B------:R-:W-:Y:S01]  /*0bf0*/  VIADD R9, R24.reuse, 0x200 ;  /* 0x0000020018097836 */ /* 0x040fe20000000000 */
[C---:B------:R-:W-:Y:S01]  /*0c00*/  IADD3 R8, PT, PT, R24.reuse, 0x100, RZ ;  /* 0x0000010018087810 */ /* 0x040fe20007ffe0ff */
[----:B------:R-:W-:Y:S01]  /*0c10*/  VIADD R33, R15, UR10 ;  /* 0x0000000a0f217c36 */ /* 0x000fe20008000000 */
[----:B------:R-:W-:Y:S02]  /*0c20*/  IADD3 R10, PT, PT, R24, 0x300, RZ ;  /* 0x00000300180a7810 */ /* 0x000fe40007ffe0ff */
[----:B------:R-:W-:Y:S02]  /*0c30*/  SHF.R.U32.HI R31, RZ, 0x6, R24 ;  /* 0x00000006ff1f7819 */ /* 0x000fe40000011618 */
[----:B------:R-:W-:Y:S02]  /*0c40*/  SHF.R.U32.HI R28, RZ, 0x6, R9 ;  /* 0x00000006ff1c7819 */ /* 0x000fe40000011609 */
[----:B0-----:R-:W-:Y:S02]  /*0c50*/  SHF.R.U32.HI R26, RZ, 0x6, R8 ;  /* 0x00000006ff1a7819 */ /* 0x001fe40000011608 */
[----:B------:R-:W-:-:S02]  /*0c60*/  SHF.R.U32.HI R30, RZ, 0x6, R10 ;  /* 0x00000006ff1e7819 */ /* 0x000fc4000001160a */
[----:B------:R-:W-:Y:S02]  /*0c70*/  ISETP.GE.AND P0, PT, R31, UR9, PT ;  /* 0x000000091f007c0c */ /* 0x000fe4000bf06270 */
[----:B------:R-:W-:Y:S02]  /*0c80*/  ISETP.GE.AND P2, PT, R28, UR9, PT ;  /* 0x000000091c007c0c */ /* 0x000fe4000bf46270 */
[----:B------:R-:W-:Y:S02]  /*0c90*/  ISETP.GE.AND P1, PT, R26, UR9, PT ;  /* 0x000000091a007c0c */ /* 0x000fe4000bf26270 */
[----:B------:R-:W-:-:S07]  /*0ca0*/  ISETP.GE.AND P3, PT, R30, UR9, PT ;  /* 0x000000091e007c0c */ /* 0x000fce000bf66270 */
[----:B------:R-:W0:Y:S01]  /*0cb0*/  @!P0 LDC R32, c[0x0][0x3c4] ;  /* 0x0000f100ff208b82 */ /* 0x000e220000000800 */
[C---:B------:R-:W-:Y:S02]  /*0cc0*/  @!P0 IADD3 R31, PT, PT, R33.reuse, R31, RZ ;  /* 0x0000001f211f8210 */ /* 0x040fe40007ffe0ff */
[C---:B------:R-:W-:Y:S01]  /*0cd0*/  @!P2 IADD3 R28, PT, PT, R33.reuse, R28, RZ ;  /* 0x0000001c211ca210 */ /* 0x040fe20007ffe0ff */
[C---:B------:R-:W-:Y:S02]  /*0ce0*/  @!P1 IMAD.IADD R26, R33.reuse, 0x1, R26 ;  /* 0x00000001211a9824 */ /* 0x040fe400078e021a */
[----:B------:R-:W-:Y:S02]  /*0cf0*/  @!P3 IMAD.IADD R30, R33, 0x1, R30 ;  /* 0x00000001211eb824 */ /* 0x000fe400078e021e */
[----:B------:R-:W1:Y:S08]  /*0d00*/  @!P2 LDC R27, c[0x0][0x3c4] ;  /* 0x0000f100ff1bab82 */ /* 0x000e700000000800 */
        /* <DEDUP_REMOVED lines=15> */
[----:B------:R0:W4:Y:S01]  /*0e00*/  @!P0 LDG.E.U16.CONSTANT R22, desc[UR12][R22.64] ;  /* 0x0000000c16168981 */ /* 0x000122000c1e9500 */
[----:B-1----:R-:W-:-:S06]  /*0e10*/  @!P1 IMAD.WIDE R8, R29, 0x2, R8 ;  /* 0x000000021d089825 */ /* 0x002fcc00078e0208 */
[----:B------:R-:W5:Y:S01]  /*0e20*/  @!P1 LDG.E.U16.CONSTANT R8, desc[UR12][R8.64] ;  /* 0x0000000c08089981 */ /* 0x000f62000c1e9500 */
[----:B--2---:R-:W-:-:S06]  /*0e30*/  @!P2 IMAD.WIDE R10, R27, 0x2, R10 ;  /* 0x000000021b0aa825 */ /* 0x004fcc00078e020a */
[----:B------:R-:W2:Y:S01]  /*0e40*/  @!P2 LDG.E.U16.CONSTANT R10, desc[UR12][R10.64] ;  /* 0x0000000c0a0aa981 */ /* 0x000ea2000c1e9500 */
[----:B---3--:R-:W-:-:S06]  /*0e50*/  @!P3 IMAD.WIDE R20, R25, 0x2, R20 ;  /* 0x000000021914b825 */ /* 0x008fcc00078e0214 */
[----:B------:R-:W3:Y:S01]  /*0e60*/  @!P3 LDG.E.U16.CONSTANT R20, desc[UR12][R20.64] ;  /* 0x0000000c1414b981 */ /* 0x000ee2000c1e9500 */
[----:B------:R-:W1:Y:S01]  /*0e70*/  S2UR UR11, SR_CgaCtaId ;  /* 0x00000000000b79c3 */ /* 0x000e620000008800 */
[----:B------:R-:W-:Y:S02]  /*0e80*/  UMOV UR8, 0x400 ;  /* 0x0000040000087882 */ /* 0x000fe40000000000 */
[----:B------:R-:W-:Y:S01]  /*0e90*/  UIADD3 UR8, UPT, UPT, UR8, 0x4000, URZ ;  /* 0x0000400008087890 */ /* 0x000fe2000fffe0ff */
[----:B------:R-:W-:Y:S02]  /*0ea0*/  MOV R25, RZ ;  /* 0x000000ff00197202 */ /* 0x000fe40000000f00 */
[----:B------:R-:W-:Y:S01]  /*0eb0*/  CS2R R26, SRZ ;  /* 0x00000000001a7805 */ /* 0x000fe2000001ff00 */
[----:B0-----:R-:W-:Y:S01]  /*0ec0*/  IMAD.MOV.U32 R23, RZ, RZ, RZ ;  /* 0x000000ffff177224 */ /* 0x001fe200078e00ff */
[----:B------:R-:W-:Y:S02]  /*0ed0*/  UIADD3 UR5, UPT, UPT, UR5, 0x4, URZ ;  /* 0x0000000405057890 */ /* 0x000fe4000fffe0ff */
[----:B-1----:R-:W-:-:S02]  /*0ee0*/  ULEA UR8, UR11, UR8, 0x18 ;  /* 0x000000080b087291 */ /* 0x002fc4000f8ec0ff */
[----:B------:R-:W-:Y:S01]  /*0ef0*/  UISETP.NE.AND UP1, UPT, UR5, 0x10, UPT ;  /* 0x000000100500788c */ /* 0x000fe2000bf25270 */
[----:B----4-:R-:W-:-:S03]  /*0f00*/  @!P0 HADD2.F32 R25, -RZ, R22.H0_H0 ;  /* 0x20000016ff198230 */ /* 0x010fc60000004100 */
[----:B------:R-:W-:Y:S01]  /*0f10*/  LEA R22, R24, UR8, 0x2 ;  /* 0x0000000818167c11 */ /* 0x000fe2000f8e10ff */
[----:B-----5:R-:W-:-:S04]  /*0f20*/  @!P1 HADD2.F32 R26, -RZ, R8.H0_H0 ;  /* 0x20000008ff1a9230 */ /* 0x020fc80000004100 */
[----:B------:R0:W-:Y:S01]  /*0f30*/  STS [R22], R25 ;  /* 0x0000001916007388 */ /* 0x0001e20000000800 */
[----:B--2---:R-:W-:-:S03]  /*0f40*/  @!P2 HADD2.F32 R27, -RZ, R10.H0_H0 ;  /* 0x2000000aff1ba230 */ /* 0x004fc60000004100 */
[----:B------:R0:W-:Y:S01]  /*0f50*/  STS [R22+0x400], R26 ;  /* 0x0004001a16007388 */ /* 0x0001e20000000800 */
[----:B---3--:R-:W-:-:S03]  /*0f60*/  @!P3 HADD2.F32 R23, -RZ, R20.H0_H0 ;  /* 0x20000014ff17b230 */ /* 0x008fc60000004100 */
        /* <DEDUP_REMOVED lines=8> */
[----:B------:R-:W-:Y:S01]  /*0ff0*/  IMAD.U32 R9, RZ, RZ, UR9 ;  /* 0x00000009ff097e24 */ /* 0x000fe2000f8e00ff */
[----:B------:R-:W-:Y:S01]  /*1000*/  ULEA UR5, UR4, UR6, 0x6 ;  /* 0x0000000604057291 */ /* 0x000fe2000f8e30ff */
[----:B------:R-:W-:Y:S01]  /*1010*/  HFMA2 R8, -RZ, RZ, 0, 3.814697265625e-06 ;  /* 0x00000040ff087431 */ /* 0x000fe200000001ff */
[----:B------:R-:W-:Y:S02]  /*1020*/  LOP3.LUT R20, R18, 0x1f, RZ, 0xc0, !PT ;  /* 0x0000001f12147812 */ /* 0x000fe400078ec0ff */
[----:B------:R-:W-:Y:S02]  /*1030*/  ISETP.GE.AND P0, PT, R9, 0x1, PT ;  /* 0x000000010900780c */ /* 0x000fe40003f06270 */
[----:B------:R-:W-:Y:S01]  /*1040*/  IMAD.U32 R9, RZ, RZ, UR5 ;  /* 0x00000005ff097e24 */ /* 0x000fe2000f8e00ff */
[----:B------:R-:W-:-:S04]  /*1050*/  MOV R10, 0xff7fffff ;  /* 0xff7fffff000a7802 */ /* 0x000fc80000000f00 */
[----:B------:R-:W-:-:S06]  /*1060*/  VIADDMNMX R9, R9, R8, UR14, PT ;  /* 0x0000000e09097e46 */ /* 0x000fcc000b800108 */
[----:B------:R-:W-:Y:S05]  /*1070*/  @!P0 BRA `(.L_x_942) ;  /* 0x0000000400f08947 */ /* 0x000fea0003800000 */
[----:B------:R-:W-:Y:S01]  /*1080*/  BSSY B0, `(.L_x_942) ;  /* 0x000007b000007945 */ /* 0x000fe20003800000 */
[----:B------:R-:W-:Y:S01]  /*1090*/  IMAD.MOV.U32 R10, RZ, RZ, -0x800001 ;  /* 0xff7fffffff0a7424 */ /* 0x000fe200078e00ff */
[----:B------:R-:W-:Y:S02]  /*10a0*/  MOV R11, RZ ;  /* 0x000000ff000b7202 */ /* 0x000fe40000000f00 */
[----:B------:R-:W-:-:S07]  /*10b0*/  PRMT R21, RZ, 0x7610, R21 ;  /* 0x00007610ff157816 */ /* 0x000fce0000000015 */
.L_x_948:
[----:B-12---:R-:W-:-:S05]  /*10c0*/  VIADD R8, R11, UR10 ;  /* 0x0000000a0b087c36 */ /* 0x006fca0008000000 */
[----:B------:R-:W-:-:S13]  /*10d0*/  ISETP.GT.AND P1, PT, R8, R3, PT ;  /* 0x000000030800720c */ /* 0x000fda0003f24270 */
[----:B0-----:R-:W-:Y:S05]  /*10e0*/  @P1 BRA `(.L_x_943) ;  /* 0x0000000000981947 */ /* 0x001fea0003800000 */
[----:B------:R-:W-:Y:S01]  /*10f0*/  ISETP.GT.U32.AND P1, PT, R0, R8, PT ;  /* 0x000000080000720c */ /* 0x000fe20003f24070 */
[----:B------:R-:W-:Y:S01]  /*1100*/  BSSY B1, `(.L_x_944) ;  /* 0x000001f000017945 */ /* 0x000fe20003800000 */
[----:B-1----:R-:W-:-:S13]  /*1110*/  ISETP.LT.AND P2, PT, RZ, UR11, PT ;  /* 0x0000000bff007c0c */ /* 0x002fda000bf41270 */
[----:B------:R-:W-:Y:S05]  /*1120*/  @P1 BRA P2, `(.L_x_945) ;  /* 0x0000000000641947 */ /* 0x000fea0001000000 */
[----:B------:R-:W1:Y:S01]  /*1130*/  S2UR UR8, SR_CgaCtaId ;  /* 0x00000000000879c3 */ /* 0x000e620000008800 */
[----:B------:R-:W-:Y:S01]  /*1140*/  UMOV UR5, 0x400 ;  /* 0x0000040000057882 */ /* 0x000fe20000000000 */
[----:B0-----:R-:W-:Y:S01]  /*1150*/  LEA R22, R11, R20, 0x6 ;  /* 0x000000140b167211 */ /* 0x001fe200078e30ff */
[----:B-1----:R-:W-:-:S06]  /*1160*/  ULEA UR5, UR8, UR5, 0x18 ;  /* 0x0000000508057291 */ /* 0x002fcc000f8ec0ff */
        /* <DEDUP_REMOVED lines=16> */
.L_x_980:
[----:B-1----:R-:W-:Y:S01]  /*1270*/  FADD R27, R24, R27 ;  /* 0x0000001b181b7221 */ /* 0x002fe20000000000 */
[----:B------:R-:W-:-:S04]  /*1280*/  LEA R8, R11, UR15, 0x2 ;  /* 0x0000000f0b087c11 */ /* 0x000fc8000f8e10ff */
[----:B------:R-:W-:Y:S01]  /*1290*/  FMNMX R10, R10, R27, !PT ;  /* 0x0000001b0a0a7209 */ /* 0x000fe20007800000 */
[----:B------:R1:W-:Y:S01]  /*12a0*/  STL [R8], R27 ;  /* 0x0000001b08007387 */ /* 0x0003e20000100800 */
[----:B------:R-:W-:Y:S05]  /*12b0*/  BRA `(.L_x_947) ;  /* 0x00000000000c7947 */ /* 0x000fea0003800000 */
.L_x_945:
[----:B------:R-:W-:Y:S01]  /*12c0*/  LEA R8, R11, UR15, 0x2 ;  /* 0x0000000f0b087c11 */ /* 0x000fe2000f8e10ff */
[----:B0-----:R-:W-:-:S05]  /*12d0*/  IMAD.MOV.U32 R23, RZ, RZ, -0x800001 ;  /* 0xff7fffffff177424 */ /* 0x001fca00078e00ff */
[----:B------:R2:W-:Y:S02]  /*12e0*/  STL [R8], R23 ;  /* 0x0000001708007387 */ /* 0x0005e40000100800 */
.L_x_947:
[----:B------:R-:W-:Y:S05]  /*12f0*/  BSYNC B1 ;  /* 0x0000000000017941 */ /* 0x000fea0003800000 */
.L_x_944:
[----:B------:R-:W-:Y:S01]  /*1300*/  IADD3 R11, PT, PT, R11, 0x1, RZ ;  /* 0x000000010b0b7810 */ /* 0x000fe20007ffe0ff */
[----:B------:R-:W-:-:S03]  /*1310*/  VIADD R21, R21, 0x1 ;  /* 0x0000000115157836 */ /* 0x000fc60000000000 */
[----:B------:R-:W-:-:S13]  /*1320*/  ISETP.GE.AND P1, PT, R11, UR9, PT ;  /* 0x000000090b007c0c */ /* 0x000fda000bf26270 */
[----:B------:R-:W-:Y:S05]  /*1330*/  @!P1 BRA `(.L_x_948) ;  /* 0xfffffffc00609947 */ /* 0x000fea000383ffff */
[----:B------:R-:W-:Y:S05]  /*1340*/  BRA `(.L_x_949) ;  /* 0x0000000400387947 */ /* 0x000fea0003800000 */
.L_x_943:
[----:B------:R-:W-:-:S13]  /*1350*/  ISETP.GE.AND P1, PT, R11, UR9, PT ;  /* 0x000000090b007c0c */ /* 0x000fda000bf26270 */
[----:B------:R-:W-:Y:S05]  /*1360*/  @P1 BRA `(.L_x_949) ;  /* 0x0000000400301947 */ /* 0x000fea0003800000 */
[----:B------:R-:W-:Y:S01]  /*1370*/  MOV R8, UR4 ;  /* 0x0000000400087c02 */ /* 0x000fe20008000f00 */
[----:B------:R-:W-:Y:S04]  /*1380*/  BSSY.RECONVERGENT B1, `(.L_x_950) ;  /* 0x000001f000017945 */ /* 0x000fe80003800200 */
[----:B------:R-:W-:-:S05]  /*1390*/  IMAD R8, R8, -0x40, R9 ;  /* 0xffffffc008087824 */ /* 0x000fca00078e0209 */
[----:B0-----:R-:W-:Y:S02]  /*13a0*/  IADD3 R22, PT, PT, R11, UR6, -R8 ;  /* 0x000000060b167c10 */ /* 0x001fe4000fffe808 */
[----:B------:R-:W-:Y:S02]  /*13b0*/  IADD3 R8, PT, PT, R8, -UR6, -R11 ;  /* 0x8000000608087c10 */ /* 0x000fe4000fffe80b */
[----:B------:R-:W-:Y:S02]  /*13c0*/  ISETP.GT.U32.AND P1, PT, R22, -0x10, PT ;  /* 0xfffffff01600780c */ /* 0x000fe40003f24070 */
[----:B------:R-:W-:-:S11]  /*13d0*/  LOP3.LUT P2, RZ, R8, 0xf, RZ, 0xc0, !PT ;  /* 0x0000000f08ff7812 */ /* 0x000fd6000784c0ff */
[----:B------:R-:W-:Y:S05]  /*13e0*/  @P1 BRA `(.L_x_951) ;  /* 0x0000000000601947 */ /* 0x000fea0003800000 */
[----:B------:R-:W-:Y:S01]  /*13f0*/  LOP3.LUT R23, R8, 0xfffffff0, RZ, 0xc0, !PT ;  /* 0xfffffff008177812 */ /* 0x000fe200078ec0ff */
[----:B------:R-:W-:Y:S01]  /*1400*/  IMAD.MOV.U32 R8, RZ, RZ, RZ ;  /* 0x000000ffff087224 */ /* 0x000fe200078e00ff */
[----:B------:R-:W-:-:S07]  /*1410*/  MOV R25, 0xff7fffff ;  /* 0xff7fffff00197802 */ /* 0x000fce0000000f00 */
.L_x_952:
        /* <DEDUP_REMOVED lines=21> */
.L_x_951:
[----:B-1----:R-:W-:Y:S05]  /*1570*/  BSYNC.RECONVERGENT B1 ;  /* 0x0000000000017941 */ /* 0x002fea0003800200 */
.L_x_950:
        /* <DEDUP_REMOVED lines=22> */
.L_x_954:
[----:B------:R-:W-:Y:S05]  /*16e0*/  BSYNC.RECONVERGENT B1 ;  /* 0x0000000000017941 */ /* 0x000fea0003800200 */
.L_x_953:
        /* <DEDUP_REMOVED lines=20> */
.L_x_949:
[----:B-1----:R-:W-:Y:S05]  /*1830*/  BSYNC B0 ;  /* 0x0000000000007941 */ /* 0x002fea0003800000 */
.L_x_942:
        /* <DEDUP_REMOVED lines=31> */
.L_x_964:
        /* <DEDUP_REMOVED lines=30> */
.L_x_957:
[----:B-1----:R-:W-:Y:S05]  /*1c10*/  BSYNC.RECONVERGENT B1 ;  /* 0x0000000000017941 */ /* 0x002fea0003800200 */
.L_x_956:
        /* <DEDUP_REMOVED lines=24> */
.L_x_959:
[----:B------:R-:W-:Y:S05]  /*1da0*/  BSYNC.RECONVERGENT B1 ;  /* 0x0000000000017941 */ /* 0x000fea0003800200 */
.L_x_958:
        /* <DEDUP_REMOVED lines=24> */
.L_x_961:
[----:B------:R-:W-:Y:S05]  /*1f30*/  BSYNC.RECONVERGENT B1 ;  /* 0x0000000000017941 */ /* 0x000fea0003800200 */
.L_x_960:
        /* <DEDUP_REMOVED lines=16> */
[----:B------:R-:W-:-:S03]  /*2040*/  SHF.L.U32 R8, R8, 0x17, RZ ;  /* 0x0000001708087819 */ /* 0x000fc600000006ff */
[----:B------:R-:W-:-:S04]  /*2050*/  FFMA R10, R11, 1.4426950216293334961, -R10 ;  /* 0x3fb8aa3b0b0a7823 */ /* 0x000fc8000000080a */
[----:B------:R-:W-:-:S04]  /*2060*/  FFMA R10, R11, 1.925963033500011079e-08, R10 ;  /* 0x32a570600b0a7823 */ /* 0x000fc8000000000a */
[----:B------:R-:W2:Y:S02]  /*2070*/  MUFU.EX2 R9, R10 ;  /* 0x0000000a00097308 */ /* 0x000ea40000000800 */
[----:B--2---:R-:W-:-:S04]  /*2080*/  FMUL R8, R8, R9 ;  /* 0x0000000908087220 */ /* 0x004fc80000400000 */
[----:B0-----:R-:W-:Y:S01]  /*2090*/  FFMA R5, R8, R23, R5 ;  /* 0x0000001708057223 */ /* 0x001fe20000000005 */
[----:B------:R-:W-:Y:S01]  /*20a0*/  FADD R4, R4, R8 ;  /* 0x0000000804047221 */ /* 0x000fe20000000000 */
[----:B-1----:R-:W-:-:S07]  /*20b0*/  FFMA R6, R8, R25, R6 ;  /* 0x0000001908067223 */ /* 0x002fce0000000006 */
.L_x_963:
[----:B------:R-:W-:Y:S05]  /*20c0*/  BSYNC.RECONVERGENT B1 ;  /* 0x0000000000017941 */ /* 0x000fea0003800200 */
.L_x_962:
[----:B------:R-:W-:-:S05]  /*20d0*/  VIADD R19, R19, 0x4 ;  /* 0x0000000413137836 */ /* 0x000fca0000000000 */
[----:B------:R-:W-:-:S13]  /*20e0*/  ISETP.NE.AND P0, PT, R19, R21, PT ;  /* 0x000000151300720c */ /* 0x000fda0003f05270 */
[----:B------:R-:W-:Y:S05]  /*20f0*/  @P0 BRA `(.L_x_964) ;  /* 0xfffffff8004c0947 */ /* 0x000fea000383ffff */
[----:B------:R-:W-:Y:S05]  /*2100*/  BSYNC.RECONVERGENT B0 ;  /* 0x0000000000007941 */ /* 0x000fea0003800200 */
.L_x_955:
        /* <DEDUP_REMOVED lines=33> */
.L_x_966:
[----:B-1----:R-:W-:Y:S05]  /*2320*/  BSYNC.RECONVERGENT B0 ;  /* 0x0000000000007941 */ /* 0x002fea0003800200 */
.L_x_965:
        /* <DEDUP_REMOVED lines=10> */
[----:B------:R-:W-:Y:S01]  /*23d0*/  MOV R8, 0x3bbb989d ;  /* 0x3bbb989d00087802 */ /* 0x000fe20000000f00 */
        /* <DEDUP_REMOVED lines=17> */
.L_x_968:
[----:B------:R-:W-:Y:S05]  /*24f0*/  BSYNC.RECONVERGENT B0 ;  /* 0x0000000000007941 */ /* 0x000fea0003800200 */
.L_x_967:
        /* <DEDUP_REMOVED lines=26> */
[----:B------:R-:W-:Y:S01]  /*26a0*/  MOV R19, R22 ;  /* 0x0000001600137202 */ /* 0x000fe20000000f00 */
[----:B--2---:R-:W-:-:S07]  /*26b0*/  FFMA R6, R8, R21, R6 ;  /* 0x0000001508067223 */ /* 0x004fce0000000006 */
.L_x_941:
[----:B------:R-:W-:Y:S05]  /*26c0*/  WARPSYNC.ALL ;  /* 0x0000000000007948 */ /* 0x000fea0003800000 */
[----:B------:R-:W-:Y:S01]  /*26d0*/  BAR.SYNC.DEFER_BLOCKING 0x0 ;  /* 0x0000000000007b1d */ /* 0x000fe20000010000 */
[----:B------:R-:W-:-:S05]  /*26e0*/  UIADD3 UR4, UPT, UPT, UR4, 0x1, URZ ;  /* 0x0000000104047890 */ /* 0x000fca000fffe0ff */
[----:B------:R-:W-:Y:S07]  /*26f0*/  BRA.U !UP0, `(.L_x_969) ;  /* 0xffffffe108107547 */ /* 0x000fee000b83ffff */
.L_x_938:
[----:B------:R-:W-:-:S13]  /*2700*/  ISETP.GE.AND P0, PT, R16, R17, PT ;  /* 0x000000111000720c */ /* 0x000fda0003f06270 */
[----:B-1----:R-:W-:Y:S05]  /*2710*/  @P0 EXIT ;  /* 0x000000000000094d */ /* 0x002fea0003800000 */
[----:B------:R-:W1:Y:S01]  /*2720*/  LDCU.64 UR4, c[0x0][0x3a0] ;  /* 0x00007400ff0477ac */ /* 0x000e620008000a00 */
[----:B------:R-:W-:Y:S01]  /*2730*/  IMAD.MOV.U32 R9, RZ, RZ, R4 ;  /* 0x000000ffff097224 */ /* 0x000fe200078e0004 */
[----:B-1----:R-:W-:-:S04]  /*2740*/  UISETP.NE.U32.AND UP0, UPT, UR4, URZ, UPT ;  /* 0x000000ff0400728c */ /* 0x002fc8000bf05070 */
[----:B------:R-:W-:-:S09]  /*2750*/  UISETP.NE.AND.EX UP0, UPT, UR5, URZ, UPT, UP0 ;  /* 0x000000ff0500728c */ /* 0x000fd2000bf05300 */
[----:B------:R-:W-:Y:S05]  /*2760*/  BRA.U !UP0, `(.L_x_970) ;  /* 0x0000000108707547 */ /* 0x000fea000b800000 */
[----:B------:R-:W1:Y:S01]  /*2770*/  S2R R7, SR_CTAID.X ;  /* 0x0000000000077919 */ /* 0x000e620000002500 */
[----:B------:R-:W1:Y:S02]  /*2780*/  LDC.64 R2, c[0x0][0x3a0] ;  /* 0x0000e800ff027b82 */ /* 0x000e640000000a00 */
[----:B-1----:R-:W-:-:S06]  /*2790*/  IMAD.WIDE.U32 R2, R7, 0x4, R2 ;  /* 0x0000000407027825 */ /* 0x002fcc00078e0002 */
[----:B------:R-:W2:Y:S01]  /*27a0*/  LDG.E.CONSTANT R2, desc[UR12][R2.64] ;  /* 0x0000000c02027981 */ /* 0x000ea2000c1e9900 */
[----:B------:R-:W-:Y:S01]  /*27b0*/  HFMA2 R10, -RZ, RZ, 0.96630859375, -0.0022525787353515625 ;  /* 0x3bbb989dff0a7431 */ /* 0x000fe200000001ff */
[----:B---345:R-:W-:Y:S02]  /*27c0*/  MOV R11, 0x437c0000 ;  /* 0x437c0000000b7802 */ /* 0x038fe40000000f00 */
[----:B--2---:R-:W-:-:S05]  /*27d0*/  FMNMX R0, R2, R19, !PT ;  /* 0x0000001302007209 */ /* 0x004fca0007800000 */
[----:B------:R-:W-:Y:S01]  /*27e0*/  FADD R7, R2, -R0 ;  /* 0x8000000002077221 */ /* 0x000fe20000000000 */
[----:B------:R-:W-:-:S03]  /*27f0*/  FADD R0, -R0, R19 ;  /* 0x0000001300007221 */ /* 0x000fc60000000100 */
[----:B------:R-:W-:-:S04]  /*2800*/  FFMA.SAT R4, R7, R10, 0.5 ;  /* 0x3f00000007047423 */ /* 0x000fc8000000200a */
[----:B0-----:R-:W-:Y:S01]  /*2810*/  FFMA.RM R8, R4, R11, 12582913 ;  /* 0x4b40000104087423 */ /* 0x001fe2000000400b */
        /* <DEDUP_REMOVED lines=17> */
.L_x_970:
        /* <DEDUP_REMOVED lines=8> */
[----:B0-2345:R-:W-:Y:S05]  /*29b0*/  CALL.REL.NOINC `($__internal_20_$__cuda_sm20_rcp_rn_f32_slowpath) ;  /* 0x0000000000dc7944 */ /* 0x03dfea0003c00000 */
[----:B------:R-:W-:Y:S05]  /*29c0*/  BRA `(.L_x_973) ;  /* 0x0000000000107947 */ /* 0x000fea0003800000 */
.L_x_972:
[----:B------:R-:W1:Y:S02]  /*29d0*/  MUFU.RCP R0, R9 ;  /* 0x0000000900007308 */ /* 0x000e640000001000 */
[----:B-1----:R-:W-:-:S04]  /*29e0*/  FFMA R2, R0, R9, -1 ;  /* 0xbf80000000027423 */ /* 0x002fc80000000009 */
[----:B------:R-:W-:-:S04]  /*29f0*/  FADD.FTZ R3, -R2, -RZ ;  /* 0x800000ff02037221 */ /* 0x000fc80000010100 */
[----:B------:R-:W-:-:S07]  /*2a00*/  FFMA R0, R0, R3, R0 ;  /* 0x0000000300007223 */ /* 0x000fce0000000000 */
.L_x_973:
[----:B------:R-:W-:Y:S05]  /*2a10*/  BSYNC.RECONVERGENT B0 ;  /* 0x0000000000007941 */ /* 0x000fea0003800200 */
.L_x_971:
[----:B------:R-:W1:Y:S01]  /*2a20*/  LDC.64 R2, c[0x0][0x398] ;  /* 0x0000e600ff027b82 */ /* 0x000e620000000a00 */
[----:B------:R-:W-:-:S05]  /*2a30*/  FSEL R0, R0, RZ, P3 ;  /* 0x000000ff00007208 */ /* 0x000fca0001800000 */
[C---:B------:R-:W-:Y:S01]  /*2a40*/  FMUL R5, R0.reuse, R5 ;  /* 0x0000000500057220 */ /* 0x040fe20000400000 */
[----:B------:R-:W-:-:S04]  /*2a50*/  FMUL R0, R0, R6 ;  /* 0x0000000600007220 */ /* 0x000fc80000400000 */
[----:B------:R-:W-:Y:S02]  /*2a60*/  F2FP.F16.F32.PACK_AB R5, RZ, R5 ;  /* 0x00000005ff05723e */ /* 0x000fe400000000ff */
[----:B------:R-:W-:Y:S01]  /*2a70*/  F2FP.F16.F32.PACK_AB R0, RZ, R0 ;  /* 0x00000000ff00723e */ /* 0x000fe200000000ff */
[----:B-1----:R-:W-:-:S05]  /*2a80*/  IMAD.WIDE R14, R14, 0x2, R2 ;  /* 0x000000020e0e7825 */ /* 0x002fca00078e0202 */
[----:B------:R-:W-:Y:S04]  /*2a90*/  STG.E.U16 desc[UR12][R14.64], R5 ;  /* 0x000000050e007986 */ /* 0x000fe8000c10150c */
[----:B------:R-:W-:Y:S01]  /*2aa0*/  STG.E.U16 desc[UR12][R14.64+0x40], R0 ;  /* 0x000040000e007986 */ /* 0x000fe2000c10150c */
[----:B------:R-:W-:Y:S05]  /*2ab0*/  EXIT ;  /* 0x000000000000794d */ /* 0x000fea0003800000 */
.L_x_946:
        /* <DEDUP_REMOVED lines=8> */
.L_x_975:
[----:B------:R-:W-:Y:S05]  /*2b40*/  BSYNC B2 ;  /* 0x0000000000027941 */ /* 0x000fea0003800000 */
.L_x_974:
        /* <DEDUP_REMOVED lines=8> */
.L_x_976:
[----:B------:R-:W-:Y:S02]  /*2bd0*/  HFMA2 R28, -RZ, RZ, 0, 2.384185791015625e-07 ;  /* 0x00000004ff1c7431 */ /* 0x000fe400000001ff */
[----:B------:R-:W-:-:S04]  /*2be0*/  IMAD.MOV.U32 R22, RZ, RZ, R27 ;  /* 0x000000ffff167224 */ /* 0x000fc800078e001b */
[----:B------:R-:W-:-:S05]  /*2bf0*/  FADD R22, R23, R22 ;  /* 0x0000001617167221 */ /* 0x000fca0000000000 */
[----:B------:R-:W-:-:S07]  /*2c00*/  MOV R23, R22 ;  /* 0x0000001600177202 */ /* 0x000fce0000000f00 */
[----:B------:R-:W-:Y:S05]  /*2c10*/  WARPSYNC.COLLECTIVE R26, `(.L_x_977) ;  /* 0x000000001a087348 */ /* 0x000fea0003c00000 */
[----:B------:R0:W1:Y:S02]  /*2c20*/  SHFL.BFLY P1, R27, R23, R28, R29 ;  /* 0x0c00001c171b7389 */ /* 0x000064000002001d */
[----:B01----:R-:W-:Y:S05]  /*2c30*/  ENDCOLLECTIVE ;  /* 0x000000000000791b */ /* 0x003fea0003800000 */
.L_x_977:
[----:B------:R-:W-:Y:S02]  /*2c40*/  HFMA2 R28, -RZ, RZ, 0, 1.1920928955078125e-07 ;  /* 0x00000002ff1c7431 */ /* 0x000fe400000001ff */
[----:B------:R-:W-:-:S04]  /*2c50*/  IMAD.MOV.U32 R25, RZ, RZ, R27 ;  /* 0x000000ffff197224 */ /* 0x000fc800078e001b */
[----:B------:R-:W-:-:S05]  /*2c60*/  FADD R25, R22, R25 ;  /* 0x0000001916197221 */ /* 0x000fca0000000000 */
[----:B------:R-:W-:-:S07]  /*2c70*/  MOV R23, R25 ;  /* 0x0000001900177202 */ /* 0x000fce0000000f00 */
[----:B------:R-:W-:Y:S05]  /*2c80*/  WARPSYNC.COLLECTIVE R26, `(.L_x_978) ;  /* 0x000000001a087348 */ /* 0x000fea0003c00000 */
[----:B------:R0:W1:Y:S02]  /*2c90*/  SHFL.BFLY P1, R27, R23, R28, R29 ;  /* 0x0c00001c171b7389 */ /* 0x000064000002001d */
[----:B01----:R-:W-:Y:S05]  /*2ca0*/  ENDCOLLECTIVE ;  /* 0x000000000000791b */ /* 0x003fea0003800000 */
.L_x_978:
[----:B------:R-:W-:Y:S02]  /*2cb0*/  HFMA2 R28, -RZ, RZ, 0, 5.9604644775390625e-08 ;  /* 0x00000001ff1c7431 */ /* 0x000fe400000001ff */
[----:B------:R-:W-:-:S04]  /*2cc0*/  IMAD.MOV.U32 R24, RZ, RZ, R27 ;  /* 0x000000ffff187224 */ /* 0x000fc800078e001b */
[----:B------:R-:W-:-:S05]  /*2cd0*/  FADD R24, R25, R24 ;  /* 0x0000001819187221 */ /* 0x000fca0000000000 */
[----:B------:R-:W-:-:S07]  /*2ce0*/  MOV R23, R24 ;  /* 0x0000001800177202 */ /* 0x000fce0000000f00 */
[----:B------:R-:W-:Y:S05]  /*2cf0*/  WARPSYNC.COLLECTIVE R26, `(.L_x_979) ;  /* 0x000000001a087348 */ /* 0x000fea0003c00000 */
[----:B------:R0:W1:Y:S02]  /*2d00*/  SHFL.BFLY P1, R27, R23, R28, R29 ;  /* 0x0c00001c171b7389 */ /* 0x000064000002001d */
[----:B01----:R-:W-:Y:S05]  /*2d10*/  ENDCOLLECTIVE ;  /* 0x000000000000791b */ /* 0x003fea0003800000 */
.L_x_979:
[----:B------:R-:W-:Y:S05]  /*2d20*/  BRA `(.L_x_980) ;  /* 0xffffffe400507947 */ /* 0x000fea000383ffff */
        .weak           $__internal_20_$__cuda_sm20_rcp_rn_f32_slowpath
        .type           $__internal_20_$__cuda_sm20_rcp_rn_f32_slowpath,@function
        .size           $__internal_20_$__cuda_sm20_rcp_rn_f32_slowpath,(.L_x_2081 - $__internal_20_$__cuda_sm20_rcp_rn_f32_slowpath)
$__internal_20_$__cuda_sm20_rcp_rn_f32_slowpath:
        /* <DEDUP_REMOVED lines=15> */
.L_x_982:
        /* <DEDUP_REMOVED lines=33> */
.L_x_984:
[----:B------:R0:W1:Y:S02]  /*3030*/  MUFU.RCP R3, R2 ;  /* 0x0000000200037308 */ /* 0x0000640000001000 */
.L_x_983:
[----:B------:R-:W-:Y:S05]  /*3040*/  BSYNC.RECONVERGENT B1 ;  /* 0x0000000000017941 */ /* 0x000fea0003800200 */
.L_x_981:
[----:B-1----:R-:W-:Y:S02]  /*3050*/  IMAD.MOV.U32 R0, RZ, RZ, R3 ;  /* 0x000000ffff007224 */ /* 0x002fe400078e0003 */
[----:B------:R-:W-:Y:S01]  /*3060*/  HFMA2 R3, -RZ, RZ, 0, 0 ;  /* 0x00000000ff037431 */ /* 0x000fe200000001ff */
[----:B0-----:R-:W-:-:S04]  /*3070*/  MOV R2, R9 ;  /* 0x0000000900027202 */ /* 0x001fc80000000f00 */
[----:B------:R-:W-:Y:S05]  /*3080*/  RET.REL.NODEC R2 `(_Z30flash_attn_sinks_varlen_kernelI6__halfLi64ELi8ELi64EEvPKT_S3_S3_PS1_PKfPKjS8_fiiii) ;  /* 0xffffffcc02dc7950 */ /* 0x000fea0003c3ffff */
.L_x_985:
        /* <DEDUP_REMOVED lines=15> */
.L_x_2081:


//--------------------- .text._Z23flash_attn_sinks_kernelIfLi256ELi8ELi16EEvPKT_S2_S2_PS0_PKffiiiii --------------------------
	.section	.text._Z23flash_attn_sinks_kernelIfLi256ELi8ELi16EEvPKT_S2_S2_PS0_PKffiiiii,"ax",@progbits
	.align	128
        .global         _Z23flash_attn_sinks_kernelIfLi256ELi8ELi16EEvPKT_S2_S2_PS0_PKffiiiii
        .type           _Z23flash_attn_sinks_kernelIfLi256ELi8ELi16EEvPKT_S2_S2_PS0_PKffiiiii,@function
        .size           _Z23flash_attn_sinks_kernelIfLi256ELi8ELi16EEvPKT_S2_S2_PS0_PKffiiiii,(.L_x_2082 - _Z23flash_attn_sinks_kernelIfLi256ELi8ELi16EEvPKT_S2_S2_PS0_PKffiiiii)
        .other          _Z23flash_attn_sinks_kernelIfLi256ELi8ELi16EEvPKT_S2_S2_PS0_PKffiiiii,@"STO_CUDA_ENTRY STV_DEFAULT"
_Z23flash_attn_sinks_kernelIfLi256ELi8ELi16EEvPKT_S2_S2_PS0_PKffiiiii:
.text._Z23flash_attn_sinks_kernelIfLi256ELi8ELi16EEvPKT_S2_S2_PS0_PKffiiiii:
[----:B------:R-:W0:Y:S01]  /*0000*/  LDC R1, c[0x0][0x37c] ;  /* 0x0000df00ff017b82 */ /* 0x000e220000000800 */
[----:B------:R-:W1:Y:S07]  /*0010*/  S2R R9, SR_CTAID.Z ;  /* 0x0000000000097919 */ /* 0x000e6e0000002700 */
[----:B------:R-:W2:Y:S01]  /*0020*/  S2UR UR4, SR_CTAID.Y ;  /* 0x00000000000479c3 */ /* 0x000ea20000002600 */
[----:B------:R-:W3:Y:S01]  /*0030*/  LDCU.64 UR10, c[0x0][0x358] ;  /* 0x00006b00ff0a77ac */ /* 0x000ee20008000a00 */
[----:B0-----:R-:W-:Y:S01]  /*0040*/  IADD3 R1, PT, PT, R1, -0x40, RZ ;  /* 0xffffffc001017810 */ /* 0x001fe20007ffe0ff */
[----:B------:R-:W0:Y:S01]  /*0050*/  S2R R0, SR_TID.X ;  /* 0x0000000000007919 */ /* 0x000e220000002100 */
[----:B------:R-:W4:Y:S01]  /*0060*/  LDCU UR7, c[0x0][0x3b0] ;  /* 0x00007600ff0777ac */ /* 0x000f220008000800 */
[----:B------:R-:W2:Y:S03]  /*0070*/  S2R R2, SR_CTAID.X ;  /* 0x0000000000027919 */ /* 0x000ea60000002500 */
[----:B------:R-:W2:Y:S08]  /*0080*/  LDC R26, c[0x0][0x3b4] ;  /* 0x0000ed00ff1a7b82 */ /* 0x000eb00000000800 */
[----:B------:R-:W5:Y:S08]  /*0090*/  LDC R22, c[0x0][0x3ac] ;  /* 0x0000eb00ff167b82 */ /* 0x000f700000000800 */
[----:B------:R-:W3:Y:S01]  /*00a0*/  LDC.64 R24, c[0x0][0x380] ;  /* 0x0000e000ff187b82 */ /* 0x000ee20000000a00 */
[----:B-1----:R-:W-:-:S07]  /*00b0*/  SHF.L.U32 R9, R9, 0x3, RZ ;  /* 0x0000000309097819 */ /* 0x002fce00000006ff */
[----:B------:R-:W1:Y:S01]  /*00c0*/  LDC R7, c[0x0][0x3b8] ;  /* 0x0000ee00ff077b82 */ /* 0x000e620000000800 */
[----:B0-----:R-:W-:-:S04]  /*00d0*/  SHF.R.U32.HI R6, RZ, 0x5, R0 ;  /* 0x00000005ff067819 */ /* 0x001fc80000011600 */
[----:B------:R-:W-:Y:S01]  /*00e0*/  LOP3.LUT R3, R9, R6, RZ, 0xfc, !PT ;  /* 0x0000000609037212 */ /* 0x000fe200078efcff */
[----:B--2---:R-:W-:-:S03]  /*00f0*/  IMAD R4, R26, UR4, R2 ;  /* 0x000000041a047c24 */ /* 0x004fc6000f8e0202 */
[-C--:B-----5:R-:W-:Y:S01]  /*0100*/  ISETP.GE.AND P0, PT, R3, R22.reuse, PT ;  /* 0x000000160300720c */ /* 0x0a0fe20003f06270 */
[----:B------:R-:W-:Y:S01]  /*0110*/  IMAD R5, R4, R22, R3 ;  /* 0x0000001604057224 */ /* 0x000fe200078e0203 */
[----:B------:R-:W-:-:S04]  /*0120*/  LOP3.LUT R4, R0, 0x1f, RZ, 0xc0, !PT ;  /* 0x0000001f00047812 */ /* 0x000fc800078ec0ff */
[----:B------:R-:W-:-:S05]  /*0130*/  LEA R5, R5, R4, 0x8 ;  /* 0x0000000405057211 */ /* 0x000fca00078e40ff */
[----:B---3--:R-:W-:Y:S01]  /*0140*/  IMAD.WIDE R24, R5, 0x4, R24 ;  /* 0x0000000405187825 */ /* 0x008fe200078e0218 */
[----:B-1----:R-:W-:Y:S01]  /*0150*/  IABS R19, R7 ;  /* 0x0000000700137213 */ /* 0x002fe20000000000 */
[----:B------:R-:W0:Y:S03]  /*0160*/  @!P0 LDC R27, c[0x0][0x3a8] ;  /* 0x0000ea00ff1b8b82 */ /* 0x000e260000000800 */
[----:B------:R-:W2:Y:S04]  /*0170*/  @!P0 LDG.E.CONSTANT R11, desc[UR10][R24.64+0x80] ;  /* 0x0000800a180b8981 */ /* 0x000ea8000c1e9900 */
[----:B------:R-:W3:Y:S01]  /*0180*/  @!P0 LDG.E.CONSTANT R14, desc[UR10][R24.64+0x100] ;  /* 0x0001000a180e8981 */ /* 0x000ee2000c1e9900 */
[----:B------:R-:W1:Y:S03]  /*0190*/  @!P0 LDC R29, c[0x0][0x3a8] ;  /* 0x0000ea00ff1d8b82 */ /* 0x000e660000000800 */
[----:B------:R-:W5:Y:S04]  /*01a0*/  @!P0 LDG.E.CONSTANT R15, desc[UR10][R24.64+0x200] ;  /* 0x0002000a180f8981 */ /* 0x000f68000c1e9900 */
[----:B------:R-:W5:Y:S01]  /*01b0*/  @!P0 LDG.E.CONSTANT R13, desc[UR10][R24.64] ;  /* 0x0000000a180d8981 */ /* 0x000f62000c1e9900 */
[----:B------:R-:W1:Y:S03]  /*01c0*/  @!P0 LDC R28, c[0x0][0x3a8] ;  /* 0x0000ea00ff1c8b82 */ /* 0x000e660000000800 */
[----:B------:R-:W0:Y:S04]  /*01d0*/  @!P0 LDG.E.CONSTANT R12, desc[UR10][R24.64+0x180] ;  /* 0x0001800a180c8981 */ /* 0x000e28000c1e9900 */
[----:B------:R-:W1:Y:S01]  /*01e0*/  @!P0 LDG.E.CONSTANT R16, desc[UR10][R24.64+0x280] ;  /* 0x0002800a18108981 */ /* 0x000e62000c1e9900 */
[----:B------:R-:W1:Y:S03]  /*01f0*/  @!P0 LDC R31, c[0x0][0x3a8] ;  /* 0x0000ea00ff1f8b82 */ /* 0x000e660000000800 */
[----:B------:R-:W5:Y:S04]  /*0200*/  @!P0 LDG.E.CONSTANT R17, desc[UR10][R24.64+0x300] ;  /* 0x0003000a18118981 */ /* 0x000f68000c1e9900 */
[----:B------:R4:W5:Y:S01]  /*0210*/  @!P0 LDG.E.CONSTANT R18, desc[UR10][R24.64+0x380] ;  /* 0x0003800a18128981 */ /* 0x000962000c1e9900 */
[----:B------:R-:W4:Y:S08]  /*0220*/  I2F.RP R8, R19 ;  /* 0x0000001300087306 */ /* 0x000f300000209400 */
[----:B----4-:R-:W4:Y:S02]  /*0230*/  MUFU.RCP R8, R8 ;  /* 0x0000000800087308 */ /* 0x010f240000001000 */
[----:B----4-:R-:W-:-:S06]  /*0240*/  IADD3 R20, PT, PT, R8, 0xffffffe, RZ ;  /* 0x0ffffffe08147810 */ /* 0x010fcc0007ffe0ff */
[----:B------:R4:W4:Y:S02]  /*0250*/  F2I.FTZ.U32.TRUNC.NTZ R21, R20 ;  /* 0x0000001400157305 */ /* 0x000924000021f000 */
[----:B----4-:R-:W-:Y:S01]  /*0260*/  HFMA2 R20, -RZ, RZ, 0, 0 ;  /* 0x00000000ff147431 */ /* 0x010fe200000001ff */
[----:B------:R-:W-:-:S05]  /*0270*/  IADD3 R10, PT, PT, RZ, -R21, RZ ;  /* 0x80000015ff0a7210 */ /* 0x000fca0007ffe0ff */
[----:B------:R-:W-:Y:S01]  /*0280*/  IMAD R23, R10, R19, RZ ;  /* 0x000000130a177224 */ /* 0x000fe200078e02ff */
[----:B------:R-:W-:-:S03]  /*0290*/  IABS R10, R26 ;  /* 0x0000001a000a7213 */ /* 0x000fc60000000000 */
[----:B------:R-:W-:-:S06]  /*02a0*/  IMAD.HI.U32 R21, R21, R23, R20 ;  /* 0x0000001715157227 */ /* 0x000fcc00078e0014 */
[----:B------:R-:W-:-:S05]  /*02b0*/  IMAD.HI.U32 R21, R21, R10, RZ ;  /* 0x0000000a15157227 */ /* 0x000fca00078e00ff */
[----:B------:R-:W-:-:S05]  /*02c0*/  IADD3 R8, PT, PT, -R21, RZ, RZ ;  /* 0x000000ff15087210 */ /* 0x000fca0007ffe1ff */
[----:B------:R-:W-:-:S05]  /*02d0*/  IMAD R8, R19, R8, R10 ;  /* 0x0000000813087224 */ /* 0x000fca00078e020a */
[----:B------:R-:W-:-:S13]  /*02e0*/  ISETP.GT.U32.AND P2, PT, R19, R8, PT ;  /* 0x000000081300720c */ /* 0x000fda0003f44070 */
[----:B------:R-:W-:-:S04]  /*02f0*/  @!P2 IADD3 R8, PT, PT, R8, -R19, RZ ;  /* 0x800000130808a210 */ /* 0x000fc80007ffe0ff */
[----:B------:R-:W-:Y:S02]  /*0300*/  ISETP.GE.U32.AND P1, PT, R8, R19, PT ;  /* 0x000000130800720c */ /* 0x000fe40003f26070 */
[----:B------:R-:W-:Y:S02]  /*0310*/  LOP3.LUT R8, R26, R7, RZ, 0x3c, !PT ;  /* 0x000000071a087212 */ /* 0x000fe400078e3cff */
[----:B------:R-:W-:Y:S01]  /*0320*/  @!P2 IADD3 R21, PT, PT, R21, 0x1, RZ ;  /* 0x000000011515a810 */ /* 0x000fe20007ffe0ff */
[----:B------:R-:W5:Y:S01]  /*0330*/  @!P0 LDC R26, c[0x0][0x3a8] ;  /* 0x0000ea00ff1a8b82 */ /* 0x000f620000000800 */
[----:B------:R-:W-:Y:S02]  /*0340*/  ISETP.GE.AND P3, PT, R8, RZ, PT ;  /* 0x000000ff0800720c */ /* 0x000fe40003f66270 */
[----:B------:R-:W-:-:S05]  /*0350*/  ISETP.NE.AND P2, PT, R7, RZ, PT ;  /* 0x000000ff0700720c */ /* 0x000fca0003f45270 */
[----:B------:R-:W-:-:S05]  /*0360*/  @P1 VIADD R21, R21, 0x1 ;  /* 0x0000000115151836 */ /* 0x000fca0000000000 */
[----:B------:R-:W-:-:S04]  /*0370*/  MOV R25, R21 ;  /* 0x0000001500197202 */ /* 0x000fc80000000f00 */
[----:B------:R-:W-:Y:S02]  /*0380*/  @!P3 IADD3 R25, PT, PT, -R25, RZ, RZ ;  /* 0x000000ff1919b210 */ /* 0x000fe40007ffe1ff */
[----:B------:R-:W-:-:S04]  /*0390*/  @!P2 LOP3.LUT R25, RZ, R7, RZ, 0x33, !PT ;  /* 0x00000007ff19a212 */ /* 0x000fc800078e33ff */
[----:B------:R-:W-:-:S04]  /*03a0*/  IABS R19, R25 ;  /* 0x0000001900137213 */ /* 0x000fc80000000000 */
[----:B------:R-:W4:Y:S08]  /*03b0*/  I2F.RP R8, R19 ;  /* 0x0000001300087306 */ /* 0x000f300000209400 */
[----:B----4-:R-:W4:Y:S02]  /*03c0*/  MUFU.RCP R8, R8 ;  /* 0x0000000800087308 */ /* 0x010f240000001000 */
[----:B----4-:R-:W-:-:S06]  /*03d0*/  IADD3 R20, PT, PT, R8, 0xffffffe, RZ ;  /* 0x0ffffffe08147810 */ /* 0x010fcc0007ffe0ff */
[----:B------:R4:W4:Y:S02]  /*03e0*/  F2I.FTZ.U32.TRUNC.NTZ R21, R20 ;  /* 0x0000001400157305 */ /* 0x000924000021f000 */
[----:B----4-:R-:W-:Y:S01]  /*03f0*/  HFMA2 R20, -RZ, RZ, 0, 0 ;  /* 0x00000000ff147431 */ /* 0x010fe200000001ff */
[----:B------:R-:W-:-:S05]  /*0400*/  IADD3 R10, PT, PT, RZ, -R21, RZ ;  /* 0x80000015ff0a7210 */ /* 0x000fca0007ffe0ff */
[----:B------:R-:W-:Y:S01]  /*0410*/  IMAD R23, R10, R19, RZ ;  /* 0x000000130a177224 */ /* 0x000fe200078e02ff */
[----:B------:R-:W-:Y:S02]  /*0420*/  IABS R10, R2 ;  /* 0x00000002000a7213 */ /* 0x000fe40000000000 */
[----:B------:R-:W-:Y:S01]  /*0430*/  IABS R24, R25 ;  /* 0x0000001900187213 */ /* 0x000fe20000000000 */
[----:B------:R-:W-:Y:S02]  /*0440*/  IMAD.HI.U32 R21, R21, R23, R20 ;  /* 0x0000001715157227 */ /* 0x000fe400078e0014 */
[----:B------:R-:W4:Y:S01]  /*0450*/  LDC R23, c[0x0][0x3bc] ;  /* 0x0000ef00ff177b82 */ /* 0x000f220000000800 */
[----:B------:R-:W-:-:S03]  /*0460*/  IADD3 R8, PT, PT, RZ, -R24, RZ ;  /* 0x80000018ff087210 */ /* 0x000fc60007ffe0ff */
[----:B------:R-:W-:-:S04]  /*0470*/  IMAD.HI.U32 R21, R21, R10, RZ ;  /* 0x0000000a15157227 */ /* 0x000fc800078e00ff */
[----:B------:R-:W-:Y:S01]  /*0480*/  IMAD R8, R21, R8, R10 ;  /* 0x0000000815087224 */ /* 0x000fe200078e020a */
[----:B------:R-:W-:Y:S01]  /*0490*/  IADD3 R20, PT, PT, -R22, UR7, RZ ;  /* 0x0000000716147c10 */ /* 0x000fe2000fffe1ff */
[----:B------:R-:W2:Y:S03]  /*04a0*/  @!P0 LDC R24, c[0x0][0x3a8] ;  /* 0x0000ea00ff188b82 */ /* 0x000ea60000000800 */
[----:B------:R-:W-:-:S13]  /*04b0*/  ISETP.GT.U32.AND P2, PT, R19, R8, PT ;  /* 0x000000081300720c */ /* 0x000fda0003f44070 */
[----:B------:R-:W-:-:S04]  /*04c0*/  @!P2 IADD3 R8, PT, PT, R8, -R19, RZ ;  /* 0x800000130808a210 */ /* 0x000fc80007ffe0ff */
[----:B------:R-:W-:Y:S02]  /*04d0*/  ISETP.GE.U32.AND P1, PT, R8, R19, PT ;  /* 0x000000130800720c */ /* 0x000fe40003f26070 */
[----:B------:R-:W-:Y:S01]  /*04e0*/  LOP3.LUT R8, R2, R25, RZ, 0x3c, !PT ;  /* 0x0000001902087212 */ /* 0x000fe200078e3cff */
[----:B------:R-:W3:Y:S01]  /*04f0*/  @!P0 LDC R19, c[0x0][0x3a8] ;  /* 0x0000ea00ff138b82 */ /* 0x000ee20000000800 */
[----:B------:R-:W-:Y:S02]  /*0500*/  @!P2 IADD3 R21, PT, PT, R21, 0x1, RZ ;  /* 0x000000011515a810 */ /* 0x000fe40007ffe0ff */
[----:B------:R-:W-:Y:S02]  /*0510*/  ISETP.GE.AND P3, PT, R8, RZ, PT ;  /* 0x000000ff0800720c */ /* 0x000fe40003f66270 */
[----:B------:R-:W-:Y:S02]  /*0520*/  ISETP.NE.AND P2, PT, R25, RZ, PT ;  /* 0x000000ff1900720c */ /* 0x000fe40003f45270 */
[----:B------:R-:W-:-:S03]  /*0530*/  IADD3 R8, PT, PT, R9, R20, RZ ;  /* 0x0000001409087210 */ /* 0x000fc60007ffe0ff */
[----:B------:R-:W-:Y:S02]  /*0540*/  @P1 IADD3 R21, PT, PT, R21, 0x1, RZ ;  /* 0x0000000115151810 */ /* 0x000fe40007ffe0ff */
[----:B----4-:R-:W-:Y:S02]  /*0550*/  VIADDMNMX R10, R8, -R23, 0xffffffff, !PT ;  /* 0xffffffff080a7446 */ /* 0x010fe40007800917 */
[----:B------:R-:W-:Y:S02]  /*0560*/  ISETP.GT.AND P1, PT, R23, RZ, PT ;  /* 0x000000ff1700720c */ /* 0x000fe40003f24270 */
[----:B------:R-:W-:Y:S01]  /*0570*/  IADD3 R10, PT, PT, R10, 0x1, RZ ;  /* 0x000000010a0a7810 */ /* 0x000fe20007ffe0ff */
[----:B------:R-:W-:Y:S01]  /*0580*/  @!P3 IMAD.MOV R21, RZ, RZ, -R21 ;  /* 0x000000ffff15b224 */ /* 0x000fe200078e0a15 */
[----:B------:R-:W-:Y:S02]  /*0590*/  @!P2 LOP3.LUT R21, RZ, R25, RZ, 0x33, !PT ;  /* 0x00000019ff15a212 */ /* 0x000fe400078e33ff */
[----:B------:R-:W-:-:S02]  /*05a0*/  VIADDMNMX R9, R9, 0x8, R22, PT ;  /* 0x0000000809097846 */ /* 0x000fc40003800116 */
[----:B------:R-:W-:Y:S01]  /*05b0*/  SEL R10, R10, RZ, P1 ;  /* 0x000000ff0a0a7207 */ /* 0x000fe20000800000 */
[----:B------:R-:W-:Y:S01]  /*05c0*/  IMAD R25, R7, UR4, R21 ;  /* 0x0000000407197c24 */ /* 0x000fe2000f8e0215 */
[----:B------:R-:W-:Y:S02]  /*05d0*/  VIADDMNMX R20, R20, R9, UR7, PT ;  /* 0x0000000714147e46 */ /* 0x000fe4000b800109 */
[----:B------:R-:W-:Y:S02]  /*05e0*/  R2UR UR4, R10 ;  /* 0x000000000a0472ca */ /* 0x000fe400000e0000 */
[----:B------:R-:W-:Y:S02]  /*05f0*/  R2UR UR12, R20 ;  /* 0x00000000140c72ca */ /* 0x000fe400000e0000 */
[----:B------:R-:W-:Y:S02]  /*0600*/  IADD3 R6, PT, PT, R6, R8, RZ ;  /* 0x0000000806067210 */ /* 0x000fe40007ffe0ff */
[----:B------:R-:W-:-:S02]  /*0610*/  CS2R R8, SRZ ;  /* 0x0000000000087805 */ /* 0x000fc4000001ff00 */
[----:B------:R-:W-:Y:S01]  /*0620*/  MOV R7, RZ ;  /* 0x000000ff00077202 */ /* 0x000fe20000000f00 */
[----:B--2---:R-:W-:Y:S01]  /*0630*/  @!P0 FMUL R8, R11, R24 ;  /* 0x000000180b088220 */ /* 0x004fe20000400000 */
[----:B------:R-:W-:Y:S01]  /*0640*/  CS2R R10, SRZ ;  /* 0x00000000000a7805 */ /* 0x000fe2000001ff00 */
[----:B---3--:R-:W-:Y:S01]  /*0650*/  @!P0 FMUL R9, R14, R19 ;  /* 0x000000130e098220 */ /* 0x008fe20000400000 */
[----:B------:R-:W-:Y:S02]  /*0660*/  HFMA2 R14, -RZ, RZ, 0, 0 ;  /* 0x00000000ff0e7431 */ /* 0x000fe400000001ff */
[----:B-----5:R-:W-:Y:S01]  /*0670*/  @!P0 FMUL R11, R15, R26 ;  /* 0x0000001a0f0b8220 */ /* 0x020fe20000400000 */
[----:B------:R-:W-:Y:S01]  /*0680*/  MOV R15, UR4 ;  /* 0x00000004000f7c02 */ /* 0x000fe20008000f00 */
[----:B------:R-:W-:Y:S01]  /*0690*/  @!P0 FMUL R7, R13, R24 ;  /* 0x000000180d078220 */ /* 0x000fe20000400000 */
[----:B0-----:R-:W-:Y:S01]  /*06a0*/  @!P0 FMUL R10, R12, R27 ;  /* 0x0000001b0c0a8220 */ /* 0x001fe20000400000 */
[----:B------:R-:W-:-:S02]  /*06b0*/  CS2R R12, SRZ ;  /* 0x00000000000c7805 */ /* 0x000fc4000001ff00 */
[----:B-1----:R-:W-:Y:S01]  /*06c0*/  @!P0 FMUL R12, R16, R29 ;  /* 0x0000001d100c8220 */ /* 0x002fe20000400000 */
[----:B------:R-:W-:Y:S01]  /*06d0*/  @!P0 FMUL R13, R17, R28 ;  /* 0x0000001c110d8220 */ /* 0x000fe20000400000 */
[----:B------:R-:W-:Y:S01]  /*06e0*/  @!P0 FMUL R14, R18, R31 ;  /* 0x0000001f120e8220 */ /* 0x000fe20000400000 */
[----:B------:R-:W-:Y:S01]  /*06f0*/  ISETP.GE.AND P0, PT, R15, UR12, PT ;  /* 0x0000000c0f007c0c */ /* 0x000fe2000bf06270 */
[----:B------:R-:W-:Y:S01]  /*0700*/  HFMA2 R15, -RZ, RZ, 0, 0 ;  /* 0x00000000ff0f7431 */ /* 0x000fe200000001ff */
[----:B------:R-:W-:Y:S02]  /*0710*/  R2UR UR13, R1 ;  /* 0x00000000010d72ca */ /* 0x000fe400000e0000 */
[----:B------:R-:W-:Y:S02]  /*0720*/  CS2R R16, SRZ ;  /* 0x0000000000107805 */ /* 0x000fe4000001ff00 */
[----:B------:R-:W-:Y:S02]  /*0730*/  MOV R24, 0xff7fffff ;  /* 0xff7fffff00187802 */ /* 0x000fe40000000f00 */
[----:B------:R-:W-:-:S02]  /*0740*/  CS2R R18, SRZ ;  /* 0x0000000000127805 */ /* 0x000fc4000001ff00 */
[----:B------:R-:W-:Y:S02]  /*0750*/  CS2R R20, SRZ ;  /* 0x0000000000147805 */ /* 0x000fe4000001ff00 */
[----:B------:R-:W-:Y:S01]  /*0760*/  CS2R R26, SRZ ;  /* 0x00000000001a7805 */ /* 0x000fe2000001ff00 */
[----:B------:R-:W-:Y:S06]  /*0770*/  @P0 BRA `(.L_x_986) ;  /* 0x0000003800800947 */ /* 0x000fec0003800000 */
[----:B------:R-:W0:Y:S01]  /*0780*/  S2UR UR6, SR_CgaCtaId ;  /* 0x00000000000679c3 */ /* 0x000e220000008800 */
[----:B------:R-:W-:Y:S01]  /*0790*/  UMOV UR5, 0x400 ;  /* 0x0000040000057882 */ /* 0x000fe20000000000 */
[----:B------:R-:W-:Y:S01]  /*07a0*/  IMAD R25, R25, UR7, RZ ;  /* 0x0000000719197c24 */ /* 0x000fe2000f8e02ff */
[----:B------:R-:W-:Y:S01]  /*07b0*/  VIADDMNMX R29, R6, -R23, 0xffffffff, !PT ;  /* 0xffffffff061d7446 */ /* 0x000fe20007800917 */
[----:B------:R-:W-:Y:S01]  /*07c0*/  IMAD.MOV.U32 R28, RZ, RZ, RZ ;  /* 0x000000ffff1c7224 */ /* 0x000fe200078e00ff */
[----:B------:R-:W-:Y:S02]  /*07d0*/  ISETP.LT.AND P1, PT, R3, R22, P1 ;  /* 0x000000160300720c */ /* 0x000fe40000f21270 */
[----:B------:R-:W-:Y:S02]  /*07e0*/  SHF.L.U32 R25, R25, 0x8, RZ ;  /* 0x0000000819197819 */ /* 0x000fe400000006ff */
[----:B------:R-:W-:Y:S02]  /*07f0*/  MOV R24, 0xff7fffff ;  /* 0xff7fffff00187802 */ /* 0x000fe40000000f00 */
[----:B------:R-:W-:-:S02]  /*0800*/  MOV R15, RZ ;  /* 0x000000ff000f7202 */ /* 0x000fc40000000f00 */
[----:B------:R-:W-:Y:S02]  /*0810*/  IADD3 R29, PT, PT, R29, 0x1, RZ ;  /* 0x000000011d1d7810 */ /* 0x000fe40007ffe0ff */
[----:B------:R-:W-:Y:S01]  /*0820*/  LOP3.LUT R30, R0, R25, RZ, 0xfc, !PT ;  /* 0x00000019001e7212 */ /* 0x000fe200078efcff */
[----:B0-----:R-:W-:-:S06]  /*0830*/  ULEA UR5, UR6, UR5, 0x18 ;  /* 0x0000000506057291 */ /* 0x001fcc000f8ec0ff */
[----:B------:R-:W-:Y:S01]  /*0840*/  LEA R31, R0, UR5, 0x2 ;  /* 0x00000005001f7c11 */ /* 0x000fe2000f8e10ff */
[----:B------:R-:W-:-:S03]  /*0850*/  UMOV UR5, UR4 ;  /* 0x0000000400057c82 */ /* 0x000fc60008000000 */
[----:B------:R-:W-:-:S07]  /*0860*/  IADD3 R31, PT, PT, R31, 0x800, RZ ;  /* 0x000008001f1f7810 */ /* 0x000fce0007ffe0ff */
.L_x_1040:
[----:B------:R-:W-:Y:S01]  /*0870*/  UIADD3 UR6, UPT, UPT, UR5, 0x3, URZ ;  /* 0x0000000305067890 */ /* 0x000fe2000fffe0ff */
[----:B---3--:R-:W-:Y:S01]  /*0880*/  MOV R23, 0xfffffff0 ;  /* 0xfffffff000177802 */ /* 0x008fe20000000f00 */
[----:B------:R-:W-:Y:S01]  /*0890*/  UIADD3 UR8, UPT, UPT, UR5, 0x10, URZ ;  /* 0x0000001005087890 */ /* 0x000fe2000fffe0ff */
[C---:B------:R-:W-:Y:S01]  /*08a0*/  LEA R25, R28.reuse, UR4, 0x4 ;  /* 0x000000041c197c11 */ /* 0x040fe2000f8e20ff */
[----:B-12---:R-:W-:Y:S01]  /*08b0*/  HFMA2 R35, -RZ, RZ, 0, 0 ;  /* 0x00000000ff237431 */ /* 0x006fe200000001ff */
[----:B0-----:R-:W-:Y:S01]  /*08c0*/  MOV R22, 0x10 ;  /* 0x0000001000167802 */ /* 0x001fe20000000f00 */
[----:B------:R-:W-:Y:S01]  /*08d0*/  UISETP.LT.AND UP0, UPT, UR12, UR8, UPT ;  /* 0x000000080c00728c */ /* 0x000fe2000bf01270 */
[----:B------:R-:W-:Y:S01]  /*08e0*/  MOV R41, UR6 ;  /* 0x0000000600297c02 */ /* 0x000fe20008000f00 */
[----:B------:R-:W-:Y:S01]  /*08f0*/  IMAD R32, R28, R23, -UR4 ;  /* 0x800000041c207e24 */ /* 0x000fe2000f8e0217 */
[----:B------:R-:W-:Y:S01]  /*0900*/  VIADDMNMX R25, R25, R22, UR12, PT ;  /* 0x0000000c19197e46 */ /* 0x000fe2000b800116 */
[----:B------:R-:W-:Y:S01]  /*0910*/  HFMA2 R36, -RZ, RZ, 0, 5.9604644775390625e-08 ;  /* 0x00000001ff247431 */ /* 0x000fe200000001ff */
[----:B------:R-:W-:Y:S01]  /*0920*/  LEA R41, R41, R30, 0x8 ;  /* 0x0000001e29297211 */ /* 0x000fe200078e40ff */
[----:B------:R-:W-:Y:S01]  /*0930*/  USEL UR6, UR12, UR8, UP0 ;  /* 0x000000080c067287 */ /* 0x000fe20008000000 */
[----:B------:R-:W-:Y:S01]  /*0940*/  BSSY.RECONVERGENT B0, `(.L_x_987) ;  /* 0x0000031000007945 */ /* 0x000fe20003800200 */
[----:B------:R-:W-:Y:S01]  /*0950*/  MOV R38, R31 ;  /* 0x0000001f00267202 */ /* 0x000fe20000000f00 */
[----:B------:R-:W-:Y:S01]  /*0960*/  IMAD.MOV.U32 R37, RZ, RZ, 0x2 ;  /* 0x00000002ff257424 */ /* 0x000fe200078e00ff */
[----:B------:R-:W-:Y:S01]  /*0970*/  MOV R33, 0x3 ;  /* 0x0000000300217802 */ /* 0x000fe20000000f00 */
[----:B------:R-:W-:Y:S01]  /*0980*/  UIADD3 UR6, UPT, UPT, UR6, -UR5, URZ ;  /* 0x8000000506067290 */ /* 0x000fe2000fffe0ff */
[----:B------:R-:W-:Y:S01]  /*0990*/  MOV R40, R0 ;  /* 0x0000000000287202 */ /* 0x000fe20000000f00 */
[----:B------:R-:W-:Y:S01]  /*09a0*/  UMOV UR7, UR5 ;  /* 0x0000000500077c82 */ /* 0x000fe20008000000 */
[----:B------:R-:W-:Y:S01]  /*09b0*/  IADD3 R32, PT, PT, R25, R32, RZ ;  /* 0x0000002019207210 */ /* 0x000fe20007ffe0ff */
[----:B------:R-:W-:Y:S01]  /*09c0*/  UISETP.GE.AND UP0, UPT, UR8, UR12, UPT ;  /* 0x0000000c0800728c */ /* 0x000fe2000bf06270 */
[C---:B------:R-:W-:Y:S01]  /*09d0*/  IADD3 R43, PT, PT, R41.reuse, -0x100, RZ ;  /* 0xffffff00292b7810 */ /* 0x040fe20007ffe0ff */
[----:B------:R-:W-:Y:S01]  /*09e0*/  UMOV UR5, UR8 ;  /* 0x0000000800057c82 */ /* 0x000fe20008000000 */
[----:B------:R-:W-:-:S02]  /*09f0*/  IADD3 R34, PT, PT, R41, -0x200, RZ ;  /* 0xfffffe0029227810 */ /* 0x000fc40007ffe0ff */
[----:B------:R-:W-:-:S07]  /*0a00*/  IADD3 R39, PT, PT, R41, -0x300, RZ ;  /* 0xfffffd0029277810 */ /* 0x000fce0007ffe0ff */
.L_x_988:
[----:B------:R-:W-:Y:S02]  /*0a10*/  ISETP.GE.AND P0, PT, R35, UR6, PT ;  /* 0x0000000623007c0c */ /* 0x000fe4000bf06270 */
[----:B------:R-:W-:-:S11]  /*0a20*/  MOV R42, RZ ;  /* 0x000000ff002a7202 */ /* 0x000fd60000000f00 */
[----:B------:R-:W0:Y:S02]  /*0a30*/  @!P0 LDC.64 R22, c[0x0][0x388] ;  /* 0x0000e200ff168b82 */ /* 0x000e240000000a00 */
[----:B0-----:R-:W-:-:S05]  /*0a40*/  @!P0 IMAD.WIDE R22, R39, 0x4, R22 ;  /* 0x0000000427168825 */ /* 0x001fca00078e0216 */
[----:B------:R0:W2:Y:S01]  /*0a50*/  @!P0 LDG.E.CONSTANT R42, desc[UR10][R22.64] ;  /* 0x0000000a162a8981 */ /* 0x0000a2000c1e9900 */
[----:B------:R-:W-:-:S13]  /*0a60*/  ISETP.GE.AND P0, PT, R36, UR6, PT ;  /* 0x0000000624007c0c */ /* 0x000fda000bf06270 */
[----:B0-----:R-:W0:Y:S02]  /*0a70*/  @!P0 LDC.64 R22, c[0x0][0x388] ;  /* 0x0000e200ff168b82 */ /* 0x001e240000000a00 */
[----:B0-----:R-:W-:Y:S01]  /*0a80*/  @!P0 IMAD.WIDE R44, R34, 0x4, R22 ;  /* 0x00000004222c8825 */ /* 0x001fe200078e0216 */
[----:B--2---:R0:W-:Y:S03]  /*0a90*/  STS [R38+-0x800], R42 ;  /* 0xfff8002a26007388 */ /* 0x0041e60000000800 */
[----:B0-----:R-:W-:-:S06]  /*0aa0*/  IMAD.MOV.U32 R42, RZ, RZ, RZ ;  /* 0x000000ffff2a7224 */ /* 0x001fcc00078e00ff */
[----:B------:R0:W2:Y:S01]  /*0ab0*/  @!P0 LDG.E.CONSTANT R42, desc[UR10][R44.64] ;  /* 0x0000000a2c2a8981 */ /* 0x0000a2000c1e9900 */
[----:B------:R-:W-:-:S13]  /*0ac0*/  ISETP.GE.AND P0, PT, R37, UR6, PT ;  /* 0x0000000625007c0c */ /* 0x000fda000bf06270 */
[----:B------:R-:W0:Y:S02]  /*0ad0*/  @!P0 LDC.64 R22, c[0x0][0x388] ;  /* 0x0000e200ff168b82 */ /* 0x000e240000000a00 */
[----:B0-----:R-:W-:Y:S01]  /*0ae0*/  @!P0 IMAD.WIDE R44, R43, 0x4, R22 ;  /* 0x000000042b2c8825 */ /* 0x001fe200078e0216 */
[----:B------:R-:W-:-:S06]  /*0af0*/  MOV R23, RZ ;  /* 0x000000ff00177202 */ /* 0x000fcc0000000f00 */
[----:B------:R0:W3:Y:S01]  /*0b00*/  @!P0 LDG.E.CONSTANT R23, desc[UR10][R44.64] ;  /* 0x0000000a2c178981 */ /* 0x0000e2000c1e9900 */
[----:B------:R-:W-:Y:S02]  /*0b10*/  ISETP.GE.AND P0, PT, R33, UR6, PT ;  /* 0x0000000621007c0c */ /* 0x000fe4000bf06270 */
[----:B0-----:R-:W-:Y:S02]  /*0b20*/  MOV R45, RZ ;  /* 0x000000ff002d7202 */ /* 0x001fe40000000f00 */
[----:B------:R-:W-:Y:S02]  /*0b30*/  IADD3 R36, PT, PT, R36, 0x4, RZ ;  /* 0x0000000424247810 */ /* 0x000fe40007ffe0ff */
[----:B------:R-:W-:Y:S02]  /*0b40*/  IADD3 R35, PT, PT, R35, 0x4, RZ ;  /* 0x0000000423237810 */ /* 0x000fe40007ffe0ff */
[----:B------:R-:W-:Y:S02]  /*0b50*/  IADD3 R39, PT, PT, R39, 0x400, RZ ;  /* 0x0000040027277810 */ /* 0x000fe40007ffe0ff */
[----:B------:R-:W-:Y:S01]  /*0b60*/  IADD3 R34, PT, PT, R34, 0x400, RZ ;  /* 0x0000040022227810 */ /* 0x000fe20007ffe0ff */
[----:B--2---:R-:W-:Y:S04]  /*0b70*/  STS [R38+-0x400], R42 ;  /* 0xfffc002a26007388 */ /* 0x004fe80000000800 */
[----:B---3--:R0:W-:Y:S02]  /*0b80*/  STS [R38], R23 ;  /* 0x0000001726007388 */ /* 0x0081e40000000800 */
[----:B0-----:R-:W0:Y:S02]  /*0b90*/  @!P0 LDC.64 R22, c[0x0][0x388] ;  /* 0x0000e200ff168b82 */ /* 0x001e240000000a00 */
[----:B0-----:R-:W-:-:S05]  /*0ba0*/  @!P0 IMAD.WIDE R22, R41, 0x4, R22 ;  /* 0x0000000429168825 */ /* 0x001fca00078e0216 */
[----:B------:R-:W2:Y:S01]  /*0bb0*/  @!P0 LDG.E.CONSTANT R45, desc[UR10][R22.64] ;  /* 0x0000000a162d8981 */ /* 0x000ea2000c1e9900 */
[C---:B------:R-:W-:Y:S01]  /*0bc0*/  ISETP.GE.U32.AND P0, PT, R40.reuse, 0xc00, PT ;  /* 0x00000c002800780c */ /* 0x040fe20003f06070 */
[----:B------:R-:W-:Y:S01]  /*0bd0*/  VIADD R43, R43, 0x400 ;  /* 0x000004002b2b7836 */ /* 0x000fe20000000000 */
[----:B------:R-:W-:Y:S02]  /*0be0*/  IADD3 R40, PT, PT, R40, 0x400, RZ ;  /* 0x0000040028287810 */ /* 0x000fe40007ffe0ff */
[----:B------:R-:W-:Y:S02]  /*0bf0*/  IADD3 R33, PT, PT, R33, 0x4, RZ ;  /* 0x0000000421217810 */ /* 0x000fe40007ffe0ff */
[----:B------:R-:W-:Y:S02]  /*0c00*/  IADD3 R37, PT, PT, R37, 0x4, RZ ;  /* 0x0000000425257810 */ /* 0x000fe40007ffe0ff */
[----:B------:R-:W-:Y:S01]  /*0c10*/  IADD3 R41, PT, PT, R41, 0x400, RZ ;  /* 0x0000040029297810 */ /* 0x000fe20007ffe0ff */
[----:B--2---:R0:W-:Y:S02]  /*0c20*/  STS [R38+0x400], R45 ;  /* 0x0004002d26007388 */ /* 0x0041e40000000800 */
[----:B0-----:R-:W-:-:S02]  /*0c30*/  IADD3 R38, PT, PT, R38, 0x1000, RZ ;  /* 0x0000100026267810 */ /* 0x001fc40007ffe0ff */
[----:B------:R-:W-:Y:S05]  /*0c40*/  @!P0 BRA `(.L_x_988) ;  /* 0xfffffffc00708947 */ /* 0x000fea000383ffff */
[----:B------:R-:W-:Y:S05]  /*0c50*/  BSYNC.RECONVERGENT B0 ;  /* 0x0000000000007941 */ /* 0x000fea0003800200 */
.L_x_987:
[----:B------:R-:W-:Y:S01]  /*0c60*/  BSSY.RECONVERGENT B0, `(.L_x_989) ;  /* 0x0000030000007945 */ /* 0x000fe20003800200 */
[----:B------:R-:W-:-:S07]  /*0c70*/  MOV R33, R0 ;  /* 0x0000000000217202 */ /* 0x000fce0000000f00 */
.L_x_990:
[----:B------:R-:W-:Y:S01]  /*0c80*/  SHF.R.U32.HI R35, RZ, 0x8, R33 ;  /* 0x00000008ff237819 */ /* 0x000fe20000011621 */
[----:B0-----:R-:W-:Y:S01]  /*0c90*/  HFMA2 R42, -RZ, RZ, 0, 0 ;  /* 0x00000000ff2a7431 */ /* 0x001fe200000001ff */
[----:B------:R-:W-:Y:S02]  /*0ca0*/  IADD3 R34, PT, PT, R33, 0x100, RZ ;  /* 0x0000010021227810 */ /* 0x000fe40007ffe0ff */
[----:B------:R-:W-:Y:S02]  /*0cb0*/  ISETP.GE.AND P0, PT, R35, UR6, PT ;  /* 0x0000000623007c0c */ /* 0x000fe4000bf06270 */
[----:B------:R-:W-:Y:S02]  /*0cc0*/  SHF.R.U32.HI R34, RZ, 0x8, R34 ;  /* 0x00000008ff227819 */ /* 0x000fe40000011622 */
[C---:B------:R-:W-:Y:S02]  /*0cd0*/  IADD3 R40, PT, PT, R33.reuse, 0x200, RZ ;  /* 0x0000020021287810 */ /* 0x040fe40007ffe0ff */
[----:B------:R-:W-:-:S02]  /*0ce0*/  IADD3 R41, PT, PT, R33, 0x300, RZ ;  /* 0x0000030021297810 */ /* 0x000fc40007ffe0ff */
[----:B------:R-:W-:Y:S02]  /*0cf0*/  ISETP.GE.AND P2, PT, R34, UR6, PT ;  /* 0x0000000622007c0c */ /* 0x000fe4000bf46270 */
[----:B------:R-:W-:Y:S02]  /*0d00*/  SHF.R.U32.HI R40, RZ, 0x8, R40 ;  /* 0x00000008ff287819 */ /* 0x000fe40000011628 */
[----:B------:R-:W-:Y:S01]  /*0d10*/  SHF.R.U32.HI R41, RZ, 0x8, R41 ;  /* 0x00000008ff297819 */ /* 0x000fe20000011629 */
[----:B------:R-:W0:Y:S01]  /*0d20*/  @!P0 LDC.64 R22, c[0x0][0x390] ;  /* 0x0000e400ff168b82 */ /* 0x000e220000000a00 */
[----:B------:R-:W-:Y:S02]  /*0d30*/  @!P0 IADD3 R35, PT, PT, R35, UR7, RZ ;  /* 0x0000000723238c10 */ /* 0x000fe4000fffe0ff */
[----:B------:R-:W-:Y:S02]  /*0d40*/  ISETP.GE.AND P3, PT, R40, UR6, PT ;  /* 0x0000000628007c0c */ /* 0x000fe4000bf66270 */
[----:B------:R-:W-:-:S02]  /*0d50*/  ISETP.GE.AND P4, PT, R41, UR6, PT ;  /* 0x0000000629007c0c */ /* 0x000fc4000bf86270 */
[----:B------:R-:W-:Y:S01]  /*0d60*/  @!P0 LEA R35, R35, R30, 0x8 ;  /* 0x0000001e23238211 */ /* 0x000fe200078e40ff */
[----:B------:R-:W1:Y:S04]  /*0d70*/  @!P2 LDC.64 R36, c[0x0][0x390] ;  /* 0x0000e400ff24ab82 */ /* 0x000e680000000a00 */
[----:B0-----:R-:W-:-:S04]  /*0d80*/  @!P0 IMAD.WIDE R38, R35, 0x4, R22 ;  /* 0x0000000423268825 */ /* 0x001fc800078e0216 */
[----:B------:R-:W-:Y:S01]  /*0d90*/  @!P2 VIADD R23, R34, UR7 ;  /* 0x000000072217ac36 */ /* 0x000fe20008000000 */
[----:B------:R-:W-:Y:S01]  /*0da0*/  @!P3 IADD3 R45, PT, PT, R40, UR7, RZ ;  /* 0x00000007282dbc10 */ /* 0x000fe2000fffe0ff */
[----:B------:R-:W0:Y:S01]  /*0db0*/  @!P3 LDC.64 R34, c[0x0][0x390] ;  /* 0x0000e400ff22bb82 */ /* 0x000e220000000a00 */
[----:B------:R-:W-:Y:S01]  /*0dc0*/  @!P4 IADD3 R41, PT, PT, R41, UR7, RZ ;  /* 0x000000072929cc10 */ /* 0x000fe2000fffe0ff */
[----:B------:R2:W3:Y:S01]  /*0dd0*/  @!P0 LDG.E.CONSTANT R42, desc[UR10][R38.64] ;  /* 0x0000000a262a8981 */ /* 0x0004e2000c1e9900 */
[----:B------:R-:W-:-:S05]  /*0de0*/  @!P2 LEA R43, R23, R30, 0x8 ;  /* 0x0000001e172ba211 */ /* 0x000fca00078e40ff */
[----:B------:R-:W4:Y:S01]  /*0df0*/  @!P4 LDC.64 R22, c[0x0][0x390] ;  /* 0x0000e400ff16cb82 */ /* 0x000f220000000a00 */
[-C--:B------:R-:W-:Y:S01]  /*0e00*/  @!P3 LEA R45, R45, R30.reuse, 0x8 ;  /* 0x0000001e2d2db211 */ /* 0x080fe200078e40ff */
[----:B-1----:R-:W-:Y:S01]  /*0e10*/  @!P2 IMAD.WIDE R36, R43, 0x4, R36 ;  /* 0x000000042b24a825 */ /* 0x002fe200078e0224 */
[----:B------:R-:W-:Y:S02]  /*0e20*/  @!P4 LEA R41, R41, R30, 0x8 ;  /* 0x0000001e2929c211 */ /* 0x000fe400078e40ff */
[----:B--2---:R-:W-:Y:S02]  /*0e30*/  CS2R R38, SRZ ;  /* 0x0000000000267805 */ /* 0x004fe4000001ff00 */
[----:B------:R-:W-:-:S06]  /*0e40*/  MOV R43, RZ ;  /* 0x000000ff002b7202 */ /* 0x000fcc0000000f00 */
[----:B------:R1:W2:Y:S01]  /*0e50*/  @!P2 LDG.E.CONSTANT R43, desc[UR10][R36.64] ;  /* 0x0000000a242ba981 */ /* 0x0002a2000c1e9900 */
[----:B0-----:R-:W-:-:S05]  /*0e60*/  @!P3 IMAD.WIDE R34, R45, 0x4, R34 ;  /* 0x000000042d22b825 */ /* 0x001fca00078e0222 */
[----:B------:R-:W5:Y:S01]  /*0e70*/  @!P3 LDG.E.CONSTANT R38, desc[UR10][R34.64] ;  /* 0x0000000a2226b981 */ /* 0x000f62000c1e9900 */
[----:B----4-:R-:W-:-:S05]  /*0e80*/  @!P4 IMAD.WIDE R22, R41, 0x4, R22 ;  /* 0x000000042916c825 */ /* 0x010fca00078e0216 */
[----:B------:R-:W4:Y:S01]  /*0e90*/  @!P4 LDG.E.CONSTANT R39, desc[UR10][R22.64] ;  /* 0x0000000a1627c981 */ /* 0x000f22000c1e9900 */
[----:B------:R-:W0:Y:S01]  /*0ea0*/  S2UR UR9, SR_CgaCtaId ;  /* 0x00000000000979c3 */ /* 0x000e220000008800 */
[----:B------:R-:W-:Y:S02]  /*0eb0*/  UMOV UR8, 0x400 ;  /* 0x0000040000087882 */ /* 0x000fe40000000000 */
[----:B------:R-:W-:Y:S01]  /*0ec0*/  UIADD3 UR8, UPT, UPT, UR8, 0x4000, URZ ;  /* 0x0000400008087890 */ /* 0x000fe2000fffe0ff */
[----:B------:R-:W-:-:S03]  /*0ed0*/  ISETP.GE.U32.AND P0, PT, R33, 0xc00, PT ;  /* 0x00000c002100780c */ /* 0x000fc60003f06070 */
[----:B0-----:R-:W-:-:S06]  /*0ee0*/  ULEA UR8, UR9, UR8, 0x18 ;  /* 0x0000000809087291 */ /* 0x001fcc000f8ec0ff */
[C---:B-1----:R-:W-:Y:S02]  /*0ef0*/  LEA R36, R33.reuse, UR8, 0x2 ;  /* 0x0000000821247c11 */ /* 0x042fe4000f8e10ff */
[----:B------:R-:W-:-:S03]  /*0f00*/  IADD3 R33, PT, PT, R33, 0x400, RZ ;  /* 0x0000040021217810 */ /* 0x000fc60007ffe0ff */
[----:B---3--:R0:W-:Y:S04]  /*0f10*/  STS [R36], R42 ;  /* 0x0000002a24007388 */ /* 0x0081e80000000800 */
[----:B--2---:R0:W-:Y:S04]  /*0f20*/  STS [R36+0x400], R43 ;  /* 0x0004002b24007388 */ /* 0x0041e80000000800 */
[----:B-----5:R0:W-:Y:S04]  /*0f30*/  STS [R36+0x800], R38 ;  /* 0x0008002624007388 */ /* 0x0201e80000000800 */
[----:B----4-:R0:W-:Y:S01]  /*0f40*/  STS [R36+0xc00], R39 ;  /* 0x000c002724007388 */ /* 0x0101e20000000800 */
[----:B------:R-:W-:Y:S05]  /*0f50*/  @!P0 BRA `(.L_x_990) ;  /* 0xfffffffc00488947 */ /* 0x000fea000383ffff */
[----:B------:R-:W-:Y:S05]  /*0f60*/  BSYNC.RECONVERGENT B0 ;  /* 0x0000000000007941 */ /* 0x000fea0003800200 */
.L_x_989:
[----:B------:R-:W1:Y:S01]  /*0f70*/  LDCU UR8, c[0x0][0x3ac] ;  /* 0x00007580ff0877ac */ /* 0x000e620008000800 */
[----:B------:R-:W-:Y:S01]  /*0f80*/  BAR.SYNC.DEFER_BLOCKING 0x0 ;  /* 0x0000000000007b1d */ /* 0x000fe20000010000 */
[----:B-1----:R-:W-:-:S13]  /*0f90*/  ISETP.GE.AND P0, PT, R3, UR8, PT ;  /* 0x0000000803007c0c */ /* 0x002fda000bf06270 */
        /* <DEDUP_REMOVED lines=9> */
.L_x_998:
[----:B-1----:R-:W-:-:S04]  /*1030*/  IADD3 R22, PT, PT, R23, UR7, RZ ;  /* 0x0000000717167c10 */ /* 0x002fc8000fffe0ff */
[----:B------:R-:W-:-:S13]  /*1040*/  ISETP.GE.AND P2, PT, R6, R22, PT ;  /* 0x000000160600720c */ /* 0x000fda0003f46270 */
[----:B--2---:R-:W-:Y:S05]  /*1050*/  @!P2 BRA `(.L_x_993) ;  /* 0x0000000000c4a947 */ /* 0x004fea0003800000 */
[----:B------:R-:W-:Y:S01]  /*1060*/  ISETP.GT.U32.AND P2, PT, R29, R22, PT ;  /* 0x000000161d00720c */ /* 0x000fe20003f44070 */
[----:B------:R-:W-:-:S12]  /*1070*/  BSSY B1, `(.L_x_994) ;  /* 0x000002a000017945 */ /* 0x000fd80003800000 */
        /* <DEDUP_REMOVED lines=8> */
[----:B------:R-:W1:Y:S04]  /*1100*/  LDS R40, [R39+0x80] ;  /* 0x0000800027287984 */ /* 0x000e680000000800 */
[----:B------:R-:W2:Y:S04]  /*1110*/  LDS R43, [R39+0x100] ;  /* 0x00010000272b7984 */ /* 0x000ea80000000800 */
[----:B------:R-:W3:Y:S04]  /*1120*/  LDS R42, [R39+0x180] ;  /* 0x00018000272a7984 */ /* 0x000ee80000000800 */
[----:B------:R-:W4:Y:S04]  /*1130*/  LDS R38, [R39+0x200] ;  /* 0x0002000027267984 */ /* 0x000f280000000800 */
[----:B------:R-:W5:Y:S04]  /*1140*/  LDS R35, [R39+0x280] ;  /* 0x0002800027237984 */ /* 0x000f680000000800 */
[----:B------:R-:W5:Y:S04]  /*1150*/  LDS R36, [R39+0x300] ;  /* 0x0003000027247984 */ /* 0x000f680000000800 */
[----:B------:R-:W5:Y:S01]  /*1160*/  LDS R37, [R39+0x380] ;  /* 0x0003800027257984 */ /* 0x000f620000000800 */
[----:B0-----:R-:W-:-:S04]  /*1170*/  FFMA R41, R22, R7, RZ ;  /* 0x0000000716297223 */ /* 0x001fc800000000ff */
[----:B-1----:R-:W-:-:S04]  /*1180*/  FFMA R40, R40, R8, R41 ;  /* 0x0000000828287223 */ /* 0x002fc80000000029 */
[----:B--2---:R-:W-:-:S04]  /*1190*/  FFMA R43, R43, R9, R40 ;  /* 0x000000092b2b7223 */ /* 0x004fc80000000028 */
[----:B---3--:R-:W-:-:S04]  /*11a0*/  FFMA R43, R42, R10, R43 ;  /* 0x0000000a2a2b7223 */ /* 0x008fc8000000002b */
[----:B----4-:R-:W-:-:S04]  /*11b0*/  FFMA R38, R38, R11, R43 ;  /* 0x0000000b26267223 */ /* 0x010fc8000000002b */
        /* <DEDUP_REMOVED lines=13> */
.L_x_1051:
[----:B01----:R-:W-:Y:S01]  /*1290*/  FADD R38, R38, R39 ;  /* 0x0000002726267221 */ /* 0x003fe20000000000 */
[----:B------:R-:W-:-:S04]  /*12a0*/  LEA R35, R23, UR13, 0x2 ;  /* 0x0000000d17237c11 */ /* 0x000fc8000f8e10ff */
[----:B------:R-:W-:Y:S01]  /*12b0*/  FMNMX R33, R33, R38, !PT ;  /* 0x0000002621217209 */ /* 0x000fe20007800000 */
[----:B------:R2:W-:Y:S01]  /*12c0*/  STL [R35], R38 ;  /* 0x0000002623007387 */ /* 0x0005e20000100800 */
[----:B------:R-:W-:Y:S05]  /*12d0*/  BRA `(.L_x_997) ;  /* 0x00000000000c7947 */ /* 0x000fea0003800000 */
.L_x_995:
[----:B------:R-:W-:Y:S02]  /*12e0*/  LEA R22, R23, UR13, 0x2 ;  /* 0x0000000d17167c11 */ /* 0x000fe4000f8e10ff */
[----:B------:R-:W-:-:S05]  /*12f0*/  MOV R35, 0xff7fffff ;  /* 0xff7fffff00237802 */ /* 0x000fca0000000f00 */
[----:B------:R1:W-:Y:S02]  /*1300*/  STL [R22], R35 ;  /* 0x0000002316007387 */ /* 0x0003e40000100800 */
.L_x_997:
[----:B------:R-:W-:Y:S05]  /*1310*/  BSYNC B1 ;  /* 0x0000000000017941 */ /* 0x000fea0003800000 */
.L_x_994:
[----:B------:R-:W-:Y:S02]  /*1320*/  IADD3 R23, PT, PT, R23, 0x1, RZ ;  /* 0x0000000117177810 */ /* 0x000fe40007ffe0ff */
[----:B------:R-:W-:Y:S02]  /*1330*/  IADD3 R34, PT, PT, R34, 0x1, RZ ;  /* 0x0000000122227810 */ /* 0x000fe40007ffe0ff */
[----:B------:R-:W-:-:S13]  /*1340*/  ISETP.GE.AND P2, PT, R23, UR6, PT ;  /* 0x0000000617007c0c */ /* 0x000fda000bf46270 */
[----:B------:R-:W-:Y:S05]  /*1350*/  @!P2 BRA `(.L_x_998) ;  /* 0xfffffffc0034a947 */ /* 0x000fea000383ffff */
[----:B------:R-:W-:Y:S05]  /*1360*/  BRA `(.L_x_999) ;  /* 0x00000004003c7947 */ /* 0x000fea0003800000 */
.L_x_993:
[----:B------:R-:W-:-:S13]  /*1370*/  ISETP.GE.AND P2, PT, R23, UR6, PT ;  /* 0x0000000617007c0c */ /* 0x000fda000bf46270 */
[----:B------:R-:W-:Y:S05]  /*1380*/  @P2 BRA `(.L_x_999) ;  /* 0x0000000400342947 */ /* 0x000fea0003800000 */
[----:B------:R-:W-:Y:S01]  /*1390*/  IMAD R22, R28, -0x10, R25 ;  /* 0xfffffff01c167824 */ /* 0x000fe200078e0219 */
[----:B------:R-:W-:Y:S04]  /*13a0*/  BSSY.RECONVERGENT B1, `(.L_x_1000) ;  /* 0x000001e000017945 */ /* 0x000fe80003800200 */
[----:B------:R-:W-:Y:S02]  /*13b0*/  IADD3 R35, PT, PT, R23, UR4, -R22 ;  /* 0x0000000417237c10 */ /* 0x000fe4000fffe816 */
[----:B------:R-:W-:Y:S02]  /*13c0*/  IADD3 R22, PT, PT, R22, -UR4, -R23 ;  /* 0x8000000416167c10 */ /* 0x000fe4000fffe817 */
[----:B------:R-:W-:Y:S02]  /*13d0*/  ISETP.GT.U32.AND P2, PT, R35, -0x10, PT ;  /* 0xfffffff02300780c */ /* 0x000fe40003f44070 */
[----:B------:R-:W-:-:S11]  /*13e0*/  LOP3.LUT P3, RZ, R22, 0xf, RZ, 0xc0, !PT ;  /* 0x0000000f16ff7812 */ /* 0x000fd6000786c0ff */
[----:B------:R-:W-:Y:S05]  /*13f0*/  @P2 BRA `(.L_x_1001) ;  /* 0x0000000000602947 */ /* 0x000fea0003800000 */
[----:B------:R-:W-:Y:S01]  /*1400*/  LOP3.LUT R37, R22, 0xfffffff0, RZ, 0xc0, !PT ;  /* 0xfffffff016257812 */ /* 0x000fe200078ec0ff */
[----:B------:R-:W-:Y:S01]  /*1410*/  HFMA2 R22, -RZ, RZ, 0, 0 ;  /* 0x00000000ff167431 */ /* 0x000fe200000001ff */
[----:B0-----:R-:W-:-:S07]  /*1420*/  MOV R36, 0xff7fffff ;  /* 0xff7fffff00247802 */ /* 0x001fce0000000f00 */
.L_x_1002:
        /* <DEDUP_REMOVED lines=21> */
.L_x_1001:
[----:B------:R-:W-:Y:S05]  /*1580*/  BSYNC.RECONVERGENT B1 ;  /* 0x0000000000017941 */ /* 0x000fea0003800200 */
.L_x_1000:
[----:B------:R-:W-:Y:S05]  /*1590*/  @!P3 BRA `(.L_x_999) ;  /* 0x0000000000b0b947 */ /* 0x000fea0003800000 */
[----:B------:R-:W-:Y:S01]  /*15a0*/  IADD3 R34, PT, PT, R34, UR4, RZ ;  /* 0x0000000422227c10 */ /* 0x000fe2000fffe0ff */
[----:B------:R-:W-:Y:S03]  /*15b0*/  BSSY.RECONVERGENT B1, `(.L_x_1003) ;  /* 0x0000016000017945 */ /* 0x000fe60003800200 */
[----:B------:R-:W-:-:S04]  /*15c0*/  IADD3 R22, PT, PT, RZ, -R34, RZ ;  /* 0x80000022ff167210 */ /* 0x000fc80007ffe0ff */
[----:B------:R-:W-:-:S04]  /*15d0*/  PRMT R22, R22, 0x7710, RZ ;  /* 0x0000771016167816 */ /* 0x000fc800000000ff */
[----:B------:R-:W-:-:S04]  /*15e0*/  IADD3 R22, PT, PT, R25, R22, RZ ;  /* 0x0000001619167210 */ /* 0x000fc80007ffe0ff */
[----:B------:R-:W-:-:S04]  /*15f0*/  LOP3.LUT R22, R22, 0xffff, RZ, 0xc0, !PT ;  /* 0x0000ffff16167812 */ /* 0x000fc800078ec0ff */
[C---:B------:R-:W-:Y:S02]  /*1600*/  LOP3.LUT R34, R22.reuse, 0xf, RZ, 0xc0, !PT ;  /* 0x0000000f16227812 */ /* 0x040fe400078ec0ff */
[----:B-1----:R-:W-:Y:S02]  /*1610*/  LOP3.LUT R35, R22, 0x7, RZ, 0xc0, !PT ;  /* 0x0000000716237812 */ /* 0x002fe400078ec0ff */
[----:B0-----:R-:W-:Y:S02]  /*1620*/  IADD3 R36, PT, PT, R34, -0x1, RZ ;  /* 0xffffffff22247810 */ /* 0x001fe40007ffe0ff */
[----:B------:R-:W-:Y:S02]  /*1630*/  ISETP.NE.AND P3, PT, R35, RZ, PT ;  /* 0x000000ff2300720c */ /* 0x000fe40003f65270 */
[----:B------:R-:W-:-:S13]  /*1640*/  ISETP.GE.U32.AND P2, PT, R36, 0x7, PT ;  /* 0x000000072400780c */ /* 0x000fda0003f46070 */
[----:B------:R-:W-:Y:S05]  /*1650*/  @!P2 BRA `(.L_x_1004) ;  /* 0x00000000002ca947 */ /* 0x000fea0003800000 */
[C---:B------:R-:W-:Y:S02]  /*1660*/  LEA R22, R23.reuse, UR13, 0x2 ;  /* 0x0000000d17167c11 */ /* 0x040fe4000f8e10ff */
[----:B------:R-:W-:Y:S02]  /*1670*/  MOV R37, 0xff7fffff ;  /* 0xff7fffff00257802 */ /* 0x000fe40000000f00 */
[----:B------:R-:W-:-:S03]  /*1680*/  IADD3 R23, PT, PT, R23, 0x8, RZ ;  /* 0x0000000817177810 */ /* 0x000fc60007ffe0ff */
        /* <DEDUP_REMOVED lines=8> */
.L_x_1004:
[----:B------:R-:W-:Y:S05]  /*1710*/  BSYNC.RECONVERGENT B1 ;  /* 0x0000000000017941 */ /* 0x000fea0003800200 */
.L_x_1003:
        /* <DEDUP_REMOVED lines=20> */
.L_x_999:
[----:B------:R-:W-:Y:S05]  /*1860*/  BSYNC B0 ;  /* 0x0000000000007941 */ /* 0x000fea0003800000 */
.L_x_992:
[----:B------:R-:W-:-:S13]  /*1870*/  FSETP.GT.AND P2, PT, R33, -3.40282346638528859812e+38, PT ;  /* 0xff7fffff2100780b */ /* 0x000fda0003f44000 */
[----:B------:R-:W-:Y:S05]  /*1880*/  @!P2 BRA `(.L_x_991) ;  /* 0x00000028002ca947 */ /* 0x000fea0003800000 */
[----:B------:R-:W-:Y:S01]  /*1890*/  FMNMX R33, R24, R33, !PT ;  /* 0x0000002118217209 */ /* 0x000fe20007800000 */
[----:B---3--:R-:W-:-:S04]  /*18a0*/  IMAD.MOV.U32 R23, RZ, RZ, 0x3bbb989d ;  /* 0x3bbb989dff177424 */ /* 0x008fc800078e00ff */
[----:B012---:R-:W-:Y:S01]  /*18b0*/  FADD R22, R24, -R33 ;  /* 0x8000002118167221 */ /* 0x007fe20000000000 */
[----:B------:R-:W-:-:S03]  /*18c0*/  HFMA2 R24, -RZ, RZ, 3.7421875, 0 ;  /* 0x437c0000ff187431 */ /* 0x000fc600000001ff */
        /* <DEDUP_REMOVED lines=19> */
[----:B------:R-:W-:Y:S02]  /*1a00*/  LEA R22, R28, UR4, 0x4 ;  /* 0x000000041c167c11 */ /* 0x000fe4000f8e20ff */
[----:B------:R-:W-:Y:S02]  /*1a10*/  MOV R35, RZ ;  /* 0x000000ff00237202 */ /* 0x000fe40000000f00 */
[----:B------:R-:W-:-:S04]  /*1a20*/  IADD3 R22, PT, PT, R22, 0x1, RZ ;  /* 0x0000000116167810 */ /* 0x000fc80007ffe0ff */
[----:B------:R-:W-:-:S13]  /*1a30*/  ISETP.NE.AND P0, PT, R25, R22, PT ;  /* 0x000000161900720c */ /* 0x000fda0003f05270 */
[----:B------:R-:W-:Y:S05]  /*1a40*/  @!P0 BRA `(.L_x_1005) ;  /* 0x00000024000c8947 */ /* 0x000fea0003800000 */
[----:B------:R-:W-:Y:S01]  /*1a50*/  LOP3.LUT R35, R32, 0xfffffffe, RZ, 0xc0, !PT ;  /* 0xfffffffe20237812 */ /* 0x000fe200078ec0ff */
[----:B------:R-:W-:Y:S01]  /*1a60*/  BSSY.RECONVERGENT B0, `(.L_x_1005) ;  /* 0x0000241000007945 */ /* 0x000fe20003800200 */
[----:B------:R-:W-:Y:S02]  /*1a70*/  HFMA2 R37, -RZ, RZ, 0, 0 ;  /* 0x00000000ff257431 */ /* 0x000fe400000001ff */
[----:B------:R-:W-:-:S13]  /*1a80*/  ISETP.GT.AND P0, PT, R35, RZ, PT ;  /* 0x000000ff2300720c */ /* 0x000fda0003f04270 */
[----:B------:R-:W-:Y:S05]  /*1a90*/  @!P0 BRA `(.L_x_1006) ;  /* 0x0000001c00b08947 */ /* 0x000fea0003800000 */
[----:B------:R-:W-:Y:S02]  /*1aa0*/  IADD3 R22, PT, PT, R35, -R37, RZ ;  /* 0x8000002523167210 */ /* 0x000fe40007ffe0ff */
[----:B------:R-:W-:Y:S02]  /*1ab0*/  PLOP3.LUT P0, PT, PT, PT, PT, 0x80, 0x8 ;  /* 0x000000000008781c */ /* 0x000fe40003f0f070 */
[----:B------:R-:W-:-:S13]  /*1ac0*/  ISETP.GT.AND P2, PT, R22, 0x6, PT ;  /* 0x000000061600780c */ /* 0x000fda0003f44270 */
[----:B------:R-:W-:Y:S05]  /*1ad0*/  @!P2 BRA `(.L_x_1007) ;  /* 0x000000140008a947 */ /* 0x000fea0003800000 */
[----:B------:R-:W-:Y:S01]  /*1ae0*/  BSSY.RECONVERGENT B1, `(.L_x_1007) ;  /* 0x0000141000017945 */ /* 0x000fe20003800200 */
[----:B------:R-:W-:Y:S02]  /*1af0*/  PLOP3.LUT P0, PT, PT, PT, PT, 0x8, 0x80 ;  /* 0x000000000080781c */ /* 0x000fe40003f0e170 */
[----:B------:R-:W-:-:S11]  /*1b00*/  IADD3 R34, PT, PT, R35, -0x6, RZ ;  /* 0xfffffffa23227810 */ /* 0x000fd60007ffe0ff */
.L_x_1024:
[----:B------:R-:W-:-:S06]  /*1b10*/  LEA R22, R37, UR13, 0x2 ;  /* 0x0000000d25167c11 */ /* 0x000fcc000f8e10ff */
[----:B------:R-:W2:Y:S01]  /*1b20*/  LDL.64 R22, [R22] ;  /* 0x0000000016167983 */ /* 0x000ea20000100a00 */
[----:B------:R-:W-:Y:S01]  /*1b30*/  IADD3 R39, PT, PT, R37, 0x2, RZ ;  /* 0x0000000225277810 */ /* 0x000fe20007ffe0ff */
[----:B------:R-:W-:Y:S03]  /*1b40*/  BSSY.RECONVERGENT B2, `(.L_x_1008) ;  /* 0x0000026000027945 */ /* 0x000fe60003800200 */
[----:B------:R-:W-:Y:S02]  /*1b50*/  LEA R24, R39, UR13, 0x2 ;  /* 0x0000000d27187c11 */ /* 0x000fe4000f8e10ff */
        /* <DEDUP_REMOVED lines=21> */
[----:B------:R-:W4:Y:S04]  /*1cb0*/  LDS R38, [R22+0x280] ;  /* 0x0002800016267984 */ /* 0x000f280000000800 */
[----:B------:R-:W5:Y:S01]  /*1cc0*/  LDS R42, [R22+0x380] ;  /* 0x00038000162a7984 */ /* 0x000f620000000800 */
[----:B-1----:R-:W-:-:S03]  /*1cd0*/  FMUL R43, R40, R41 ;  /* 0x00000029282b7220 */ /* 0x002fc60000400000 */
[----:B------:R-:W1:Y:S01]  /*1ce0*/  LDS R40, [R22+0x300] ;  /* 0x0003000016287984 */ /* 0x000e620000000800 */
[----:B------:R-:W-:Y:S01]  /*1cf0*/  FADD R27, R27, R43 ;  /* 0x0000002b1b1b7221 */ /* 0x000fe20000000000 */
[C---:B0-----:R-:W-:Y:S02]  /*1d00*/  FFMA R26, R43.reuse, R25, R26 ;  /* 0x000000192b1a7223 */ /* 0x041fe4000000001a */
[----:B------:R-:W0:Y:S01]  /*1d10*/  LDS R25, [R22+0x100] ;  /* 0x0001000016197984 */ /* 0x000e220000000800 */
[----:B--2---:R-:W-:-:S03]  /*1d20*/  FFMA R21, R43, R36, R21 ;  /* 0x000000242b157223 */ /* 0x004fc60000000015 */
[----:B------:R-:W2:Y:S01]  /*1d30*/  LDS R36, [R22+0x180] ;  /* 0x0001800016247984 */ /* 0x000ea20000000800 */
[C---:B---3--:R-:W-:Y:S01]  /*1d40*/  FFMA R18, R43.reuse, R45, R18 ;  /* 0x0000002d2b127223 */ /* 0x048fe20000000012 */
[C---:B----4-:R-:W-:Y:S01]  /*1d50*/  FFMA R17, R43.reuse, R38, R17 ;  /* 0x000000262b117223 */ /* 0x050fe20000000011 */
[C---:B-----5:R-:W-:Y:S01]  /*1d60*/  FFMA R15, R43.reuse, R42, R15 ;  /* 0x0000002a2b0f7223 */ /* 0x060fe2000000000f */
[C---:B-1----:R-:W-:Y:S01]  /*1d70*/  FFMA R16, R43.reuse, R40, R16 ;  /* 0x000000282b107223 */ /* 0x042fe20000000010 */
[C---:B0-----:R-:W-:Y:S01]  /*1d80*/  FFMA R20, R43.reuse, R25, R20 ;  /* 0x000000192b147223 */ /* 0x041fe20000000014 */
[----:B--2---:R-:W-:-:S07]  /*1d90*/  FFMA R19, R43, R36, R19 ;  /* 0x000000242b137223 */ /* 0x004fce0000000013 */
.L_x_1009:
[----:B------:R-:W-:Y:S05]  /*1da0*/  BSYNC.RECONVERGENT B2 ;  /* 0x0000000000027941 */ /* 0x000fea0003800200 */
.L_x_1008:
[----:B------:R-:W2:Y:S01]  /*1db0*/  LDL.64 R24, [R24] ;  /* 0x0000000018187983 */ /* 0x000ea20000100a00 */
[----:B------:R-:W-:Y:S01]  /*1dc0*/  FSETP.GTU.AND P2, PT, R23, -3.40282346638528859812e+38, PT ;  /* 0xff7fffff1700780b */ /* 0x000fe20003f4c000 */
[----:B------:R-:W-:Y:S01]  /*1dd0*/  BSSY.RECONVERGENT B2, `(.L_x_1010) ;  /* 0x0000026000027945 */ /* 0x000fe20003800200 */
[----:B--2---:R-:W-:Y:S02]  /*1de0*/  FSETP.GTU.AND P3, PT, R24, -3.40282346638528859812e+38, PT ;  /* 0xff7fffff1800780b */ /* 0x004fe40003f6c000 */
[----:B------:R-:W-:-:S09]  /*1df0*/  FSETP.GTU.AND P4, PT, R25, -3.40282346638528859812e+38, PT ;  /* 0xff7fffff1900780b */ /* 0x000fd20003f8c000 */
[----:B------:R-:W-:Y:S05]  /*1e00*/  @!P2 BRA `(.L_x_1011) ;  /* 0x000000000088a947 */ /* 0x000fea0003800000 */
[----:B------:R-:W0:Y:S01]  /*1e10*/  S2UR UR9, SR_CgaCtaId ;  /* 0x00000000000979c3 */ /* 0x000e220000008800 */
[----:B------:R-:W-:Y:S01]  /*1e20*/  UMOV UR8, 0x400 ;  /* 0x0000040000087882 */ /* 0x000fe20000000000 */
[----:B------:R-:W-:Y:S01]  /*1e30*/  HFMA2 R41, -RZ, RZ, 0.96630859375, -0.0022525787353515625 ;  /* 0x3bbb989dff297431 */ /* 0x000fe200000001ff */
[----:B------:R-:W-:Y:S01]  /*1e40*/  UIADD3 UR8, UPT, UPT, UR8, 0x4000, URZ ;  /* 0x0000400008087890 */ /* 0x000fe2000fffe0ff */
[----:B------:R-:W-:Y:S01]  /*1e50*/  FADD R38, -R33, R23 ;  /* 0x0000001721267221 */ /* 0x000fe20000000100 */
[----:B------:R-:W-:Y:S02]  /*1e60*/  LEA R22, R37, R4, 0x8 ;  /* 0x0000000425167211 */ /* 0x000fe400078e40ff */
[----:B------:R-:W-:Y:S01]  /*1e70*/  MOV R43, 0x437c0000 ;  /* 0x437c0000002b7802 */ /* 0x000fe20000000f00 */
        /* <DEDUP_REMOVED lines=27> */
.L_x_1011:
[----:B------:R-:W-:Y:S05]  /*2030*/  BSYNC.RECONVERGENT B2 ;  /* 0x0000000000027941 */ /* 0x000fea0003800200 */
.L_x_1010:
[----:B------:R-:W-:Y:S01]  /*2040*/  BSSY.RECONVERGENT B2, `(.L_x_1012) ;  /* 0x0000025000027945 */ /* 0x000fe20003800200 */
[----:B------:R-:W-:-:S03]  /*2050*/  IADD3 R41, PT, PT, R37, 0x4, RZ ;  /* 0x0000000425297810 */ /* 0x000fc60007ffe0ff */
[----:B------:R-:W-:Y:S05]  /*2060*/  @!P3 BRA `(.L_x_1013) ;  /* 0x000000000088b947 */ /* 0x000fea0003800000 */
[----:B------:R-:W0:Y:S01]  /*2070*/  S2UR UR9, SR_CgaCtaId ;  /* 0x00000000000979c3 */ /* 0x000e220000008800 */
[----:B------:R-:W-:Y:S01]  /*2080*/  UMOV UR8, 0x400 ;  /* 0x0000040000087882 */ /* 0x000fe20000000000 */
[----:B------:R-:W-:Y:S01]  /*2090*/  HFMA2 R43, -RZ, RZ, 3.7421875, 0 ;  /* 0x437c0000ff2b7431 */ /* 0x000fe200000001ff */
[----:B------:R-:W-:Y:S01]  /*20a0*/  UIADD3 UR8, UPT, UPT, UR8, 0x4000, URZ ;  /* 0x0000400008087890 */ /* 0x000fe2000fffe0ff */
[----:B------:R-:W-:Y:S02]  /*20b0*/  IMAD.MOV.U32 R23, RZ, RZ, 0x3bbb989d ;  /* 0x3bbb989dff177424 */ /* 0x000fe400078e00ff */
[----:B------:R-:W-:Y:S01]  /*20c0*/  FADD R36, -R33, R24 ;  /* 0x0000001821247221 */ /* 0x000fe20000000100 */
[----:B------:R-:W-:-:S03]  /*20d0*/  LEA R22, R39, R4, 0x8 ;  /* 0x0000000427167211 */ /* 0x000fc600078e40ff */
        /* <DEDUP_REMOVED lines=13> */
[----:B0-----:R-:W-:-:S03]  /*21b0*/  FMUL R45, R38, R43 ;  /* 0x0000002b262d7220 */ /* 0x001fc60000400000 */
[----:B------:R-:W0:Y:S01]  /*21c0*/  LDS R38, [R22+0x280] ;  /* 0x0002800016267984 */ /* 0x000e220000000800 */
[----:B------:R-:W-:-:S03]  /*21d0*/  FADD R27, R27, R45 ;  /* 0x0000002d1b1b7221 */ /* 0x000fc60000000000 */
[----:B------:R-:W5:Y:S01]  /*21e0*/  LDS R42, [R22+0x380] ;  /* 0x00038000162a7984 */ /* 0x000f620000000800 */
[----:B-1----:R-:W-:-:S03]  /*21f0*/  FFMA R26, R45, R23, R26 ;  /* 0x000000172d1a7223 */ /* 0x002fc6000000001a */
[----:B------:R-:W1:Y:S01]  /*2200*/  LDS R23, [R22+0x100] ;  /* 0x0001000016177984 */ /* 0x000e620000000800 */
[----:B--2---:R-:W-:-:S03]  /*2210*/  FFMA R21, R45, R24, R21 ;  /* 0x000000182d157223 */ /* 0x004fc60000000015 */
[----:B------:R-:W2:Y:S01]  /*2220*/  LDS R24, [R22+0x180] ;  /* 0x0001800016187984 */ /* 0x000ea20000000800 */
[C---:B---3--:R-:W-:Y:S01]  /*2230*/  FFMA R18, R45.reuse, R36, R18 ;  /* 0x000000242d127223 */ /* 0x048fe20000000012 */
[C---:B----4-:R-:W-:Y:S01]  /*2240*/  FFMA R16, R45.reuse, R40, R16 ;  /* 0x000000282d107223 */ /* 0x050fe20000000010 */
[C---:B0-----:R-:W-:Y:S01]  /*2250*/  FFMA R17, R45.reuse, R38, R17 ;  /* 0x000000262d117223 */ /* 0x041fe20000000011 */
[C---:B-----5:R-:W-:Y:S01]  /*2260*/  FFMA R15, R45.reuse, R42, R15 ;  /* 0x0000002a2d0f7223 */ /* 0x060fe2000000000f */
[C---:B-1----:R-:W-:Y:S01]  /*2270*/  FFMA R20, R45.reuse, R23, R20 ;  /* 0x000000172d147223 */ /* 0x042fe20000000014 */
[----:B--2---:R-:W-:-:S07]  /*2280*/  FFMA R19, R45, R24, R19 ;  /* 0x000000182d137223 */ /* 0x004fce0000000013 */
.L_x_1013:
[----:B------:R-:W-:Y:S05]  /*2290*/  BSYNC.RECONVERGENT B2 ;  /* 0x0000000000027941 */ /* 0x000fea0003800200 */
.L_x_1012:
[----:B------:R-:W-:Y:S01]  /*22a0*/  BSSY.RECONVERGENT B2, `(.L_x_1014) ;  /* 0x0000025000027945 */ /* 0x000fe20003800200 */
[----:B------:R-:W-:-:S03]  /*22b0*/  LEA R22, R41, UR13, 0x2 ;  /* 0x0000000d29167c11 */ /* 0x000fc6000f8e10ff */
[----:B------:R-:W-:Y:S05]  /*22c0*/  @!P4 BRA `(.L_x_1015) ;  /* 0x000000000088c947 */ /* 0x000fea0003800000 */
[----:B------:R-:W0:Y:S01]  /*22d0*/  S2UR UR9, SR_CgaCtaId ;  /* 0x00000000000979c3 */ /* 0x000e220000008800 */
[----:B------:R-:W-:Y:S01]  /*22e0*/  UMOV UR8, 0x400 ;  /* 0x0000040000087882 */ /* 0x000fe20000000000 */
[----:B------:R-:W-:Y:S01]  /*22f0*/  LEA R23, R39, R4, 0x8 ;  /* 0x0000000427177211 */ /* 0x000fe200078e40ff */
[----:B------:R-:W-:Y:S01]  /*2300*/  UIADD3 UR8, UPT, UPT, UR8, 0x4000, URZ ;  /* 0x0000400008087890 */ /* 0x000fe2000fffe0ff */
[----:B------:R-:W-:Y:S01]  /*2310*/  FADD R24, -R33, R25 ;  /* 0x0000001921187221 */ /* 0x000fe20000000100 */
[----:B------:R-:W-:Y:S01]  /*2320*/  HFMA2 R39, -RZ, RZ, 3.7421875, 0 ;  /* 0x437c0000ff277431 */ /* 0x000fe200000001ff */
[----:B------:R-:W-:-:S05]  /*2330*/  MOV R25, 0x3bbb989d ;  /* 0x3bbb989d00197802 */ /* 0x000fca0000000f00 */
        /* <DEDUP_REMOVED lines=17> */
[----:B------:R-:W5:Y:S01]  /*2450*/  LDS R42, [R23+0x780] ;  /* 0x00078000172a7984 */ /* 0x000f620000000800 */
[----:B-1----:R-:W-:-:S03]  /*2460*/  FFMA R26, R36, R25, R26 ;  /* 0x00000019241a7223 */ /* 0x002fc6000000001a */
[----:B------:R-:W1:Y:S01]  /*2470*/  LDS R25, [R23+0x600] ;  /* 0x0006000017197984 */ /* 0x000e620000000800 */
[C---:B--2---:R-:W-:Y:S01]  /*2480*/  FFMA R21, R36.reuse, R24, R21 ;  /* 0x0000001824157223 */ /* 0x044fe20000000015 */
[C---:B---3--:R-:W-:Y:S01]  /*2490*/  FFMA R20, R36.reuse, R43, R20 ;  /* 0x0000002b24147223 */ /* 0x048fe20000000014 */
[C---:B----4-:R-:W-:Y:S01]  /*24a0*/  FFMA R19, R36.reuse, R38, R19 ;  /* 0x0000002624137223 */ /* 0x050fe20000000013 */
[C---:B0-----:R-:W-:Y:S01]  /*24b0*/  FFMA R17, R36.reuse, R40, R17 ;  /* 0x0000002824117223 */ /* 0x041fe20000000011 */
[C---:B-----5:R-:W-:Y:S01]  /*24c0*/  FFMA R16, R36.reuse, R45, R16 ;  /* 0x0000002d24107223 */ /* 0x060fe20000000010 */
[C---:B------:R-:W-:Y:S01]  /*24d0*/  FFMA R15, R36.reuse, R42, R15 ;  /* 0x0000002a240f7223 */ /* 0x040fe2000000000f */
[----:B-1----:R-:W-:-:S07]  /*24e0*/  FFMA R18, R36, R25, R18 ;  /* 0x0000001924127223 */ /* 0x002fce0000000012 */
.L_x_1015:
[----:B------:R-:W-:Y:S05]  /*24f0*/  BSYNC.RECONVERGENT B2 ;  /* 0x0000000000027941 */ /* 0x000fea0003800200 */
.L_x_1014:
[----:B------:R-:W2:Y:S01]  /*2500*/  LDL.64 R22, [R22] ;  /* 0x0000000016167983 */ /* 0x000ea20000100a00 */
[----:B------:R-:W-:Y:S01]  /*2510*/  BSSY.RECONVERGENT B2, `(.L_x_1016) ;  /* 0x0000027000027945 */ /* 0x000fe20003800200 */
[----:B------:R-:W-:Y:S02]  /*2520*/  IADD3 R25, PT, PT, R37, 0x6, RZ ;  /* 0x0000000625197810 */ /* 0x000fe40007ffe0ff */
[----:B--2---:R-:W-:Y:S02]  /*2530*/  FSETP.GTU.AND P2, PT, R22, -3.40282346638528859812e+38, PT ;  /* 0xff7fffff1600780b */ /* 0x004fe40003f4c000 */
[----:B------:R-:W-:-:S11]  /*2540*/  FSETP.GTU.AND P3, PT, R23, -3.40282346638528859812e+38, PT ;  /* 0xff7fffff1700780b */ /* 0x000fd60003f6c000 */
[----:B------:R-:W-:Y:S05]  /*2550*/  @!P2 BRA `(.L_x_1017) ;  /* 0x000000000088a947 */ /* 0x000fea0003800000 */
[----:B------:R-:W0:Y:S01]  /*2560*/  S2UR UR9, SR_CgaCtaId ;  /* 0x00000000000979c3 */ /* 0x000e220000008800 */
[----:B------:R-:W-:Y:S01]  /*2570*/  UMOV UR8, 0x400 ;  /* 0x0000040000087882 */ /* 0x000fe20000000000 */
[----:B------:R-:W-:Y:S01]  /*2580*/  LEA R24, R41, R4, 0x8 ;  /* 0x0000000429187211 */ /* 0x000fe200078e40ff */
[----:B------:R-:W-:Y:S01]  /*2590*/  UIADD3 UR8, UPT, UPT, UR8, 0x4000, URZ ;  /* 0x0000400008087890 */ /* 0x000fe2000fffe0ff */
[----:B------:R-:W-:Y:S01]  /*25a0*/  MOV R39, 0x3bbb989d ;  /* 0x3bbb989d00277802 */ /* 0x000fe20000000f00 */
        /* <DEDUP_REMOVED lines=12> */
[----:B------:R-:W-:Y:S01]  /*2670*/  FFMA R43, R36, 1.925963033500011079e-08, R43 ;  /* 0x32a57060242b7823 */ /* 0x000fe2000000002b */
[----:B------:R-:W3:Y:S04]  /*2680*/  LDS R42, [R22+0x380] ;  /* 0x00038000162a7984 */ /* 0x000ee80000000800 */
[----:B------:R-:W4:Y:S01]  /*2690*/  LDS R36, [R22+0x100] ;  /* 0x0001000016247984 */ /* 0x000f220000000800 */
[----:B------:R-:W5:Y:S02]  /*26a0*/  MUFU.EX2 R43, R43 ;  /* 0x0000002b002b7308 */ /* 0x000f640000000800 */
[----:B-----5:R-:W-:-:S02]  /*26b0*/  FMUL R45, R38, R43 ;  /* 0x0000002b262d7220 */ /* 0x020fc40000400000 */
[----:B------:R-:W5:Y:S02]  /*26c0*/  LDS R38, [R22+0x280] ;  /* 0x0002800016267984 */ /* 0x000f640000000800 */
[----:B------:R-:W-:Y:S01]  /*26d0*/  FADD R27, R27, R45 ;  /* 0x0000002d1b1b7221 */ /* 0x000fe20000000000 */
[C---:B0-----:R-:W-:Y:S02]  /*26e0*/  FFMA R26, R45.reuse, R39, R26 ;  /* 0x000000272d1a7223 */ /* 0x041fe4000000001a */
[----:B------:R-:W0:Y:S01]  /*26f0*/  LDS R39, [R22+0x200] ;  /* 0x0002000016277984 */ /* 0x000e220000000800 */
[----:B-1----:R-:W-:-:S03]  /*2700*/  FFMA R21, R45, R24, R21 ;  /* 0x000000182d157223 */ /* 0x002fc60000000015 */
[----:B------:R-:W1:Y:S01]  /*2710*/  LDS R24, [R22+0x180] ;  /* 0x0001800016187984 */ /* 0x000e620000000800 */
[C---:B--2---:R-:W-:Y:S01]  /*2720*/  FFMA R16, R45.reuse, R40, R16 ;  /* 0x000000282d107223 */ /* 0x044fe20000000010 */
[C---:B---3--:R-:W-:Y:S01]  /*2730*/  FFMA R15, R45.reuse, R42, R15 ;  /* 0x0000002a2d0f7223 */ /* 0x048fe2000000000f */
[C---:B----4-:R-:W-:Y:S01]  /*2740*/  FFMA R20, R45.reuse, R36, R20 ;  /* 0x000000242d147223 */ /* 0x050fe20000000014 */
[C---:B-----5:R-:W-:Y:S01]  /*2750*/  FFMA R17, R45.reuse, R38, R17 ;  /* 0x000000262d117223 */ /* 0x060fe20000000011 */
[C---:B0-----:R-:W-:Y:S01]  /*2760*/  FFMA R18, R45.reuse, R39, R18 ;  /* 0x000000272d127223 */ /* 0x041fe20000000012 */
[----:B-1----:R-:W-:-:S07]  /*2770*/  FFMA R19, R45, R24, R19 ;  /* 0x000000182d137223 */ /* 0x002fce0000000013 */
.L_x_1017:
[----:B------:R-:W-:Y:S05]  /*2780*/  BSYNC.RECONVERGENT B2 ;  /* 0x0000000000027941 */ /* 0x000fea0003800200 */
.L_x_1016:
[----:B------:R-:W-:Y:S01]  /*2790*/  BSSY.RECONVERGENT B2, `(.L_x_1018) ;  /* 0x0000025000027945 */ /* 0x000fe20003800200 */
[----:B------:R-:W-:-:S03]  /*27a0*/  LEA R22, R25, UR13, 0x2 ;  /* 0x0000000d19167c11 */ /* 0x000fc6000f8e10ff */
        /* <DEDUP_REMOVED lines=9> */
[----:B------:R-:W-:Y:S02]  /*2840*/  LEA R23, R41, UR8, 0x2 ;  /* 0x0000000829177c11 */ /* 0x000fe4000f8e10ff */
[----:B------:R-:W-:-:S03]  /*2850*/  MOV R41, 0x437c0000 ;  /* 0x437c000000297802 */ /* 0x000fc60000000f00 */
[----:B------:R-:W0:Y:S02]  /*2860*/  LDS R39, [R23+0x400] ;  /* 0x0004000017277984 */ /* 0x000e240000000800 */
[----:B------:R-:W-:Y:S02]  /*2870*/  FFMA.RM R36, R36, R41, 12582913 ;  /* 0x4b40000124247423 */ /* 0x000fe40000004029 */
[----:B------:R-:W1:Y:S02]  /*2880*/  LDS R43, [R23+0x500] ;  /* 0x00050000172b7984 */ /* 0x000e640000000800 */
[C---:B------:R-:W-:Y:S01]  /*2890*/  FADD R41, R36.reuse, -12583039 ;  /* 0xcb40007f24297421 */ /* 0x040fe20000000000 */
[----:B------:R-:W-:Y:S01]  /*28a0*/  SHF.L.U32 R36, R36, 0x17, RZ ;  /* 0x0000001724247819 */ /* 0x000fe200000006ff */
[----:B------:R-:W2:Y:S02]  /*28b0*/  LDS R38, [R23+0x580] ;  /* 0x0005800017267984 */ /* 0x000ea40000000800 */
[----:B------:R-:W-:-:S02]  /*28c0*/  FFMA R41, R24, 1.4426950216293334961, -R41 ;  /* 0x3fb8aa3b18297823 */ /* 0x000fc40000000829 */
[----:B------:R-:W3:Y:S02]  /*28d0*/  LDS R40, [R23+0x680] ;  /* 0x0006800017287984 */ /* 0x000ee40000000800 */
[----:B------:R-:W-:Y:S02]  /*28e0*/  FFMA R41, R24, 1.925963033500011079e-08, R41 ;  /* 0x32a5706018297823 */ /* 0x000fe40000000029 */
[----:B------:R-:W4:Y:S04]  /*28f0*/  LDS R24, [R23+0x480] ;  /* 0x0004800017187984 */ /* 0x000f280000000800 */
[----:B------:R-:W5:Y:S01]  /*2900*/  MUFU.EX2 R41, R41 ;  /* 0x0000002900297308 */ /* 0x000f620000000800 */
[----:B------:R-:W4:Y:S04]  /*2910*/  LDS R45, [R23+0x700] ;  /* 0x00070000172d7984 */ /* 0x000f280000000800 */
[----:B------:R-:W4:Y:S01]  /*2920*/  LDS R42, [R23+0x780] ;  /* 0x00078000172a7984 */ /* 0x000f220000000800 */
[----:B-----5:R-:W-:-:S04]  /*2930*/  FMUL R36, R36, R41 ;  /* 0x0000002924247220 */ /* 0x020fc80000400000 */
[C---:B0-----:R-:W-:Y:S01]  /*2940*/  FFMA R26, R36.reuse, R39, R26 ;  /* 0x00000027241a7223 */ /* 0x041fe2000000001a */
[----:B------:R-:W-:Y:S01]  /*2950*/  FADD R27, R27, R36 ;  /* 0x000000241b1b7221 */ /* 0x000fe20000000000 */
[----:B------:R-:W0:Y:S01]  /*2960*/  LDS R39, [R23+0x600] ;  /* 0x0006000017277984 */ /* 0x000e220000000800 */
[C---:B-1----:R-:W-:Y:S01]  /*2970*/  FFMA R20, R36.reuse, R43, R20 ;  /* 0x0000002b24147223 */ /* 0x042fe20000000014 */
[C---:B--2---:R-:W-:Y:S01]  /*2980*/  FFMA R19, R36.reuse, R38, R19 ;  /* 0x0000002624137223 */ /* 0x044fe20000000013 */
[C---:B---3--:R-:W-:Y:S01]  /*2990*/  FFMA R17, R36.reuse, R40, R17 ;  /* 0x0000002824117223 */ /* 0x048fe20000000011 */
[C---:B----4-:R-:W-:Y:S01]  /*29a0*/  FFMA R21, R36.reuse, R24, R21 ;  /* 0x0000001824157223 */ /* 0x050fe20000000015 */
[C---:B------:R-:W-:Y:S01]  /*29b0*/  FFMA R16, R36.reuse, R45, R16 ;  /* 0x0000002d24107223 */ /* 0x040fe20000000010 */
[C---:B------:R-:W-:Y:S01]  /*29c0*/  FFMA R15, R36.reuse, R42, R15 ;  /* 0x0000002a240f7223 */ /* 0x040fe2000000000f */
[----:B0-----:R-:W-:-:S07]  /*29d0*/  FFMA R18, R36, R39, R18 ;  /* 0x0000002724127223 */ /* 0x001fce0000000012 */
.L_x_1019:
[----:B------:R-:W-:Y:S05]  /*29e0*/  BSYNC.RECONVERGENT B2 ;  /* 0x0000000000027941 */ /* 0x000fea0003800200 */
.L_x_1018:
[----:B------:R-:W2:Y:S01]  /*29f0*/  LDL.64 R22, [R22] ;  /* 0x0000000016167983 */ /* 0x000ea20000100a00 */
[----:B------:R-:W-:Y:S01]  /*2a00*/  BSSY.RECONVERGENT B2, `(.L_x_1020) ;  /* 0x0000026000027945 */ /* 0x000fe20003800200 */
[----:B--2---:R-:W-:Y:S02]  /*2a10*/  FSETP.GTU.AND P2, PT, R22, -3.40282346638528859812e+38, PT ;  /* 0xff7fffff1600780b */ /* 0x004fe40003f4c000 */
[----:B------:R-:W-:-:S11]  /*2a20*/  FSETP.GTU.AND P3, PT, R23, -3.40282346638528859812e+38, PT ;  /* 0xff7fffff1700780b */ /* 0x000fd60003f6c000 */
[----:B------:R-:W-:Y:S05]  /*2a30*/  @!P2 BRA `(.L_x_1021) ;  /* 0x000000000088a947 */ /* 0x000fea0003800000 */
[----:B------:R-:W0:Y:S01]  /*2a40*/  S2UR UR9, SR_CgaCtaId ;  /* 0x00000000000979c3 */ /* 0x000e220000008800 */
[----:B------:R-:W-:Y:S01]  /*2a50*/  UMOV UR8, 0x400 ;  /* 0x0000040000087882 */ /* 0x000fe20000000000 */
[----:B------:R-:W-:Y:S01]  /*2a60*/  HFMA2 R39, -RZ, RZ, 0.96630859375, -0.0022525787353515625 ;  /* 0x3bbb989dff277431 */ /* 0x000fe200000001ff */
[----:B------:R-:W-:Y:S01]  /*2a70*/  UIADD3 UR8, UPT, UPT, UR8, 0x4000, URZ ;  /* 0x0000400008087890 */ /* 0x000fe2000fffe0ff */
[----:B------:R-:W-:Y:S01]  /*2a80*/  LEA R36, R25, R4, 0x8 ;  /* 0x0000000419247211 */ /* 0x000fe200078e40ff */
[----:B------:R-:W-:Y:S01]  /*2a90*/  FADD R24, -R33, R22 ;  /* 0x0000001621187221 */ /* 0x000fe20000000100 */
[----:B------:R-:W-:Y:S01]  /*2aa0*/  MOV R41, 0x437c0000 ;  /* 0x437c000000297802 */ /* 0x000fe20000000f00 */
        /* <DEDUP_REMOVED lines=9> */
[----:B------:R-:W-:-:S03]  /*2b40*/  FFMA R41, R24, 1.4426950216293334961, -R41 ;  /* 0x3fb8aa3b18297823 */ /* 0x000fc60000000829 */
[----:B------:R-:W3:Y:S01]  /*2b50*/  LDS R40, [R22+0x280] ;  /* 0x0002800016287984 */ /* 0x000ee20000000800 */
[----:B------:R-:W-:-:S03]  /*2b60*/  FFMA R41, R24, 1.925963033500011079e-08, R41 ;  /* 0x32a5706018297823 */ /* 0x000fc60000000029 */
[----:B------:R-:W4:Y:S03]  /*2b70*/  LDS R24, [R22+0x80] ;  /* 0x0000800016187984 */ /* 0x000f260000000800 */
        /* <DEDUP_REMOVED lines=14> */
.L_x_1021:
[----:B------:R-:W-:Y:S05]  /*2c60*/  BSYNC.RECONVERGENT B2 ;  /* 0x0000000000027941 */ /* 0x000fea0003800200 */
.L_x_1020:
[----:B------:R-:W-:Y:S04]  /*2c70*/  BSSY.RECONVERGENT B2, `(.L_x_1022) ;  /* 0x0000024000027945 */ /* 0x000fe80003800200 */
[----:B------:R-:W-:Y:S05]  /*2c80*/  @!P3 BRA `(.L_x_1023) ;  /* 0x000000000088b947 */ /* 0x000fea0003800000 */
[----:B------:R-:W0:Y:S01]  /*2c90*/  S2UR UR9, SR_CgaCtaId ;  /* 0x00000000000979c3 */ /* 0x000e220000008800 */
[----:B------:R-:W-:Y:S01]  /*2ca0*/  FADD R36, -R33, R23 ;  /* 0x0000001721247221 */ /* 0x000fe20000000100 */
[----:B------:R-:W-:Y:S02]  /*2cb0*/  HFMA2 R23, -RZ, RZ, 3.7421875, 0 ;  /* 0x437c0000ff177431 */ /* 0x000fe400000001ff */
[----:B------:R-:W-:Y:S01]  /*2cc0*/  IMAD.MOV.U32 R39, RZ, RZ, 0x3bbb989d ;  /* 0x3bbb989dff277424 */ /* 0x000fe200078e00ff */
[----:B------:R-:W-:Y:S01]  /*2cd0*/  UMOV UR8, 0x400 ;  /* 0x0000040000087882 */ /* 0x000fe20000000000 */
[----:B------:R-:W-:Y:S01]  /*2ce0*/  LEA R25, R25, R4, 0x8 ;  /* 0x0000000419197211 */ /* 0x000fe200078e40ff */
[----:B------:R-:W-:Y:S01]  /*2cf0*/  UIADD3 UR8, UPT, UPT, UR8, 0x4000, URZ ;  /* 0x0000400008087890 */ /* 0x000fe2000fffe0ff */
[----:B------:R-:W-:-:S04]  /*2d00*/  FFMA.SAT R22, R36, R39, 0.5 ;  /* 0x3f00000024167423 */ /* 0x000fc80000002027 */
[----:B------:R-:W-:-:S04]  /*2d10*/  FFMA.RM R22, R22, R23, 12582913 ;  /* 0x4b40000116167423 */ /* 0x000fc80000004017 */
[C---:B------:R-:W-:Y:S01]  /*2d20*/  FADD R23, R22.reuse, -12583039 ;  /* 0xcb40007f16177421 */ /* 0x040fe20000000000 */
[----:B------:R-:W-:Y:S01]  /*2d30*/  SHF.L.U32 R22, R22, 0x17, RZ ;  /* 0x0000001716167819 */ /* 0x000fe200000006ff */
[----:B0-----:R-:W-:-:S06]  /*2d40*/  ULEA UR8, UR9, UR8, 0x18 ;  /* 0x0000000809087291 */ /* 0x001fcc000f8ec0ff */
[----:B------:R-:W-:Y:S01]  /*2d50*/  LEA R44, R25, UR8, 0x2 ;  /* 0x00000008192c7c11 */ /* 0x000fe2000f8e10ff */
[----:B------:R-:W-:-:S04]  /*2d60*/  FFMA R25, R36, 1.4426950216293334961, -R23 ;  /* 0x3fb8aa3b24197823 */ /* 0x000fc80000000817 */
[----:B------:R-:W-:Y:S01]  /*2d70*/  FFMA R40, R36, 1.925963033500011079e-08, R25 ;  /* 0x32a5706024287823 */ /* 0x000fe20000000019 */
[----:B------:R-:W0:Y:S03]  /*2d80*/  LDS R23, [R44+0x400] ;  /* 0x000400002c177984 */ /* 0x000e260000000800 */
[----:B------:R-:W1:Y:S01]  /*2d90*/  MUFU.EX2 R43, R40 ;  /* 0x00000028002b7308 */ /* 0x000e620000000800 */
[----:B------:R-:W2:Y:S04]  /*2da0*/  LDS R24, [R44+0x480] ;  /* 0x000480002c187984 */ /* 0x000ea80000000800 */
[----:B------:R-:W3:Y:S04]  /*2db0*/  LDS R25, [R44+0x500] ;  /* 0x000500002c197984 */ /* 0x000ee80000000800 */
[----:B------:R-:W4:Y:S04]  /*2dc0*/  LDS R36, [R44+0x580] ;  /* 0x000580002c247984 */ /* 0x000f280000000800 */
[----:B------:R-:W5:Y:S04]  /*2dd0*/  LDS R39, [R44+0x600] ;  /* 0x000600002c277984 */ /* 0x000f680000000800 */
[----:B------:R-:W5:Y:S01]  /*2de0*/  LDS R38, [R44+0x680] ;  /* 0x000680002c267984 */ /* 0x000f620000000800 */
[----:B-1----:R-:W-:-:S03]  /*2df0*/  FMUL R22, R22, R43 ;  /* 0x0000002b16167220 */ /* 0x002fc60000400000 */
[----:B------:R-:W1:Y:S01]  /*2e00*/  LDS R41, [R44+0x700] ;  /* 0x000700002c297984 */ /* 0x000e620000000800 */
[----:B------:R-:W-:-:S03]  /*2e10*/  FADD R27, R27, R22 ;  /* 0x000000161b1b7221 */ /* 0x000fc60000000000 */
[----:B------:R-:W1:Y:S01]  /*2e20*/  LDS R42, [R44+0x780] ;  /* 0x000780002c2a7984 */ /* 0x000e620000000800 */
[C---:B0-----:R-:W-:Y:S01]  /*2e30*/  FFMA R26, R22.reuse, R23, R26 ;  /* 0x00000017161a7223 */ /* 0x041fe2000000001a */
[C---:B--2---:R-:W-:Y:S01]  /*2e40*/  FFMA R21, R22.reuse, R24, R21 ;  /* 0x0000001816157223 */ /* 0x044fe20000000015 */
[C---:B---3--:R-:W-:Y:S01]  /*2e50*/  FFMA R20, R22.reuse, R25, R20 ;  /* 0x0000001916147223 */ /* 0x048fe20000000014 */
[C---:B----4-:R-:W-:Y:S01]  /*2e60*/  FFMA R19, R22.reuse, R36, R19 ;  /* 0x0000002416137223 */ /* 0x050fe20000000013 */
[C---:B-----5:R-:W-:Y:S01]  /*2e70*/  FFMA R18, R22.reuse, R39, R18 ;  /* 0x0000002716127223 */ /* 0x060fe20000000012 */
[C---:B------:R-:W-:Y:S01]  /*2e80*/  FFMA R17, R22.reuse, R38, R17 ;  /* 0x0000002616117223 */ /* 0x040fe20000000011 */
[C---:B-1----:R-:W-:Y:S01]  /*2e90*/  FFMA R16, R22.reuse, R41, R16 ;  /* 0x0000002916107223 */ /* 0x042fe20000000010 */
[----:B------:R-:W-:-:S07]  /*2ea0*/  FFMA R15, R22, R42, R15 ;  /* 0x0000002a160f7223 */ /* 0x000fce000000000f */
.L_x_1023:
[----:B------:R-:W-:Y:S05]  /*2eb0*/  BSYNC.RECONVERGENT B2 ;  /* 0x0000000000027941 */ /* 0x000fea0003800200 */
.L_x_1022:
[----:B------:R-:W-:-:S04]  /*2ec0*/  IADD3 R37, PT, PT, R37, 0x8, RZ ;  /* 0x0000000825257810 */ /* 0x000fc80007ffe0ff */
[----:B------:R-:W-:-:S13]  /*2ed0*/  ISETP.GE.AND P2, PT, R37, R34, PT ;  /* 0x000000222500720c */ /* 0x000fda0003f46270 */
[----:B------:R-:W-:Y:S05]  /*2ee0*/  @!P2 BRA `(.L_x_1024) ;  /* 0xffffffec0008a947 */ /* 0x000fea000383ffff */
[----:B------:R-:W-:Y:S05]  /*2ef0*/  BSYNC.RECONVERGENT B1 ;  /* 0x0000000000017941 */ /* 0x000fea0003800200 */
.L_x_1007:
[----:B------:R-:W-:Y:S01]  /*2f00*/  IADD3 R22, PT, PT, R35, -R37, RZ ;  /* 0x8000002523167210 */ /* 0x000fe20007ffe0ff */
[----:B------:R-:W-:Y:S03]  /*2f10*/  BSSY.RECONVERGENT B1, `(.L_x_1025) ;  /* 0x00000a2000017945 */ /* 0x000fe60003800200 */
[----:B------:R-:W-:-:S13]  /*2f20*/  ISETP.GT.AND P2, PT, R22, 0x2, PT ;  /* 0x000000021600780c */ /* 0x000fda0003f44270 */
[----:B------:R-:W-:Y:S05]  /*2f30*/  @!P2 BRA `(.L_x_1026) ;  /* 0x00000008007ca947 */ /* 0x000fea0003800000 */
[C---:B------:R-:W-:Y:S02]  /*2f40*/  LEA R22, R37.reuse, UR13, 0x2 ;  /* 0x0000000d25167c11 */ /* 0x040fe4000f8e10ff */
[----:B------:R-:W-:-:S04]  /*2f50*/  IADD3 R39, PT, PT, R37, 0x2, RZ ;  /* 0x0000000225277810 */ /* 0x000fc80007ffe0ff */
[----:B------:R-:W2:Y:S01]  /*2f60*/  LDL.64 R22, [R22] ;  /* 0x0000000016167983 */ /* 0x000ea20000100a00 */
[----:B------:R-:W-:-:S06]  /*2f70*/  LEA R24, R39, UR13, 0x2 ;  /* 0x0000000d27187c11 */ /* 0x000fcc000f8e10ff */
[----:B------:R-:W3:Y:S01]  /*2f80*/  LDL.64 R24, [R24] ;  /* 0x0000000018187983 */ /* 0x000ee20000100a00 */
[----:B------:R-:W-:Y:S01]  /*2f90*/  BSSY.RECONVERGENT B2, `(.L_x_1027) ;  /* 0x0000029000027945 */ /* 0x000fe20003800200 */
[----:B------:R-:W-:Y:S02]  /*2fa0*/  PLOP3.LUT P0, PT, PT, PT, PT, 0x8, 0x80 ;  /* 0x000000000080781c */ /* 0x000fe40003f0e170 */
[----:B--2---:R-:W-:Y:S02]  /*2fb0*/  FSETP.GTU.AND P2, PT, R22, -3.40282346638528859812e+38, PT ;  /* 0xff7fffff1600780b */ /* 0x004fe40003f4c000 */
[----:B------:R-:W-:Y:S02]  /*2fc0*/  FSETP.GTU.AND P3, PT, R23, -3.40282346638528859812e+38, PT ;  /* 0xff7fffff1700780b */ /* 0x000fe40003f6c000 */
[----:B---3--:R-:W-:Y:S02]  /*2fd0*/  FSETP.GTU.AND P4, PT, R24, -3.40282346638528859812e+38, PT ;  /* 0xff7fffff1800780b */ /* 0x008fe40003f8c000 */
[----:B------:R-:W-:-:S07]  /*2fe0*/  FSETP.GTU.AND P5, PT, R25, -3.40282346638528859812e+38, PT ;  /* 0xff7fffff1900780b */ /* 0x000fce0003fac000 */
[----:B------:R-:W-:Y:S06]  /*2ff0*/  @!P2 BRA `(.L_x_1028) ;  /* 0x000000000088a947 */ /* 0x000fec0003800000 */
        /* <DEDUP_REMOVED lines=10> */
[----:B------:R-:W-:Y:S01]  /*30a0*/  FFMA.RM R38, R34, R43, 12582913 ;  /* 0x4b40000122267423 */ /* 0x000fe2000000402b */
[----:B------:R-:W0:Y:S03]  /*30b0*/  LDS R41, [R22] ;  /* 0x0000000016297984 */ /* 0x000e260000000800 */
[C---:B------:R-:W-:Y:S01]  /*30c0*/  FADD R43, R38.reuse, -12583039 ;  /* 0xcb40007f262b7421 */ /* 0x040fe20000000000 */
[----:B------:R-:W1:Y:S01]  /*30d0*/  LDS R34, [R22+0x80] ;  /* 0x0000800016227984 */ /* 0x000e620000000800 */
[----:B------:R-:W-:Y:S02]  /*30e0*/  IMAD.SHL.U32 R38, R38, 0x800000, RZ ;  /* 0x0080000026267824 */ /* 0x000fe400078e00ff */
        /* <DEDUP_REMOVED lines=19> */
.L_x_1028:
[----:B------:R-:W-:Y:S05]  /*3220*/  BSYNC.RECONVERGENT B2 ;  /* 0x0000000000027941 */ /* 0x000fea0003800200 */
.L_x_1027:
[----:B------:R-:W-:Y:S04]  /*3230*/  BSSY.RECONVERGENT B2, `(.L_x_1029) ;  /* 0x0000024000027945 */ /* 0x000fe80003800200 */
[----:B------:R-:W-:Y:S05]  /*3240*/  @!P3 BRA `(.L_x_1030) ;  /* 0x000000000088b947 */ /* 0x000fea0003800000 */
[----:B------:R-:W-:Y:S02]  /*3250*/  HFMA2 R22, -RZ, RZ, 0.96630859375, -0.0022525787353515625 ;  /* 0x3bbb989dff167431 */ /* 0x000fe400000001ff */
[----:B------:R-:W-:Y:S01]  /*3260*/  FADD R23, -R33, R23 ;  /* 0x0000001721177221 */ /* 0x000fe20000000100 */
[----:B------:R-:W-:Y:S01]  /*3270*/  MOV R41, 0x437c0000 ;  /* 0x437c000000297802 */ /* 0x000fe20000000f00 */
[----:B------:R-:W0:Y:S01]  /*3280*/  S2UR UR9, SR_CgaCtaId ;  /* 0x00000000000979c3 */ /* 0x000e220000008800 */
[----:B------:R-:W-:Y:S01]  /*3290*/  UMOV UR8, 0x400 ;  /* 0x0000040000087882 */ /* 0x000fe20000000000 */
[----:B------:R-:W-:Y:S01]  /*32a0*/  LEA R37, R37, R4, 0x8 ;  /* 0x0000000425257211 */ /* 0x000fe200078e40ff */
        /* <DEDUP_REMOVED lines=8> */
[----:B------:R-:W0:Y:S03]  /*3330*/  MUFU.EX2 R23, R34 ;  /* 0x0000002200177308 */ /* 0x000e260000000800 */
[----:B------:R-:W-:-:S05]  /*3340*/  LEA R42, R37, UR8, 0x2 ;  /* 0x00000008252a7c11 */ /* 0x000fca000f8e10ff */
[----:B------:R-:W1:Y:S04]  /*3350*/  LDS R36, [R42+0x400] ;  /* 0x000400002a247984 */ /* 0x000e680000000800 */
[----:B------:R-:W2:Y:S04]  /*3360*/  LDS R38, [R42+0x480] ;  /* 0x000480002a267984 */ /* 0x000ea80000000800 */
[----:B------:R-:W3:Y:S01]  /*3370*/  LDS R37, [R42+0x500] ;  /* 0x000500002a257984 */ /* 0x000ee20000000800 */
[----:B0-----:R-:W-:-:S03]  /*3380*/  FMUL R23, R22, R23 ;  /* 0x0000001716177220 */ /* 0x001fc60000400000 */
[----:B------:R-:W0:Y:S01]  /*3390*/  LDS R22, [R42+0x580] ;  /* 0x000580002a167984 */ /* 0x000e220000000800 */
[----:B------:R-:W-:-:S03]  /*33a0*/  FADD R27, R27, R23 ;  /* 0x000000171b1b7221 */ /* 0x000fc60000000000 */
[----:B------:R-:W4:Y:S04]  /*33b0*/  LDS R41, [R42+0x600] ;  /* 0x000600002a297984 */ /* 0x000f280000000800 */
[----:B------:R-:W5:Y:S04]  /*33c0*/  LDS R34, [R42+0x680] ;  /* 0x000680002a227984 */ /* 0x000f680000000800 */
[----:B------:R-:W5:Y:S04]  /*33d0*/  LDS R43, [R42+0x700] ;  /* 0x000700002a2b7984 */ /* 0x000f680000000800 */
[----:B------:R-:W5:Y:S01]  /*33e0*/  LDS R40, [R42+0x780] ;  /* 0x000780002a287984 */ /* 0x000f620000000800 */
[C---:B-1----:R-:W-:Y:S01]  /*33f0*/  FFMA R26, R23.reuse, R36, R26 ;  /* 0x00000024171a7223 */ /* 0x042fe2000000001a */
[C---:B--2---:R-:W-:Y:S01]  /*3400*/  FFMA R21, R23.reuse, R38, R21 ;  /* 0x0000002617157223 */ /* 0x044fe20000000015 */
[C---:B---3--:R-:W-:Y:S01]  /*3410*/  FFMA R20, R23.reuse, R37, R20 ;  /* 0x0000002517147223 */ /* 0x048fe20000000014 */
[C---:B0-----:R-:W-:Y:S01]  /*3420*/  FFMA R19, R23.reuse, R22, R19 ;  /* 0x0000001617137223 */ /* 0x041fe20000000013 */
[C---:B----4-:R-:W-:Y:S01]  /*3430*/  FFMA R18, R23.reuse, R41, R18 ;  /* 0x0000002917127223 */ /* 0x050fe20000000012 */
[C---:B-----5:R-:W-:Y:S01]  /*3440*/  FFMA R17, R23.reuse, R34, R17 ;  /* 0x0000002217117223 */ /* 0x060fe20000000011 */
[C---:B------:R-:W-:Y:S01]  /*3450*/  FFMA R16, R23.reuse, R43, R16 ;  /* 0x0000002b17107223 */ /* 0x040fe20000000010 */
[----:B------:R-:W-:-:S07]  /*3460*/  FFMA R15, R23, R40, R15 ;  /* 0x00000028170f7223 */ /* 0x000fce000000000f */
.L_x_1030:
[----:B------:R-:W-:Y:S05]  /*3470*/  BSYNC.RECONVERGENT B2 ;  /* 0x0000000000027941 */ /* 0x000fea0003800200 */
.L_x_1029:
[----:B------:R-:W-:Y:S04]  /*3480*/  BSSY.RECONVERGENT B2, `(.L_x_1031) ;  /* 0x0000024000027945 */ /* 0x000fe80003800200 */
[----:B------:R-:W-:Y:S05]  /*3490*/  @!P4 BRA `(.L_x_1032) ;  /* 0x000000000088c947 */ /* 0x000fea0003800000 */
[----:B------:R-:W0:Y:S01]  /*34a0*/  S2UR UR9, SR_CgaCtaId ;  /* 0x00000000000979c3 */ /* 0x000e220000008800 */
[----:B------:R-:W-:Y:S02]  /*34b0*/  HFMA2 R23, -RZ, RZ, 0.96630859375, -0.0022525787353515625 ;  /* 0x3bbb989dff177431 */ /* 0x000fe400000001ff */
[----:B------:R-:W-:Y:S01]  /*34c0*/  FADD R34, -R33, R24 ;  /* 0x0000001821227221 */ /* 0x000fe20000000100 */
[----:B------:R-:W-:Y:S01]  /*34d0*/  MOV R37, 0x437c0000 ;  /* 0x437c000000257802 */ /* 0x000fe20000000f00 */
[----:B------:R-:W-:Y:S01]  /*34e0*/  UMOV UR8, 0x400 ;  /* 0x0000040000087882 */ /* 0x000fe20000000000 */
[----:B------:R-:W-:Y:S01]  /*34f0*/  LEA R40, R39, R4, 0x8 ;  /* 0x0000000427287211 */ /* 0x000fe200078e40ff */
[----:B------:R-:W-:Y:S01]  /*3500*/  UIADD3 UR8, UPT, UPT, UR8, 0x4000, URZ ;  /* 0x0000400008087890 */ /* 0x000fe2000fffe0ff */
        /* <DEDUP_REMOVED lines=27> */
.L_x_1032:
[----:B------:R-:W-:Y:S05]  /*36c0*/  BSYNC.RECONVERGENT B2 ;  /* 0x0000000000027941 */ /* 0x000fea0003800200 */
.L_x_1031:
[----:B------:R-:W-:Y:S04]  /*36d0*/  BSSY.RECONVERGENT B2, `(.L_x_1033) ;  /* 0x0000024000027945 */ /* 0x000fe80003800200 */
[----:B------:R-:W-:Y:S05]  /*36e0*/  @!P5 BRA `(.L_x_1034) ;  /* 0x000000000088d947 */ /* 0x000fea0003800000 */
[----:B------:R-:W0:Y:S01]  /*36f0*/  S2UR UR9, SR_CgaCtaId ;  /* 0x00000000000979c3 */ /* 0x000e220000008800 */
[----:B------:R-:W-:Y:S01]  /*3700*/  UMOV UR8, 0x400 ;  /* 0x0000040000087882 */ /* 0x000fe20000000000 */
[----:B------:R-:W-:Y:S01]  /*3710*/  HFMA2 R23, -RZ, RZ, 0.96630859375, -0.0022525787353515625 ;  /* 0x3bbb989dff177431 */ /* 0x000fe200000001ff */
[----:B------:R-:W-:Y:S01]  /*3720*/  UIADD3 UR8, UPT, UPT, UR8, 0x4000, URZ ;  /* 0x0000400008087890 */ /* 0x000fe2000fffe0ff */
[----:B------:R-:W-:Y:S01]  /*3730*/  FADD R38, -R33, R25 ;  /* 0x0000001921267221 */ /* 0x000fe20000000100 */
[----:B------:R-:W-:Y:S01]  /*3740*/  LEA R22, R39, R4, 0x8 ;  /* 0x0000000427167211 */ /* 0x000fe200078e40ff */
[----:B------:R-:W-:Y:S02]  /*3750*/  IMAD.MOV.U32 R25, RZ, RZ, 0x437c0000 ;  /* 0x437c0000ff197424 */ /* 0x000fe400078e00ff */
        /* <DEDUP_REMOVED lines=16> */
[----:B------:R-:W-:-:S03]  /*3860*/  FADD R27, R27, R45 ;  /* 0x0000002d1b1b7221 */ /* 0x000fc60000000000 */
[----:B------:R-:W1:Y:S04]  /*3870*/  LDS R23, [R42+0x700] ;  /* 0x000700002a177984 */ /* 0x000e680000000800 */
[----:B------:R-:W1:Y:S01]  /*3880*/  LDS R22, [R42+0x780] ;  /* 0x000780002a167984 */ /* 0x000e620000000800 */
[C---:B0-----:R-:W-:Y:S01]  /*3890*/  FFMA R26, R45.reuse, R41, R26 ;  /* 0x000000292d1a7223 */ /* 0x041fe2000000001a */
[C---:B--2---:R-:W-:Y:S01]  /*38a0*/  FFMA R21, R45.reuse, R36, R21 ;  /* 0x000000242d157223 */ /* 0x044fe20000000015 */
[C---:B---3--:R-:W-:Y:S01]  /*38b0*/  FFMA R20, R45.reuse, R37, R20 ;  /* 0x000000252d147223 */ /* 0x048fe20000000014 */
[C---:B----4-:R-:W-:Y:S01]  /*38c0*/  FFMA R19, R45.reuse, R34, R19 ;  /* 0x000000222d137223 */ /* 0x050fe20000000013 */
[C---:B-----5:R-:W-:Y:S01]  /*38d0*/  FFMA R18, R45.reuse, R25, R18 ;  /* 0x000000192d127223 */ /* 0x060fe20000000012 */
[C---:B-1----:R-:W-:Y:S01]  /*38e0*/  FFMA R17, R45.reuse, R24, R17 ;  /* 0x000000182d117223 */ /* 0x042fe20000000011 */
[C---:B------:R-:W-:Y:S01]  /*38f0*/  FFMA R16, R45.reuse, R23, R16 ;  /* 0x000000172d107223 */ /* 0x040fe20000000010 */
[----:B------:R-:W-:-:S07]  /*3900*/  FFMA R15, R45, R22, R15 ;  /* 0x000000162d0f7223 */ /* 0x000fce000000000f */
.L_x_1034:
[----:B------:R-:W-:Y:S05]  /*3910*/  BSYNC.RECONVERGENT B2 ;  /* 0x0000000000027941 */ /* 0x000fea0003800200 */
.L_x_1033:
[----:B------:R-:W-:-:S07]  /*3920*/  IADD3 R37, PT, PT, R39, 0x2, RZ ;  /* 0x0000000227257810 */ /* 0x000fce0007ffe0ff */
.L_x_1026:
[----:B------:R-:W-:Y:S05]  /*3930*/  BSYNC.RECONVERGENT B1 ;  /* 0x0000000000017941 */ /* 0x000fea0003800200 */
.L_x_1025:
[----:B------:R-:W-:-:S13]  /*3940*/  ISETP.NE.OR P0, PT, R37, R35, P0 ;  /* 0x000000232500720c */ /* 0x000fda0000705670 */
[----:B------:R-:W-:Y:S05]  /*3950*/  @!P0 BRA `(.L_x_1035) ;  /* 0x0000000400448947 */ /* 0x000fea0003800000 */
.L_x_1006:
[----:B------:R-:W-:-:S06]  /*3960*/  LEA R22, R37, UR13, 0x2 ;  /* 0x0000000d25167c11 */ /* 0x000fcc000f8e10ff */
[----:B------:R-:W2:Y:S01]  /*3970*/  LDL.64 R22, [R22] ;  /* 0x0000000016167983 */ /* 0x000ea20000100a00 */
[----:B------:R-:W-:Y:S01]  /*3980*/  BSSY.RECONVERGENT B1, `(.L_x_1036) ;  /* 0x0000026000017945 */ /* 0x000fe20003800200 */
[----:B--2---:R-:W-:Y:S02]  /*3990*/  FSETP.GTU.AND P0, PT, R22, -3.40282346638528859812e+38, PT ;  /* 0xff7fffff1600780b */ /* 0x004fe40003f0c000 */
[----:B------:R-:W-:-:S11]  /*39a0*/  FSETP.GTU.AND P2, PT, R23, -3.40282346638528859812e+38, PT ;  /* 0xff7fffff1700780b */ /* 0x000fd60003f4c000 */
[----:B------:R-:W-:Y:S05]  /*39b0*/  @!P0 BRA `(.L_x_1037) ;  /* 0x0000000000888947 */ /* 0x000fea0003800000 */
[----:B------:R-:W0:Y:S01]  /*39c0*/  S2UR UR9, SR_CgaCtaId ;  /* 0x00000000000979c3 */ /* 0x000e220000008800 */
[----:B------:R-:W-:Y:S01]  /*39d0*/  HFMA2 R39, -RZ, RZ, 3.7421875, 0 ;  /* 0x437c0000ff277431 */ /* 0x000fe200000001ff */
[----:B------:R-:W-:Y:S01]  /*39e0*/  MOV R25, 0x3bbb989d ;  /* 0x3bbb989d00197802 */ /* 0x000fe20000000f00 */
[----:B------:R-:W-:Y:S01]  /*39f0*/  FADD R34, -R33, R22 ;  /* 0x0000001621227221 */ /* 0x000fe20000000100 */
        /* <DEDUP_REMOVED lines=12> */
[----:B------:R-:W1:Y:S04]  /*3ac0*/  LDS R25, [R40] ;  /* 0x0000000028197984 */ /* 0x000e680000000800 */
        /* <DEDUP_REMOVED lines=17> */
.L_x_1037:
[----:B------:R-:W-:Y:S05]  /*3be0*/  BSYNC.RECONVERGENT B1 ;  /* 0x0000000000017941 */ /* 0x000fea0003800200 */
.L_x_1036:
[----:B------:R-:W-:Y:S04]  /*3bf0*/  BSSY.RECONVERGENT B1, `(.L_x_1038) ;  /* 0x0000024000017945 */ /* 0x000fe80003800200 */
[----:B------:R-:W-:Y:S05]  /*3c00*/  @!P2 BRA `(.L_x_1039) ;  /* 0x000000000088a947 */ /* 0x000fea0003800000 */
[----:B------:R-:W0:Y:S01]  /*3c10*/  S2UR UR9, SR_CgaCtaId ;  /* 0x00000000000979c3 */ /* 0x000e220000008800 */
[----:B------:R-:W-:Y:S01]  /*3c20*/  UMOV UR8, 0x400 ;  /* 0x0000040000087882 */ /* 0x000fe20000000000 */
[----:B------:R-:W-:Y:S01]  /*3c30*/  FADD R38, -R33, R23 ;  /* 0x0000001721267221 */ /* 0x000fe20000000100 */
[----:B------:R-:W-:Y:S01]  /*3c40*/  UIADD3 UR8, UPT, UPT, UR8, 0x4000, URZ ;  /* 0x0000400008087890 */ /* 0x000fe2000fffe0ff */
[----:B------:R-:W-:Y:S01]  /*3c50*/  HFMA2 R23, -RZ, RZ, 3.7421875, 0 ;  /* 0x437c0000ff177431 */ /* 0x000fe200000001ff */
[----:B------:R-:W-:Y:S02]  /*3c60*/  MOV R25, 0x3bbb989d ;  /* 0x3bbb989d00197802 */ /* 0x000fe40000000f00 */
        /* <DEDUP_REMOVED lines=28> */
.L_x_1039:
[----:B------:R-:W-:Y:S05]  /*3e30*/  BSYNC.RECONVERGENT B1 ;  /* 0x0000000000017941 */ /* 0x000fea0003800200 */
.L_x_1038:
[----:B------:R-:W-:-:S05]  /*3e40*/  VIADD R37, R37, 0x2 ;  /* 0x0000000225257836 */ /* 0x000fca0000000000 */
[----:B------:R-:W-:-:S13]  /*3e50*/  ISETP.NE.AND P0, PT, R37, R35, PT ;  /* 0x000000232500720c */ /* 0x000fda0003f05270 */
[----:B------:R-:W-:Y:S05]  /*3e60*/  @P0 BRA `(.L_x_1006) ;  /* 0xfffffff800bc0947 */ /* 0x000fea000383ffff */
.L_x_1035:
[----:B------:R-:W-:Y:S05]  /*3e70*/  BSYNC.RECONVERGENT B0 ;  /* 0x0000000000007941 */ /* 0x000fea0003800200 */
.L_x_1005:
[----:B------:R-:W-:Y:S02]  /*3e80*/  LOP3.LUT R32, R32, 0x1, RZ, 0xc0, !PT ;  /* 0x0000000120207812 */ /* 0x000fe400078ec0ff */
[----:B------:R-:W-:Y:S02]  /*3e90*/  MOV R24, R33 ;  /* 0x0000002100187202 */ /* 0x000fe40000000f00 */
[----:B------:R-:W-:-:S13]  /*3ea0*/  ISETP.NE.U32.AND P0, PT, R32, 0x1, PT ;  /* 0x000000012000780c */ /* 0x000fda0003f05070 */
[----:B------:R-:W-:Y:S05]  /*3eb0*/  @P0 BRA `(.L_x_991) ;  /* 0x0000000000a00947 */ /* 0x000fea0003800000 */
[----:B------:R-:W-:-:S06]  /*3ec0*/  LEA R22, R35, UR13, 0x2 ;  /* 0x0000000d23167c11 */ /* 0x000fcc000f8e10ff */
[----:B------:R-:W2:Y:S01]  /*3ed0*/  LDL R22, [R22] ;  /* 0x0000000016167983 */ /* 0x000ea20000100800 */
[----:B------:R-:W-:Y:S02]  /*3ee0*/  MOV R24, R33 ;  /* 0x0000002100187202 */ /* 0x000fe40000000f00 */
[----:B--2---:R-:W-:-:S13]  /*3ef0*/  FSETP.GTU.AND P0, PT, R22, -3.40282346638528859812e+38, PT ;  /* 0xff7fffff1600780b */ /* 0x004fda0003f0c000 */
        /* <DEDUP_REMOVED lines=26> */
[----:B------:R1:W5:Y:S02]  /*40a0*/  LDS R40, [R24+0x380] ;  /* 0x0003800018287984 */ /* 0x0003640000000800 */
[----:B-1----:R-:W-:Y:S01]  /*40b0*/  MOV R24, R33 ;  /* 0x0000002100187202 */ /* 0x002fe20000000f00 */
[C---:B------:R-:W-:Y:S01]  /*40c0*/  FFMA R26, R23.reuse, R32, R26 ;  /* 0x00000020171a7223 */ /* 0x040fe2000000001a */
[C---:B--2---:R-:W-:Y:S01]  /*40d0*/  FFMA R21, R23.reuse, R34, R21 ;  /* 0x0000002217157223 */ /* 0x044fe20000000015 */
[C---:B---3--:R-:W-:Y:S01]  /*40e0*/  FFMA R20, R23.reuse, R35, R20 ;  /* 0x0000002317147223 */ /* 0x048fe20000000014 */
[C---:B----4-:R-:W-:Y:S01]  /*40f0*/  FFMA R19, R23.reuse, R36, R19 ;  /* 0x0000002417137223 */ /* 0x050fe20000000013 */
[C---:B0-----:R-:W-:Y:S01]  /*4100*/  FFMA R18, R23.reuse, R37, R18 ;  /* 0x0000002517127223 */ /* 0x041fe20000000012 */
[C---:B-----5:R-:W-:Y:S01]  /*4110*/  FFMA R17, R23.reuse, R38, R17 ;  /* 0x0000002617117223 */ /* 0x060fe20000000011 */
[C---:B------:R-:W-:Y:S01]  /*4120*/  FFMA R16, R23.reuse, R39, R16 ;  /* 0x0000002717107223 */ /* 0x040fe20000000010 */
[----:B------:R-:W-:-:S07]  /*4130*/  FFMA R15, R23, R40, R15 ;  /* 0x00000028170f7223 */ /* 0x000fce000000000f */
.L_x_991:
[----:B------:R-:W-:Y:S05]  /*4140*/  WARPSYNC.ALL ;  /* 0x0000000000007948 */ /* 0x000fea0003800000 */
[----:B------:R-:W-:Y:S01]  /*4150*/  BAR.SYNC.DEFER_BLOCKING 0x0 ;  /* 0x0000000000007b1d */ /* 0x000fe20000010000 */
[----:B------:R-:W-:-:S05]  /*4160*/  IADD3 R28, PT, PT, R28, 0x1, RZ ;  /* 0x000000011c1c7810 */ /* 0x000fca0007ffe0ff */
[----:B------:R-:W-:Y:S05]  /*4170*/  BRA.U !UP0, `(.L_x_1040) ;  /* 0xffffffc508bc7547 */ /* 0x000fea000b83ffff */
.L_x_986:
[----:B------:R-:W4:Y:S02]  /*4180*/  LDCU UR6, c[0x0][0x3ac] ;  /* 0x00007580ff0677ac */ /* 0x000f240008000800 */
[----:B----4-:R-:W-:-:S13]  /*4190*/  ISETP.GE.AND P0, PT, R3, UR6, PT ;  /* 0x0000000603007c0c */ /* 0x010fda000bf06270 */
[----:B------:R-:W-:Y:S05]  /*41a0*/  @P0 EXIT ;  /* 0x000000000000094d */ /* 0x000fea0003800000 */
[----:B------:R-:W4:Y:S02]  /*41b0*/  LDCU.64 UR4, c[0x0][0x3a0] ;  /* 0x00007400ff0477ac */ /* 0x000f240008000a00 */
[----:B----4-:R-:W-:-:S04]  /*41c0*/  UISETP.NE.U32.AND UP0, UPT, UR4, URZ, UPT ;  /* 0x000000ff0400728c */ /* 0x010fc8000bf05070 */
[----:B------:R-:W-:-:S09]  /*41d0*/  UISETP.NE.AND.EX UP0, UPT, UR5, URZ, UPT, UP0 ;  /* 0x000000ff0500728c */ /* 0x000fd2000bf05300 */
[----:B------:R-:W-:Y:S05]  /*41e0*/  BRA.U !UP0, `(.L_x_1041) ;  /* 0x0000000108847547 */ /* 0x000fea000b800000 */
[----:B------:R-:W4:Y:S02]  /*41f0*/  LDC.64 R6, c[0x0][0x3a0] ;  /* 0x0000e800ff067b82 */ /* 0x000f240000000a00 */
[----:B----4-:R-:W-:-:S06]  /*4200*/  IMAD.WIDE.U32 R2, R2, 0x4, R6 ;  /* 0x0000000402027825 */ /* 0x010fcc00078e0006 */
[----:B------:R-:W4:Y:S01]  /*4210*/  LDG.E.CONSTANT R3, desc[UR10][R2.64] ;  /* 0x0000000a02037981 */ /* 0x000f22000c1e9900 */
[----:B------:R-:W-:Y:S01]  /*4220*/  HFMA2 R9, -RZ, RZ, 0.96630859375, -0.0022525787353515625 ;  /* 0x3bbb989dff097431 */ /* 0x000fe200000001ff */
        /* <DEDUP_REMOVED lines=15> */
[----:B------:R-:W4:Y:S01]  /*4320*/  MUFU.EX2 R2, R9 ;  /* 0x0000000900027308 */ /* 0x000f220000000800 */
[----:B------:R-:W-:-:S07]  /*4330*/  FFMA R3, R0, 1.925963033500011079e-08, R3 ;  /* 0x32a5706000037823 */ /* 0x000fce0000000003 */
[----:B------:R-:W5:Y:S01]  /*4340*/  MUFU.EX2 R3, R3 ;  /* 0x0000000300037308 */ /* 0x000f620000000800 */
[----:B----4-:R-:W-:Y:S01]  /*4350*/  FMUL R7, R7, R2 ;  /* 0x0000000207077220 */ /* 0x010fe20000400000 */
        /* <DEDUP_REMOVED lines=10> */
.L_x_1041:
[C---:B------:R-:W-:Y:S01]  /*4400*/  IADD3 R0, PT, PT, R27.reuse, 0x1800000, RZ ;  /* 0x018000001b007810 */ /* 0x040fe20007ffe0ff */
[----:B------:R-:W-:Y:S01]  /*4410*/  BSSY.RECONVERGENT B0, `(.L_x_1042) ;  /* 0x000000d000007945 */ /* 0x000fe20003800200 */
[----:B------:R-:W-:Y:S02]  /*4420*/  FSETP.GT.AND P3, PT, R27, RZ, PT ;  /* 0x000000ff1b00720b */ /* 0x000fe40003f64000 */
[----:B------:R-:W-:-:S04]  /*4430*/  LOP3.LUT R0, R0, 0x7f800000, RZ, 0xc0, !PT ;  /* 0x7f80000000007812 */ /* 0x000fc800078ec0ff */
[----:B------:R-:W-:-:S13]  /*4440*/  ISETP.GT.U32.AND P0, PT, R0, 0x1ffffff, PT ;  /* 0x01ffffff0000780c */ /* 0x000fda0003f04070 */
[----:B------:R-:W-:Y:S05]  /*4450*/  @P0 BRA `(.L_x_1043) ;  /* 0x0000000000100947 */ /* 0x000fea0003800000 */
[----:B------:R-:W-:Y:S02]  /*4460*/  MOV R2, R27 ;  /* 0x0000001b00027202 */ /* 0x000fe40000000f00 */
[----:B------:R-:W-:-:S07]  /*4470*/  MOV R9, 0x4490 ;  /* 0x0000449000097802 */ /* 0x000fce0000000f00 */
[----:B0123--:R-:W-:Y:S05]  /*4480*/  CALL.REL.NOINC `($__internal_21_$__cuda_sm20_rcp_rn_f32_slowpath) ;  /* 0x0000000400047944 */ /* 0x00ffea0003c00000 */
[----:B------:R-:W-:Y:S05]  /*4490*/  BRA `(.L_x_1044) ;  /* 0x0000000000107947 */ /* 0x000fea0003800000 */
.L_x_1043:
[----:B------:R-:W4:Y:S02]  /*44a0*/  MUFU.RCP R0, R27 ;  /* 0x0000001b00007308 */ /* 0x000f240000001000 */
[----:B----4-:R-:W-:-:S04]  /*44b0*/  FFMA R2, R0, R27, -1 ;  /* 0xbf80000000027423 */ /* 0x010fc8000000001b */
[----:B------:R-:W-:-:S04]  /*44c0*/  FADD.FTZ R3, -R2, -RZ ;  /* 0x800000ff02037221 */ /* 0x000fc80000010100 */
[----:B------:R-:W-:-:S07]  /*44d0*/  FFMA R0, R0, R3, R0 ;  /* 0x0000000300007223 */ /* 0x000fce0000000000 */
.L_x_1044:
[----:B------:R-:W-:Y:S05]  /*44e0*/  BSYNC.RECONVERGENT B0 ;  /* 0x0000000000007941 */ /* 0x000fea0003800200 */
.L_x_1042:
[----:B------:R-:W4:Y:S01]  /*44f0*/  LDC.64 R2, c[0x0][0x398] ;  /* 0x0000e600ff027b82 */ /* 0x000f220000000a00 */
        /* <DEDUP_REMOVED lines=8> */
[----:B----4-:R-:W-:-:S04]  /*4580*/  IMAD.WIDE R2, R5, 0x4, R2 ;  /* 0x0000000405027825 */ /* 0x010fc800078e0202 */
        /* <DEDUP_REMOVED lines=10> */
.L_x_996:
[----:B------:R-:W-:Y:S01]  /*4630*/  HFMA2 R41, -RZ, RZ, 0, 9.5367431640625e-07 ;  /* 0x00000010ff297431 */ /* 0x000fe200000001ff */
[----:B------:R-:W-:Y:S01]  /*4640*/  BSSY B2, `(.L_x_1045) ;  /* 0x0000007000027945 */ /* 0x000fe20003800000 */
[----:B------:R-:W-:Y:S02]  /*4650*/  MOV R35, R36 ;  /* 0x0000002400237202 */ /* 0x000fe40000000f00 */
[----:B------:R-:W-:Y:S02]  /*4660*/  MOV R42, 0x1f ;  /* 0x0000001f002a7802 */ /* 0x000fe40000000f00 */
[----:B------:R-:W-:-:S07]  /*4670*/  MOV R40, 0xffffffff ;  /* 0xffffffff00287802 */ /* 0x000fce0000000f00 */
[----:B------:R-:W-:Y:S05]  /*4680*/  WARPSYNC.COLLECTIVE R40, `(.L_x_1046) ;  /* 0x0000000028087348 */ /* 0x000fea0003c00000 */
[----:B------:R0:W1:Y:S02]  /*4690*/  SHFL.BFLY P2, R39, R35, R41, R42 ;  /* 0x0c00002923277389 */ /* 0x000064000004002a */
[----:B01----:R-:W-:Y:S05]  /*46a0*/  ENDCOLLECTIVE ;  /* 0x000000000000791b */ /* 0x003fea0003800000 */
.L_x_1046:
[----:B------:R-:W-:Y:S05]  /*46b0*/  BSYNC B2 ;  /* 0x0000000000027941 */ /* 0x000fea0003800000 */
.L_x_1045:
[----:B------:R-:W-:Y:S01]  /*46c0*/  MOV R35, R39 ;  /* 0x0000002700237202 */ /* 0x000fe20000000f00 */
[----:B------:R-:W-:Y:S01]  /*46d0*/  HFMA2 R41, -RZ, RZ, 0, 4.76837158203125e-07 ;  /* 0x00000008ff297431 */ /* 0x000fe200000001ff */
[----:B------:R-:W-:Y:S01]  /*46e0*/  MOV R42, 0x1f ;  /* 0x0000001f002a7802 */ /* 0x000fe20000000f00 */
[----:B------:R-:W-:Y:S02]  /*46f0*/  IMAD.MOV.U32 R40, RZ, RZ, -0x1 ;  /* 0xffffffffff287424 */ /* 0x000fe400078e00ff */
[----:B------:R-:W-:-:S07]  /*4700*/  FADD R35, R36, R35 ;  /* 0x0000002324237221 */ /* 0x000fce0000000000 */
[----:B------:R-:W-:Y:S05]  /*4710*/  WARPSYNC.COLLECTIVE R40, `(.L_x_1047) ;  /* 0x0000000028087348 */ /* 0x000fea0003c00000 */
[----:B------:R0:W1:Y:S02]  /*4720*/  SHFL.BFLY P2, R39, R35, R41, R42 ;  /* 0x0c00002923277389 */ /* 0x000064000004002a */
[----:B01----:R-:W-:Y:S05]  /*4730*/  ENDCOLLECTIVE ;  /* 0x000000000000791b */ /* 0x003fea0003800000 */
.L_x_1047:
[----:B------:R-:W-:Y:S01]  /*4740*/  HFMA2 R41, -RZ, RZ, 0, 2.384185791015625e-07 ;  /* 0x00000004ff297431 */ /* 0x000fe200000001ff */
[----:B------:R-:W-:-:S05]  /*4750*/  MOV R22, R39 ;  /* 0x0000002700167202 */ /* 0x000fca0000000f00 */
[----:B------:R-:W-:-:S05]  /*4760*/  FADD R22, R35, R22 ;  /* 0x0000001623167221 */ /* 0x000fca0000000000 */
[----:B------:R-:W-:-:S07]  /*4770*/  MOV R35, R22 ;  /* 0x0000001600237202 */ /* 0x000fce0000000f00 */
[----:B------:R-:W-:Y:S05]  /*4780*/  WARPSYNC.COLLECTIVE R40, `(.L_x_1048) ;  /* 0x0000000028087348 */ /* 0x000fea0003c00000 */
[----:B------:R0:W1:Y:S02]  /*4790*/  SHFL.BFLY P2, R39, R35, R41, R42 ;  /* 0x0c00002923277389 */ /* 0x000064000004002a */
[----:B01----:R-:W-:Y:S05]  /*47a0*/  ENDCOLLECTIVE ;  /* 0x000000000000791b */ /* 0x003fea0003800000 */
.L_x_1048:
[----:B------:R-:W-:Y:S01]  /*47b0*/  HFMA2 R41, -RZ, RZ, 0, 1.1920928955078125e-07 ;  /* 0x00000002ff297431 */ /* 0x000fe200000001ff */
[----:B------:R-:W-:-:S05]  /*47c0*/  MOV R37, R39 ;  /* 0x0000002700257202 */ /* 0x000fca0000000f00 */
[----:B------:R-:W-:-:S05]  /*47d0*/  FADD R37, R22, R37 ;  /* 0x0000002516257221 */ /* 0x000fca0000000000 */
[----:B------:R-:W-:-:S07]  /*47e0*/  MOV R35, R37 ;  /* 0x0000002500237202 */ /* 0x000fce0000000f00 */
[----:B------:R-:W-:Y:S05]  /*47f0*/  WARPSYNC.COLLECTIVE R40, `(.L_x_1049) ;  /* 0x0000000028087348 */ /* 0x000fea0003c00000 */
[----:B------:R0:W1:Y:S02]  /*4800*/  SHFL.BFLY P2, R39, R35, R41, R42 ;  /* 0x0c00002923277389 */ /* 0x000064000004002a */
[----:B01----:R-:W-:Y:S05]  /*4810*/  ENDCOLLECTIVE ;  /* 0x000000000000791b */ /* 0x003fea0003800000 */
.L_x_1049:
[----:B------:R-:W-:Y:S01]  /*4820*/  HFMA2 R41, -RZ, RZ, 0, 5.9604644775390625e-08 ;  /* 0x00000001ff297431 */ /* 0x000fe200000001ff */
[----:B------:R-:W-:-:S05]  /*4830*/  MOV R38, R39 ;  /* 0x0000002700267202 */ /* 0x000fca0000000f00 */
[----:B------:R-:W-:-:S05]  /*4840*/  FADD R38, R37, R38 ;  /* 0x0000002625267221 */ /* 0x000fca0000000000 */
[----:B------:R-:W-:-:S07]  /*4850*/  MOV R35, R38 ;  /* 0x0000002600237202 */ /* 0x000fce0000000f00 */
[----:B------:R-:W-:Y:S05]  /*4860*/  WARPSYNC.COLLECTIVE R40, `(.L_x_1050) ;  /* 0x0000000028087348 */ /* 0x000fea0003c00000 */
[----:B------:R0:W1:Y:S02]  /*4870*/  SHFL.BFLY P2, R39, R35, R41, R42 ;  /* 0x0c00002923277389 */ /* 0x000064000004002a */
[----:B01----:R-:W-:Y:S05]  /*4880*/  ENDCOLLECTIVE ;  /* 0x000000000000791b */ /* 0x003fea0003800000 */
.L_x_1050:
[----:B------:R-:W-:Y:S05]  /*4890*/  BRA `(.L_x_1051) ;  /* 0xffffffc8007c7947 */ /* 0x000fea000383ffff */
        .weak           $__internal_21_$__cuda_sm20_rcp_rn_f32_slowpath
        .type           $__internal_21_$__cuda_sm20_rcp_rn_f32_slowpath,@function
        .size           $__internal_21_$__cuda_sm20_rcp_rn_f32_slowpath,(.L_x_2082 - $__internal_21_$__cuda_sm20_rcp_rn_f32_slowpath)
$__internal_21_$__cuda_sm20_rcp_rn_f32_slowpath:
        /* <DEDUP_REMOVED lines=15> */
.L_x_1053:
        /* <DEDUP_REMOVED lines=29> */
[----:B------:R-:W-:-:S04]  /*4b60*/  @!P0 IADD3 R3, PT, PT, R3, 0x1, RZ ;  /* 0x0000000103038810 */ /* 0x000fc80007ffe0ff */
[----:B------:R-:W-:-:S04]  /*4b70*/  @!P1 SHF.L.U32 R3, R3, 0x1, RZ ;  /* 0x0000000103039819 */ /* 0x000fc800000006ff */
[----:B------:R-:W-:Y:S01]  /*4b80*/  LOP3.LUT R3, R3, 0x80000000, R2, 0xf8, !PT ;  /* 0x8000000003037812 */ /* 0x000fe200078ef802 */
[----:B------:R-:W-:Y:S06]  /*4b90*/  BRA `(.L_x_1054) ;  /* 0x0000000000047947 */ /* 0x000fec0003800000 */
.L_x_1055:
[----:B------:R0:W1:Y:S02]  /*4ba0*/  MUFU.RCP R3, R2 ;  /* 0x0000000200037308 */ /* 0x0000640000001000 */
.L_x_1054:
[----:B------:R-:W-:Y:S05]  /*4bb0*/  BSYNC.RECONVERGENT B1 ;  /* 0x0000000000017941 */ /* 0x000fea0003800200 */
.L_x_1052:
[----:B-1----:R-:W-:Y:S01]  /*4bc0*/  MOV R0, R3 ;  /* 0x0000000300007202 */ /* 0x002fe20000000f00 */
[----:B------:R-:W-:Y:S01]  /*4bd0*/  HFMA2 R3, -RZ, RZ, 0, 0 ;  /* 0x00000000ff037431 */ /* 0x000fe200000001ff */
[----:B0-----:R-:W-:-:S04]  /*4be0*/  MOV R2, R9 ;  /* 0x0000000900027202 */ /* 0x001fc80000000f00 */
[----:B------:R-:W-:Y:S05]  /*4bf0*/  RET.REL.NODEC R2 `(_Z23flash_attn_sinks_kernelIfLi256ELi8ELi16EEvPKT_S2_S2_PS0_PKffiiiii) ;  /* 0xffffffb402007950 */ /* 0x000fea0003c3ffff */
.L_x_1056:
        /* <DEDUP_REMOVED lines=16> */
.L_x_2082:


//--------------------- .text._Z23flash_attn_sinks_kernelIfLi192ELi8ELi16EEvPKT_S2_S2_PS0_PKffiiiii --------------------------
	.section	.text._Z23flash_attn_sinks_kernelIfLi192ELi8ELi16EEvPKT_S2_S2_PS0_PKffiiiii,"ax",@progbits
	.align	128
        .global         _Z23flash_attn_sinks_kernelIfLi192ELi8ELi16EEvPKT_S2_S2_PS0_PKffiiiii
        .type           _Z23flash_attn_sinks_kernelIfLi192ELi8ELi16EEvPKT_S2_S2_PS0_PKffiiiii,@function
        .size           _Z23flash_attn_sinks_kernelIfLi192ELi8ELi16EEvPKT_S2_S2_PS0_PKffiiiii,(.L_x_2083 - _Z23flash_attn_sinks_kernelIfLi192ELi8ELi16EEvPKT_S2_S2_PS0_PKffiiiii)
        .other          _Z23flash_attn_sinks_kernelIfLi192ELi8ELi16EEvPKT_S2_S2_PS0_PKffiiiii,@"STO_CUDA_ENTRY STV_DEFAULT"
_Z23flash_attn_sinks_kernelIfLi192ELi8ELi16EEvPKT_S2_S2_PS0_PKffiiiii:
.text._Z23flash_attn_sinks_kernelIfLi192ELi8ELi16EEvPKT_S2_S2_PS0_PKffiiiii:
        /* <DEDUP_REMOVED lines=11> */
[----:B-1----:R-:W-:-:S07]  /*00b0*/  IMAD.SHL.U32 R6, R6, 0x8, RZ ;  /* 0x0000000806067824 */ /* 0x002fce00078e00ff */
[----:B------:R-:W1:Y:S01]  /*00c0*/  LDC R7, c[0x0][0x3b8] ;  /* 0x0000ee00ff077b82 */ /* 0x000e620000000800 */
[----:B0-----:R-:W-:Y:S02]  /*00d0*/  SHF.R.U32.HI R10, RZ, 0x5, R15 ;  /* 0x00000005ff0a7819 */ /* 0x001fe4000001160f */
[----:B------:R-:W-:Y:S02]  /*00e0*/  LOP3.LUT R15, R15, 0x1f, RZ, 0xc0, !PT ;  /* 0x0000001f0f0f7812 */ /* 0x000fe400078ec0ff */
[----:B------:R-:W-:Y:S01]  /*00f0*/  LOP3.LUT R14, R6, R10, RZ, 0xfc, !PT ;  /* 0x0000000a060e7212 */ /* 0x000fe200078efcff */
[----:B--2---:R-:W-:Y:S02]  /*0100*/  IMAD R0, R12, UR4, R13 ;  /* 0x000000040c007c24 */ /* 0x004fe4000f8e020d */
[----:B------:R-:W0:Y:S01]  /*0110*/  LDC R25, c[0x0][0x3bc] ;  /* 0x0000ef00ff197b82 */ /* 0x000e220000000800 */
[-C--:B-----5:R-:W-:Y:S01]  /*0120*/  ISETP.GE.AND P1, PT, R14, R3.reuse, PT ;  /* 0x000000030e00720c */ /* 0x0a0fe20003f26270 */
[----:B------:R-:W-:-:S04]  /*0130*/  IMAD R0, R0, R3, R14 ;  /* 0x0000000300007224 */ /* 0x000fc800078e020e */
[----:B------:R-:W-:-:S04]  /*0140*/  IMAD R4, R0, 0xc0, R15 ;  /* 0x000000c000047824 */ /* 0x000fc800078e020f */
[----:B---3--:R-:W-:Y:S01]  /*0150*/  IMAD.WIDE R20, R4, 0x4, R20 ;  /* 0x0000000404147825 */ /* 0x008fe200078e0214 */
[----:B-1----:R-:W-:-:S04]  /*0160*/  IABS R22, R7 ;  /* 0x0000000700167213 */ /* 0x002fc80000000000 */
[----:B------:R-:W2:Y:S01]  /*0170*/  @!P1 LDG.E.CONSTANT R5, desc[UR10][R20.64] ;  /* 0x0000000a14059981 */ /* 0x000ea2000c1e9900 */
[----:B------:R-:W-:Y:S01]  /*0180*/  IABS R23, R12 ;  /* 0x0000000c00177213 */ /* 0x000fe20000000000 */
[----:B------:R-:W1:Y:S02]  /*0190*/  @!P1 LDC R24, c[0x0][0x3a8] ;  /* 0x0000ea00ff189b82 */ /* 0x000e640000000800 */
[----:B------:R-:W3:Y:S04]  /*01a0*/  @!P1 LDG.E.CONSTANT R16, desc[UR10][R20.64+0x80] ;  /* 0x0000800a14109981 */ /* 0x000ee8000c1e9900 */
[----:B------:R-:W5:Y:S02]  /*01b0*/  @!P1 LDG.E.CONSTANT R2, desc[UR10][R20.64+0x100] ;  /* 0x0001000a14029981 */ /* 0x000f64000c1e9900 */
[----:B------:R-:W1:Y:S02]  /*01c0*/  @!P1 LDC R27, c[0x0][0x3a8] ;  /* 0x0000ea00ff1b9b82 */ /* 0x000e640000000800 */
[----:B------:R-:W5:Y:S04]  /*01d0*/  @!P1 LDG.E.CONSTANT R0, desc[UR10][R20.64+0x180] ;  /* 0x0001800a14009981 */ /* 0x000f68000c1e9900 */
[----:B------:R-:W1:Y:S04]  /*01e0*/  @!P1 LDG.E.CONSTANT R17, desc[UR10][R20.64+0x200] ;  /* 0x0002000a14119981 */ /* 0x000e68000c1e9900 */
[----:B------:R4:W5:Y:S01]  /*01f0*/  @!P1 LDG.E.CONSTANT R18, desc[UR10][R20.64+0x280] ;  /* 0x0002800a14129981 */ /* 0x000962000c1e9900 */
[----:B------:R-:W0:Y:S01]  /*0200*/  I2F.RP R11, R22 ;  /* 0x00000016000b7306 */ /* 0x000e220000209400 */
[----:B------:R-:W-:-:S02]  /*0210*/  LOP3.LUT R12, R12, R7, RZ, 0x3c, !PT ;  /* 0x000000070c0c7212 */ /* 0x000fc400078e3cff */
[----:B------:R-:W-:Y:S02]  /*0220*/  R2UR UR12, R1 ;  /* 0x00000000010c72ca */ /* 0x000fe400000e0000 */
[----:B------:R-:W-:-:S03]  /*0230*/  ISETP.GE.AND P3, PT, R12, RZ, PT ;  /* 0x000000ff0c00720c */ /* 0x000fc60003f66270 */
[----:B0-----:R-:W0:Y:S02]  /*0240*/  MUFU.RCP R11, R11 ;  /* 0x0000000b000b7308 */ /* 0x001e240000001000 */
[----:B0-----:R-:W-:-:S06]  /*0250*/  IADD3 R8, PT, PT, R11, 0xffffffe, RZ ;  /* 0x0ffffffe0b087810 */ /* 0x001fcc0007ffe0ff */
[----:B------:R0:W4:Y:S02]  /*0260*/  F2I.FTZ.U32.TRUNC.NTZ R9, R8 ;  /* 0x0000000800097305 */ /* 0x000124000021f000 */
[----:B0-----:R-:W-:Y:S02]  /*0270*/  HFMA2 R8, -RZ, RZ, 0, 0 ;  /* 0x00000000ff087431 */ /* 0x001fe400000001ff */
[----:B----4-:R-:W-:-:S04]  /*0280*/  IMAD.MOV R19, RZ, RZ, -R9 ;  /* 0x000000ffff137224 */ /* 0x010fc800078e0a09 */
[----:B------:R-:W-:-:S04]  /*0290*/  IMAD R19, R19, R22, RZ ;  /* 0x0000001613137224 */ /* 0x000fc800078e02ff */
[----:B------:R-:W-:-:S04]  /*02a0*/  IMAD.HI.U32 R9, R9, R19, R8 ;  /* 0x0000001309097227 */ /* 0x000fc800078e0008 */
[----:B------:R-:W-:Y:S02]  /*02b0*/  IMAD.MOV.U32 R19, RZ, RZ, R23 ;  /* 0x000000ffff137224 */ /* 0x000fe400078e0017 */
[----:B------:R-:W0:Y:S02]  /*02c0*/  @!P1 LDC R23, c[0x0][0x3a8] ;  /* 0x0000ea00ff179b82 */ /* 0x000e240000000800 */
[----:B------:R-:W-:-:S05]  /*02d0*/  IMAD.HI.U32 R8, R9, R19, RZ ;  /* 0x0000001309087227 */ /* 0x000fca00078e00ff */
[----:B------:R-:W-:-:S05]  /*02e0*/  IADD3 R9, PT, PT, -R8, RZ, RZ ;  /* 0x000000ff08097210 */ /* 0x000fca0007ffe1ff */
[----:B------:R-:W-:-:S05]  /*02f0*/  IMAD R9, R22, R9, R19 ;  /* 0x0000000916097224 */ /* 0x000fca00078e0213 */
[----:B------:R-:W-:-:S13]  /*0300*/  ISETP.GT.U32.AND P2, PT, R22, R9, PT ;  /* 0x000000091600720c */ /* 0x000fda0003f44070 */
[----:B------:R-:W-:Y:S01]  /*0310*/  @!P2 IMAD.IADD R9, R9, 0x1, -R22 ;  /* 0x000000010909a824 */ /* 0x000fe200078e0a16 */
[----:B------:R-:W-:Y:S02]  /*0320*/  @!P2 IADD3 R8, PT, PT, R8, 0x1, RZ ;  /* 0x000000010808a810 */ /* 0x000fe40007ffe0ff */
[----:B------:R-:W-:Y:S02]  /*0330*/  ISETP.NE.AND P2, PT, R7, RZ, PT ;  /* 0x000000ff0700720c */ /* 0x000fe40003f45270 */
[----:B------:R-:W-:Y:S02]  /*0340*/  ISETP.GE.U32.AND P0, PT, R9, R22, PT ;  /* 0x000000160900720c */ /* 0x000fe40003f06070 */
[----:B------:R-:W-:-:S11]  /*0350*/  IABS R22, R13 ;  /* 0x0000000d00167213 */ /* 0x000fd60000000000 */
[----:B------:R-:W-:-:S05]  /*0360*/  @P0 VIADD R8, R8, 0x1 ;  /* 0x0000000108080836 */ /* 0x000fca0000000000 */
[----:B------:R-:W-:Y:S02]  /*0370*/  @!P3 IADD3 R8, PT, PT, -R8, RZ, RZ ;  /* 0x000000ff0808b210 */ /* 0x000fe40007ffe1ff */
[----:B------:R-:W-:-:S04]  /*0380*/  @!P2 LOP3.LUT R8, RZ, R7, RZ, 0x33, !PT ;  /* 0x00000007ff08a212 */ /* 0x000fc800078e33ff */
[-C--:B------:R-:W-:Y:S02]  /*0390*/  IABS R12, R8.reuse ;  /* 0x00000008000c7213 */ /* 0x080fe40000000000 */
[----:B------:R-:W-:Y:S02]  /*03a0*/  IABS R19, R8 ;  /* 0x0000000800137213 */ /* 0x000fe40000000000 */
[----:B------:R-:W4:Y:S08]  /*03b0*/  I2F.RP R9, R12 ;  /* 0x0000000c00097306 */ /* 0x000f300000209400 */
[----:B----4-:R-:W4:Y:S02]  /*03c0*/  MUFU.RCP R9, R9 ;  /* 0x0000000900097308 */ /* 0x010f240000001000 */
[----:B----4-:R-:W-:Y:S01]  /*03d0*/  VIADD R20, R9, 0xffffffe ;  /* 0x0ffffffe09147836 */ /* 0x010fe20000000000 */
[----:B------:R-:W-:-:S02]  /*03e0*/  IADD3 R9, PT, PT, RZ, -R19, RZ ;  /* 0x80000013ff097210 */ /* 0x000fc40007ffe0ff */
[----:B------:R-:W5:Y:S03]  /*03f0*/  @!P1 LDC R19, c[0x0][0x3a8] ;  /* 0x0000ea00ff139b82 */ /* 0x000f660000000800 */
[----:B------:R4:W0:Y:S02]  /*0400*/  F2I.FTZ.U32.TRUNC.NTZ R21, R20 ;  /* 0x0000001400157305 */ /* 0x000824000021f000 */
[----:B----4-:R-:W-:Y:S01]  /*0410*/  IMAD.MOV.U32 R20, RZ, RZ, RZ ;  /* 0x000000ffff147224 */ /* 0x010fe200078e00ff */
[----:B0-----:R-:W-:-:S05]  /*0420*/  IADD3 R11, PT, PT, RZ, -R21, RZ ;  /* 0x80000015ff0b7210 */ /* 0x001fca0007ffe0ff */
[----:B------:R-:W-:-:S04]  /*0430*/  IMAD R11, R11, R12, RZ ;  /* 0x0000000c0b0b7224 */ /* 0x000fc800078e02ff */
[----:B------:R-:W-:Y:S02]  /*0440*/  IMAD.HI.U32 R21, R21, R11, R20 ;  /* 0x0000000b15157227 */ /* 0x000fe400078e0014 */
[----:B------:R-:W2:Y:S04]  /*0450*/  @!P1 LDC R20, c[0x0][0x3a8] ;  /* 0x0000ea00ff149b82 */ /* 0x000ea80000000800 */
[----:B------:R-:W-:-:S04]  /*0460*/  IMAD.HI.U32 R21, R21, R22, RZ ;  /* 0x0000001615157227 */ /* 0x000fc800078e00ff */
[----:B------:R-:W-:-:S05]  /*0470*/  IMAD R9, R21, R9, R22 ;  /* 0x0000000915097224 */ /* 0x000fca00078e0216 */
[----:B------:R-:W-:-:S13]  /*0480*/  ISETP.GT.U32.AND P2, PT, R12, R9, PT ;  /* 0x000000090c00720c */ /* 0x000fda0003f44070 */
[----:B------:R-:W-:Y:S01]  /*0490*/  @!P2 IMAD.IADD R9, R9, 0x1, -R12 ;  /* 0x000000010909a824 */ /* 0x000fe200078e0a0c */
[----:B------:R-:W-:Y:S02]  /*04a0*/  @!P2 IADD3 R21, PT, PT, R21, 0x1, RZ ;  /* 0x000000011515a810 */ /* 0x000fe40007ffe0ff */
[----:B------:R-:W-:Y:S02]  /*04b0*/  ISETP.NE.AND P2, PT, R8, RZ, PT ;  /* 0x000000ff0800720c */ /* 0x000fe40003f45270 */
[----:B------:R-:W-:Y:S02]  /*04c0*/  ISETP.GE.U32.AND P0, PT, R9, R12, PT ;  /* 0x0000000c0900720c */ /* 0x000fe40003f06070 */
[----:B------:R-:W-:Y:S02]  /*04d0*/  LOP3.LUT R9, R13, R8, RZ, 0x3c, !PT ;  /* 0x000000080d097212 */ /* 0x000fe400078e3cff */
[----:B------:R-:W-:Y:S02]  /*04e0*/  VIADDMNMX R12, R6, 0x8, R3, PT ;  /* 0x00000008060c7846 */ /* 0x000fe40003800103 */
[----:B------:R-:W-:-:S02]  /*04f0*/  ISETP.GE.AND P3, PT, R9, RZ, PT ;  /* 0x000000ff0900720c */ /* 0x000fc40003f66270 */
[----:B------:R-:W-:-:S04]  /*0500*/  IADD3 R9, PT, PT, -R3, UR5, RZ ;  /* 0x0000000503097c10 */ /* 0x000fc8000fffe1ff */
[----:B------:R-:W-:Y:S01]  /*0510*/  IADD3 R22, PT, PT, R6, R9, RZ ;  /* 0x0000000906167210 */ /* 0x000fe20007ffe0ff */
[----:B------:R-:W-:Y:S01]  /*0520*/  @P0 VIADD R21, R21, 0x1 ;  /* 0x0000000115150836 */ /* 0x000fe20000000000 */
[----:B------:R-:W-:Y:S02]  /*0530*/  ISETP.GT.AND P0, PT, R25, RZ, PT ;  /* 0x000000ff1900720c */ /* 0x000fe40003f04270 */
[----:B------:R-:W-:Y:S02]  /*0540*/  VIADDMNMX R11, R22, -R25, 0xffffffff, !PT ;  /* 0xffffffff160b7446 */ /* 0x000fe40007800919 */
[----:B------:R-:W-:Y:S01]  /*0550*/  VIADDMNMX R12, R9, R12, UR5, PT ;  /* 0x00000005090c7e46 */ /* 0x000fe2000b80010c */
[----:B------:R-:W-:Y:S01]  /*0560*/  @!P3 IMAD.MOV R21, RZ, RZ, -R21 ;  /* 0x000000ffff15b224 */ /* 0x000fe200078e0a15 */
[----:B------:R-:W-:Y:S02]  /*0570*/  @!P2 LOP3.LUT R21, RZ, R8, RZ, 0x33, !PT ;  /* 0x00000008ff15a212 */ /* 0x000fe400078e33ff */
[----:B------:R-:W-:Y:S01]  /*0580*/  IADD3 R8, PT, PT, R11, 0x1, RZ ;  /* 0x000000010b087810 */ /* 0x000fe20007ffe0ff */
[----:B------:R-:W-:Y:S01]  /*0590*/  IMAD.MOV.U32 R11, RZ, RZ, RZ ;  /* 0x000000ffff0b7224 */ /* 0x000fe200078e00ff */
[----:B------:R-:W-:Y:S01]  /*05a0*/  MOV R9, RZ ;  /* 0x000000ff00097202 */ /* 0x000fe20000000f00 */
[----:B------:R-:W-:Y:S01]  /*05b0*/  IMAD R26, R7, UR4, R21 ;  /* 0x00000004071a7c24 */ /* 0x000fe2000f8e0215 */
[----:B------:R-:W-:-:S02]  /*05c0*/  SEL R8, R8, RZ, P0 ;  /* 0x000000ff08087207 */ /* 0x000fc40000000000 */
[----:B------:R-:W-:Y:S02]  /*05d0*/  CS2R R6, SRZ ;  /* 0x0000000000067805 */ /* 0x000fe4000001ff00 */
[----:B------:R-:W-:Y:S01]  /*05e0*/  IADD3 R10, PT, PT, R10, R22, RZ ;  /* 0x000000160a0a7210 */ /* 0x000fe20007ffe0ff */
[----:B------:R-:W-:Y:S01]  /*05f0*/  IMAD.MOV.U32 R21, RZ, RZ, RZ ;  /* 0x000000ffff157224 */ /* 0x000fe200078e00ff */
[----:B------:R-:W-:Y:S01]  /*0600*/  R2UR UR4, R8 ;  /* 0x00000000080472ca */ /* 0x000fe200000e0000 */
[----:B------:R-:W-:Y:S02]  /*0610*/  IMAD.MOV.U32 R8, RZ, RZ, RZ ;  /* 0x000000ffff087224 */ /* 0x000fe400078e00ff */
[-C--:B--2---:R-:W-:Y:S01]  /*0620*/  @!P1 FMUL R11, R5, R20.reuse ;  /* 0x00000014050b9220 */ /* 0x084fe20000400000 */
[----:B------:R-:W-:Y:S02]  /*0630*/  IMAD.MOV.U32 R5, RZ, RZ, RZ ;  /* 0x000000ffff057224 */ /* 0x000fe400078e00ff */
[----:B---3--:R-:W-:Y:S01]  /*0640*/  @!P1 FMUL R5, R16, R20 ;  /* 0x0000001410059220 */ /* 0x008fe20000400000 */
[----:B------:R-:W-:-:S02]  /*0650*/  IMAD R16, R26, UR5, RZ ;  /* 0x000000051a107c24 */ /* 0x000fc4000f8e02ff */
[----:B------:R-:W-:Y:S02]  /*0660*/  HFMA2 R20, -RZ, RZ, 0, 0 ;  /* 0x00000000ff147431 */ /* 0x000fe400000001ff */
[----:B-----5:R-:W-:Y:S01]  /*0670*/  @!P1 FMUL R9, R2, R19 ;  /* 0x0000001302099220 */ /* 0x020fe20000400000 */
[----:B------:R-:W-:Y:S01]  /*0680*/  @!P1 FMUL R8, R0, R23 ;  /* 0x0000001700089220 */ /* 0x000fe20000400000 */
[----:B------:R-:W-:Y:S01]  /*0690*/  CS2R R22, SRZ ;  /* 0x0000000000167805 */ /* 0x000fe2000001ff00 */
[----:B-1----:R-:W-:Y:S01]  /*06a0*/  @!P1 FMUL R7, R17, R24 ;  /* 0x0000001811079220 */ /* 0x002fe20000400000 */
[----:B------:R-:W-:Y:S01]  /*06b0*/  MOV R24, 0xff7fffff ;  /* 0xff7fffff00187802 */ /* 0x000fe20000000f00 */
[----:B------:R-:W-:Y:S02]  /*06c0*/  IMAD.MOV.U32 R17, RZ, RZ, RZ ;  /* 0x000000ffff117224 */ /* 0x000fe400078e00ff */
[----:B------:R-:W-:Y:S01]  /*06d0*/  @!P1 FMUL R6, R18, R27 ;  /* 0x0000001b12069220 */ /* 0x000fe20000400000 */
[----:B------:R-:W-:-:S02]  /*06e0*/  ISETP.LE.AND P1, PT, R12, UR4, PT ;  /* 0x000000040c007c0c */ /* 0x000fc4000bf23270 */
[----:B------:R-:W-:-:S11]  /*06f0*/  CS2R R18, SRZ ;  /* 0x0000000000127805 */ /* 0x000fd6000001ff00 */
[----:B------:R-:W-:Y:S05]  /*0700*/  @P1 BRA `(.L_x_1057) ;  /* 0x00000018007c1947 */ /* 0x000fea0003800000 */
[----:B------:R-:W-:Y:S01]  /*0710*/  VIADDMNMX R26, R10, -R25, 0xffffffff, !PT ;  /* 0xffffffff0a1a7446 */ /* 0x000fe20007800919 */
[----:B------:R-:W-:Y:S01]  /*0720*/  IMAD.MOV.U32 R25, RZ, RZ, RZ ;  /* 0x000000ffff197224 */ /* 0x000fe200078e00ff */
[----:B------:R-:W-:Y:S01]  /*0730*/  ISETP.LT.AND P0, PT, R14, R3, P0 ;  /* 0x000000030e00720c */ /* 0x000fe20000701270 */
[----:B------:R-:W-:Y:S01]  /*0740*/  UMOV UR5, UR4 ;  /* 0x0000000400057c82 */ /* 0x000fe20008000000 */
[----:B------:R-:W-:Y:S01]  /*0750*/  MOV R24, 0xff7fffff ;  /* 0xff7fffff00187802 */ /* 0x000fe20000000f00 */
[----:B------:R-:W-:Y:S01]  /*0760*/  VIADD R26, R26, 0x1 ;  /* 0x000000011a1a7836 */ /* 0x000fe20000000000 */
[----:B------:R-:W-:-:S09]  /*0770*/  MOV R23, RZ ;  /* 0x000000ff00177202 */ /* 0x000fd20000000f00 */
.L_x_1082:
[----:B01----:R-:W0:Y:S01]  /*0780*/  S2R R27, SR_TID.X ;  /* 0x00000000001b7919 */ /* 0x003e220000002100 */
[----:B------:R-:W1:Y:S01]  /*0790*/  S2UR UR8, SR_CgaCtaId ;  /* 0x00000000000879c3 */ /* 0x000e620000008800 */
[C---:B------:R-:W-:Y:S01]  /*07a0*/  R2UR UR9, R12.reuse ;  /* 0x000000000c0972ca */ /* 0x040fe200000e0000 */
[----:B------:R-:W-:Y:S02]  /*07b0*/  UIADD3 UR7, UPT, UPT, UR5, 0x10, URZ ;  /* 0x0000001005077890 */ /* 0x000fe4000fffe0ff */
[----:B------:R-:W-:Y:S01]  /*07c0*/  MOV R2, UR5 ;  /* 0x0000000500027c02 */ /* 0x000fe20008000f00 */
[----:B------:R-:W-:Y:S01]  /*07d0*/  UMOV UR6, 0x400 ;  /* 0x0000040000067882 */ /* 0x000fe20000000000 */
[----:B------:R-:W-:Y:S02]  /*07e0*/  BSSY.RECONVERGENT B0, `(.L_x_1058) ;  /* 0x0000034000007945 */ /* 0x000fe40003800200 */
[----:B------:R-:W-:-:S06]  /*07f0*/  ISETP.LE.AND P1, PT, R12, UR7, PT ;  /* 0x000000070c007c0c */ /* 0x000fcc000bf23270 */
[----:B------:R-:W-:Y:S02]  /*0800*/  UISETP.LT.AND UP0, UPT, UR9, UR7, UPT ;  /* 0x000000070900728c */ /* 0x000fe4000bf01270 */
[----:B-1----:R-:W-:Y:S02]  /*0810*/  ULEA UR6, UR8, UR6, 0x18 ;  /* 0x0000000608067291 */ /* 0x002fe4000f8ec0ff */
[----:B------:R-:W-:-:S04]  /*0820*/  USEL UR8, UR9, UR7, UP0 ;  /* 0x0000000709087287 */ /* 0x000fc80008000000 */
[----:B------:R-:W-:Y:S01]  /*0830*/  UIADD3 UR9, UPT, UPT, UR8, -UR5, URZ ;  /* 0x8000000508097290 */ /* 0x000fe2000fffe0ff */
[C---:B0-----:R-:W-:Y:S01]  /*0840*/  LEA R28, R27.reuse, UR6, 0x2 ;  /* 0x000000061b1c7c11 */ /* 0x041fe2000f8e10ff */
[----:B--23--:R-:W-:Y:S01]  /*0850*/  IMAD R29, R16, 0xc0, R27 ;  /* 0x000000c0101d7824 */ /* 0x00cfe200078e021b */
[----:B------:R-:W-:Y:S01]  /*0860*/  LOP3.LUT R0, R27, 0x300, RZ, 0xfc, !PT ;  /* 0x000003001b007812 */ /* 0x000fe200078efcff */
[----:B------:R-:W-:Y:S01]  /*0870*/  UMOV UR8, UR5 ;  /* 0x0000000500087c82 */ /* 0x000fe20008000000 */
[----:B------:R-:W-:Y:S01]  /*0880*/  UMOV UR5, UR7 ;  /* 0x0000000700057c82 */ /* 0x000fe20008000000 */
[----:B------:R-:W-:Y:S02]  /*0890*/  IMAD R29, R2, 0xc0, R29 ;  /* 0x000000c0021d7824 */ /* 0x000fe400078e021d */
[----:B------:R-:W-:-:S07]  /*08a0*/  VIADD R28, R28, 0x800 ;  /* 0x000008001c1c7836 */ /* 0x000fce0000000000 */
.L_x_1059:
[C---:B------:R-:W-:Y:S01]  /*08b0*/  IADD3 R2, PT, PT, R0.reuse, -0x300, RZ ;  /* 0xfffffd0000027810 */ /* 0x040fe20007ffe0ff */
[C---:B------:R-:W-:Y:S01]  /*08c0*/  VIADD R31, R0.reuse, 0xfffffe00 ;  /* 0xfffffe00001f7836 */ /* 0x040fe20000000000 */
[----:B------:R-:W-:Y:S01]  /*08d0*/  IADD3 R32, PT, PT, R0, -0x100, RZ ;  /* 0xffffff0000207810 */ /* 0x000fe20007ffe0ff */
[----:B------:R-:W-:Y:S01]  /*08e0*/  IMAD.MOV.U32 R35, RZ, RZ, RZ ;  /* 0x000000ffff237224 */ /* 0x000fe200078e00ff */
[----:B------:R-:W-:Y:S02]  /*08f0*/  LOP3.LUT R2, R2, 0xffff, RZ, 0xc0, !PT ;  /* 0x0000ffff02027812 */ /* 0x000fe400078ec0ff */
[----:B------:R-:W-:Y:S02]  /*0900*/  LOP3.LUT R31, R31, 0xffff, RZ, 0xc0, !PT ;  /* 0x0000ffff1f1f7812 */ /* 0x000fe400078ec0ff */
[----:B------:R-:W-:Y:S01]  /*0910*/  LOP3.LUT R32, R32, 0xffff, RZ, 0xc0, !PT ;  /* 0x0000ffff20207812 */ /* 0x000fe200078ec0ff */
[----:B------:R-:W-:Y:S01]  /*0920*/  IMAD R2, R2, 0xaaab, RZ ;  /* 0x0000aaab02027824 */ /* 0x000fe200078e02ff */
[----:B------:R-:W-:-:S02]  /*0930*/  LOP3.LUT R33, R0, 0xffff, RZ, 0xc0, !PT ;  /* 0x0000ffff00217812 */ /* 0x000fc400078ec0ff */
[----:B------:R-:W-:Y:S02]  /*0940*/  MOV R37, RZ ;  /* 0x000000ff00257202 */ /* 0x000fe40000000f00 */
[----:B------:R-:W-:Y:S02]  /*0950*/  SHF.R.U32.HI R30, RZ, 0x17, R2 ;  /* 0x00000017ff1e7819 */ /* 0x000fe40000011602 */
[----:B------:R-:W0:Y:S02]  /*0960*/  LDC.64 R2, c[0x0][0x388] ;  /* 0x0000e200ff027b82 */ /* 0x000e240000000a00 */
[----:B------:R-:W-:Y:S01]  /*0970*/  ISETP.LT.AND P2, PT, R30, UR9, PT ;  /* 0x000000091e007c0c */ /* 0x000fe2000bf41270 */
[----:B------:R-:W-:Y:S02]  /*0980*/  IMAD R30, R31, 0xaaab, RZ ;  /* 0x0000aaab1f1e7824 */ /* 0x000fe400078e02ff */
[----:B------:R-:W-:Y:S02]  /*0990*/  IMAD R31, R32, 0xaaab, RZ ;  /* 0x0000aaab201f7824 */ /* 0x000fe400078e02ff */
[----:B------:R-:W-:Y:S01]  /*09a0*/  IMAD R32, R33, 0xaaab, RZ ;  /* 0x0000aaab21207824 */ /* 0x000fe200078e02ff */
[----:B------:R-:W-:Y:S01]  /*09b0*/  SHF.R.U32.HI R30, RZ, 0x17, R30 ;  /* 0x00000017ff1e7819 */ /* 0x000fe2000001161e */
[----:B------:R-:W-:Y:S01]  /*09c0*/  HFMA2 R33, -RZ, RZ, 0, 0 ;  /* 0x00000000ff217431 */ /* 0x000fe200000001ff */
[----:B------:R-:W-:-:S02]  /*09d0*/  SHF.R.U32.HI R31, RZ, 0x17, R31 ;  /* 0x00000017ff1f7819 */ /* 0x000fc4000001161f */
[----:B------:R-:W-:Y:S02]  /*09e0*/  SHF.R.U32.HI R32, RZ, 0x17, R32 ;  /* 0x00000017ff207819 */ /* 0x000fe40000011620 */
[----:B------:R-:W-:Y:S02]  /*09f0*/  ISETP.LT.AND P3, PT, R30, UR9, PT ;  /* 0x000000091e007c0c */ /* 0x000fe4000bf61270 */
[----:B------:R-:W-:Y:S01]  /*0a00*/  ISETP.LT.AND P4, PT, R31, UR9, PT ;  /* 0x000000091f007c0c */ /* 0x000fe2000bf81270 */
[----:B------:R-:W-:Y:S01]  /*0a10*/  IMAD.MOV.U32 R31, RZ, RZ, RZ ;  /* 0x000000ffff1f7224 */ /* 0x000fe200078e00ff */
[----:B------:R-:W-:Y:S01]  /*0a20*/  ISETP.LT.AND P5, PT, R32, UR9, PT ;  /* 0x0000000920007c0c */ /* 0x000fe2000bfa1270 */
[----:B0-----:R-:W-:-:S05]  /*0a30*/  IMAD.WIDE R2, R29, 0x4, R2 ;  /* 0x000000041d027825 */ /* 0x001fca00078e0202 */
[----:B------:R-:W2:Y:S04]  /*0a40*/  @P2 LDG.E.CONSTANT R31, desc[UR10][R2.64] ;  /* 0x0000000a021f2981 */ /* 0x000ea8000c1e9900 */
[----:B------:R-:W3:Y:S04]  /*0a50*/  @P3 LDG.E.CONSTANT R33, desc[UR10][R2.64+0x400] ;  /* 0x0004000a02213981 */ /* 0x000ee8000c1e9900 */
[----:B------:R-:W4:Y:S04]  /*0a60*/  @P4 LDG.E.CONSTANT R35, desc[UR10][R2.64+0x800] ;  /* 0x0008000a02234981 */ /* 0x000f28000c1e9900 */
[----:B------:R-:W5:Y:S01]  /*0a70*/  @P5 LDG.E.CONSTANT R37, desc[UR10][R2.64+0xc00] ;  /* 0x000c000a02255981 */ /* 0x000f62000c1e9900 */
[C---:B------:R-:W-:Y:S01]  /*0a80*/  ISETP.GE.U32.AND P2, PT, R27.reuse, 0x800, PT ;  /* 0x000008001b00780c */ /* 0x040fe20003f46070 */
        /* <DEDUP_REMOVED lines=10> */
.L_x_1058:
[----:B------:R-:W0:Y:S01]  /*0b30*/  S2R R0, SR_TID.X ;  /* 0x0000000000007919 */ /* 0x000e220000002100 */
[----:B------:R-:W-:Y:S01]  /*0b40*/  BSSY.RECONVERGENT B0, `(.L_x_1060) ;  /* 0x0000032000007945 */ /* 0x000fe20003800200 */
.L_x_1061:
[C---:B0-----:R-:W-:Y:S01]  /*0b50*/  LOP3.LUT R2, R0.reuse, 0xffff, RZ, 0xc0, !PT ;  /* 0x0000ffff00027812 */ /* 0x041fe200078ec0ff */
[C---:B-1----:R-:W-:Y:S01]  /*0b60*/  VIADD R28, R0.reuse, 0x100 ;  /* 0x00000100001c7836 */ /* 0x042fe20000000000 */
[C---:B------:R-:W-:Y:S01]  /*0b70*/  IADD3 R29, PT, PT, R0.reuse, 0x200, RZ ;  /* 0x00000200001d7810 */ /* 0x040fe20007ffe0ff */
[----:B------:R-:W-:Y:S02]  /*0b80*/  VIADD R30, R0, 0x300 ;  /* 0x00000300001e7836 */ /* 0x000fe40000000000 */
[----:B------:R-:W-:Y:S01]  /*0b90*/  IMAD R2, R2, 0xaaab, RZ ;  /* 0x0000aaab02027824 */ /* 0x000fe200078e02ff */
[----:B------:R-:W-:Y:S02]  /*0ba0*/  LOP3.LUT R28, R28, 0xffff, RZ, 0xc0, !PT ;  /* 0x0000ffff1c1c7812 */ /* 0x000fe400078ec0ff */
[----:B------:R-:W-:Y:S02]  /*0bb0*/  LOP3.LUT R31, R29, 0xffff, RZ, 0xc0, !PT ;  /* 0x0000ffff1d1f7812 */ /* 0x000fe400078ec0ff */
[----:B------:R-:W-:-:S03]  /*0bc0*/  SHF.R.U32.HI R27, RZ, 0x17, R2 ;  /* 0x00000017ff1b7819 */ /* 0x000fc60000011602 */
[----:B------:R-:W-:Y:S01]  /*0bd0*/  IMAD R31, R31, 0xaaab, RZ ;  /* 0x0000aaab1f1f7824 */ /* 0x000fe200078e02ff */
[C---:B------:R-:W-:Y:S02]  /*0be0*/  PRMT R2, R27.reuse, 0x9910, RZ ;  /* 0x000099101b027816 */ /* 0x040fe400000000ff */
[C---:B------:R-:W-:Y:S02]  /*0bf0*/  ISETP.LT.AND P2, PT, R27.reuse, UR9, PT ;  /* 0x000000091b007c0c */ /* 0x040fe4000bf41270 */
[----:B------:R-:W-:Y:S01]  /*0c00*/  SHF.R.U32.HI R31, RZ, 0x17, R31 ;  /* 0x00000017ff1f7819 */ /* 0x000fe2000001161f */
[----:B------:R-:W-:Y:S01]  /*0c10*/  IMAD R2, R2, 0xc0, RZ ;  /* 0x000000c002027824 */ /* 0x000fe200078e02ff */
[----:B------:R-:W-:Y:S02]  /*0c20*/  IADD3 R27, PT, PT, R27, UR8, RZ ;  /* 0x000000081b1b7c10 */ /* 0x000fe4000fffe0ff */
[----:B------:R-:W-:Y:S02]  /*0c30*/  ISETP.LT.AND P4, PT, R31, UR9, PT ;  /* 0x000000091f007c0c */ /* 0x000fe4000bf81270 */
[----:B------:R-:W-:-:S02]  /*0c40*/  IADD3 R32, PT, PT, RZ, -R2, RZ ;  /* 0x80000002ff207210 */ /* 0x000fc40007ffe0ff */
[----:B------:R-:W0:Y:S02]  /*0c50*/  LDC.64 R2, c[0x0][0x390] ;  /* 0x0000e400ff027b82 */ /* 0x000e240000000a00 */
[----:B------:R-:W-:Y:S02]  /*0c60*/  PRMT R29, R32, 0x7710, RZ ;  /* 0x00007710201d7816 */ /* 0x000fe400000000ff */
[----:B------:R-:W-:Y:S01]  /*0c70*/  LOP3.LUT R32, R30, 0xffff, RZ, 0xc0, !PT ;  /* 0x0000ffff1e207812 */ /* 0x000fe200078ec0ff */
[----:B------:R-:W-:Y:S02]  /*0c80*/  IMAD R30, R28, 0xaaab, RZ ;  /* 0x0000aaab1c1e7824 */ /* 0x000fe400078e02ff */
[----:B------:R-:W-:Y:S02]  /*0c90*/  IMAD.IADD R28, R29, 0x1, R0 ;  /* 0x000000011d1c7824 */ /* 0x000fe400078e0200 */
[----:B------:R-:W-:Y:S01]  /*0ca0*/  IMAD R32, R32, 0xaaab, RZ ;  /* 0x0000aaab20207824 */ /* 0x000fe200078e02ff */
[----:B------:R-:W-:-:S02]  /*0cb0*/  SHF.R.U32.HI R30, RZ, 0x17, R30 ;  /* 0x00000017ff1e7819 */ /* 0x000fc4000001161e */
[----:B------:R-:W-:Y:S02]  /*0cc0*/  LOP3.LUT R29, R28, 0xffff, RZ, 0xc0, !PT ;  /* 0x0000ffff1c1d7812 */ /* 0x000fe400078ec0ff */
[----:B------:R-:W-:Y:S02]  /*0cd0*/  SHF.R.U32.HI R32, RZ, 0x17, R32 ;  /* 0x00000017ff207819 */ /* 0x000fe40000011620 */
[----:B------:R-:W-:Y:S01]  /*0ce0*/  ISETP.LT.AND P3, PT, R30, UR9, PT ;  /* 0x000000091e007c0c */ /* 0x000fe2000bf61270 */
[----:B------:R-:W-:Y:S01]  /*0cf0*/  IMAD R28, R16, 0xc0, R29 ;  /* 0x000000c0101c7824 */ /* 0x000fe200078e021d */
[----:B------:R-:W-:Y:S01]  /*0d00*/  ISETP.LT.AND P5, PT, R32, UR9, PT ;  /* 0x0000000920007c0c */ /* 0x000fe2000bfa1270 */
[----:B------:R-:W-:Y:S02]  /*0d10*/  HFMA2 R30, -RZ, RZ, 0, 0 ;  /* 0x00000000ff1e7431 */ /* 0x000fe400000001ff */
[----:B------:R-:W-:Y:S01]  /*0d20*/  IMAD R27, R27, 0xc0, R28 ;  /* 0x000000c01b1b7824 */ /* 0x000fe200078e021c */
[----:B------:R-:W-:-:S03]  /*0d30*/  CS2R R28, SRZ ;  /* 0x00000000001c7805 */ /* 0x000fc6000001ff00 */
[----:B0-----:R-:W-:-:S04]  /*0d40*/  IMAD.WIDE R2, R27, 0x4, R2 ;  /* 0x000000041b027825 */ /* 0x001fc800078e0202 */
[----:B------:R-:W-:Y:S01]  /*0d50*/  IMAD.MOV.U32 R27, RZ, RZ, RZ ;  /* 0x000000ffff1b7224 */ /* 0x000fe200078e00ff */
[----:B------:R-:W2:Y:S04]  /*0d60*/  @P3 LDG.E.CONSTANT R28, desc[UR10][R2.64+0x400] ;  /* 0x0004000a021c3981 */ /* 0x000ea8000c1e9900 */
        /* <DEDUP_REMOVED lines=11> */
[----:B---3--:R1:W-:Y:S04]  /*0e20*/  STS [R31+0x800], R29 ;  /* 0x0008001d1f007388 */ /* 0x0083e80000000800 */
[----:B----4-:R1:W-:Y:S04]  /*0e30*/  STS [R31], R27 ;  /* 0x0000001b1f007388 */ /* 0x0103e80000000800 */
[----:B-----5:R1:W-:Y:S01]  /*0e40*/  STS [R31+0xc00], R30 ;  /* 0x000c001e1f007388 */ /* 0x0203e20000000800 */
[----:B------:R-:W-:Y:S05]  /*0e50*/  @!P2 BRA `(.L_x_1061) ;  /* 0xfffffffc003ca947 */ /* 0x000fea000383ffff */
[----:B------:R-:W-:Y:S05]  /*0e60*/  BSYNC.RECONVERGENT B0 ;  /* 0x0000000000007941 */ /* 0x000fea0003800200 */
.L_x_1060:
[----:B------:R-:W0:Y:S01]  /*0e70*/  LDCU UR6, c[0x0][0x3ac] ;  /* 0x00007580ff0677ac */ /* 0x000e220008000800 */
[----:B------:R-:W-:Y:S01]  /*0e80*/  BAR.SYNC.DEFER_BLOCKING 0x0 ;  /* 0x0000000000007b1d */ /* 0x000fe20000010000 */
[----:B0-----:R-:W-:-:S13]  /*0e90*/  ISETP.GE.AND P2, PT, R14, UR6, PT ;  /* 0x000000060e007c0c */ /* 0x001fda000bf46270 */
[----:B------:R-:W-:Y:S05]  /*0ea0*/  @P2 BRA `(.L_x_1062) ;  /* 0x0000001000842947 */ /* 0x000fea0003800000 */
[----:B------:R-:W-:Y:S01]  /*0eb0*/  MOV R0, UR9 ;  /* 0x0000000900007c02 */ /* 0x000fe20008000f00 */
[----:B-1----:R-:W-:-:S03]  /*0ec0*/  IMAD.MOV.U32 R27, RZ, RZ, -0x800001 ;  /* 0xff7fffffff1b7424 */ /* 0x002fc600078e00ff */
[----:B------:R-:W-:-:S13]  /*0ed0*/  ISETP.GE.AND P2, PT, R0, 0x1, PT ;  /* 0x000000010000780c */ /* 0x000fda0003f46270 */
[----:B------:R-:W-:Y:S05]  /*0ee0*/  @!P2 BRA `(.L_x_1063) ;  /* 0x000000080018a947 */ /* 0x000fea0003800000 */
[----:B------:R-:W-:Y:S01]  /*0ef0*/  BSSY B0, `(.L_x_1063) ;  /* 0x0000085000007945 */ /* 0x000fe20003800000 */
[----:B------:R-:W-:Y:S01]  /*0f00*/  MOV R27, 0xff7fffff ;  /* 0xff7fffff001b7802 */ /* 0x000fe20000000f00 */
[----:B------:R-:W-:Y:S01]  /*0f10*/  IMAD.MOV.U32 R2, RZ, RZ, RZ ;  /* 0x000000ffff027224 */ /* 0x000fe200078e00ff */
[----:B------:R-:W-:-:S07]  /*0f20*/  PRMT R3, RZ, 0x7610, R3 ;  /* 0x00007610ff037816 */ /* 0x000fce0000000003 */
.L_x_1069:
[----:B01----:R-:W-:-:S04]  /*0f30*/  IADD3 R29, PT, PT, R2, UR8, RZ ;  /* 0x00000008021d7c10 */ /* 0x003fc8000fffe0ff */
[----:B------:R-:W-:-:S13]  /*0f40*/  ISETP.GE.AND P3, PT, R10, R29, PT ;  /* 0x0000001d0a00720c */ /* 0x000fda0003f66270 */
[----:B------:R-:W-:Y:S05]  /*0f50*/  @!P3 BRA `(.L_x_1064) ;  /* 0x0000000000b4b947 */ /* 0x000fea0003800000 */
[----:B------:R-:W-:Y:S01]  /*0f60*/  ISETP.GT.U32.AND P3, PT, R26, R29, PT ;  /* 0x0000001d1a00720c */ /* 0x000fe20003f64070 */
[----:B------:R-:W-:-:S12]  /*0f70*/  BSSY B1, `(.L_x_1065) ;  /* 0x0000026000017945 */ /* 0x000fd80003800000 */
        /* <DEDUP_REMOVED lines=29> */
.L_x_1093:
[----:B01----:R-:W-:Y:S01]  /*1150*/  FADD R28, R28, R33 ;  /* 0x000000211c1c7221 */ /* 0x003fe20000000000 */
[----:B------:R-:W-:-:S04]  /*1160*/  LEA R29, R2, UR12, 0x2 ;  /* 0x0000000c021d7c11 */ /* 0x000fc8000f8e10ff */
[----:B------:R-:W-:Y:S01]  /*1170*/  FMNMX R27, R27, R28, !PT ;  /* 0x0000001c1b1b7209 */ /* 0x000fe20007800000 */
[----:B------:R1:W-:Y:S01]  /*1180*/  STL [R29], R28 ;  /* 0x0000001c1d007387 */ /* 0x0003e20000100800 */
[----:B------:R-:W-:Y:S05]  /*1190*/  BRA `(.L_x_1068) ;  /* 0x00000000000c7947 */ /* 0x000fea0003800000 */
.L_x_1066:
[----:B------:R-:W-:Y:S01]  /*11a0*/  LEA R0, R2, UR12, 0x2 ;  /* 0x0000000c02007c11 */ /* 0x000fe2000f8e10ff */
[----:B------:R-:W-:-:S05]  /*11b0*/  IMAD.MOV.U32 R29, RZ, RZ, -0x800001 ;  /* 0xff7fffffff1d7424 */ /* 0x000fca00078e00ff */
[----:B------:R0:W-:Y:S02]  /*11c0*/  STL [R0], R29 ;  /* 0x0000001d00007387 */ /* 0x0001e40000100800 */
.L_x_1068:
[----:B------:R-:W-:Y:S05]  /*11d0*/  BSYNC B1 ;  /* 0x0000000000017941 */ /* 0x000fea0003800000 */
.L_x_1065:
[----:B------:R-:W-:Y:S01]  /*11e0*/  IADD3 R2, PT, PT, R2, 0x1, RZ ;  /* 0x0000000102027810 */ /* 0x000fe20007ffe0ff */
[----:B------:R-:W-:-:S03]  /*11f0*/  VIADD R3, R3, 0x1 ;  /* 0x0000000103037836 */ /* 0x000fc60000000000 */
[----:B------:R-:W-:-:S13]  /*1200*/  ISETP.GE.AND P3, PT, R2, UR9, PT ;  /* 0x0000000902007c0c */ /* 0x000fda000bf66270 */
[----:B------:R-:W-:Y:S05]  /*1210*/  @!P3 BRA `(.L_x_1069) ;  /* 0xfffffffc0044b947 */ /* 0x000fea000383ffff */
[----:B------:R-:W-:Y:S05]  /*1220*/  BRA `(.L_x_1070) ;  /* 0x0000000400447947 */ /* 0x000fea0003800000 */
.L_x_1064:
[----:B------:R-:W-:-:S13]  /*1230*/  ISETP.GE.AND P3, PT, R2, UR9, PT ;  /* 0x0000000902007c0c */ /* 0x000fda000bf66270 */
[----:B------:R-:W-:Y:S05]  /*1240*/  @P3 BRA `(.L_x_1070) ;  /* 0x00000004003c3947 */ /* 0x000fea0003800000 */
[----:B------:R-:W-:Y:S01]  /*1250*/  LEA R33, R25, UR4, 0x4 ;  /* 0x0000000419217c11 */ /* 0x000fe2000f8e20ff */
[----:B------:R-:W-:Y:S03]  /*1260*/  BSSY.RECONVERGENT B1, `(.L_x_1071) ;  /* 0x0000020000017945 */ /* 0x000fe60003800200 */
[----:B------:R-:W-:-:S05]  /*1270*/  VIADDMNMX R0, R33, 0x10, R12, PT ;  /* 0x0000001021007846 */ /* 0x000fca000380010c */
        /* <DEDUP_REMOVED lines=9> */
.L_x_1073:
        /* <DEDUP_REMOVED lines=21> */
.L_x_1072:
[----:B------:R-:W-:Y:S05]  /*1460*/  BSYNC.RECONVERGENT B1 ;  /* 0x0000000000017941 */ /* 0x000fea0003800200 */
.L_x_1071:
[----:B------:R-:W-:Y:S05]  /*1470*/  @!P4 BRA `(.L_x_1070) ;  /* 0x0000000000b0c947 */ /* 0x000fea0003800000 */
[----:B------:R-:W-:Y:S01]  /*1480*/  IADD3 R3, PT, PT, R3, UR4, RZ ;  /* 0x0000000403037c10 */ /* 0x000fe2000fffe0ff */
[----:B------:R-:W-:Y:S01]  /*1490*/  BSSY.RECONVERGENT B1, `(.L_x_1074) ;  /* 0x0000015000017945 */ /* 0x000fe20003800200 */
[----:B------:R-:W-:-:S03]  /*14a0*/  VIADDMNMX R33, R33, 0x10, R12, PT ;  /* 0x0000001021217846 */ /* 0x000fc6000380010c */
[----:B------:R-:W-:-:S05]  /*14b0*/  IMAD.MOV R0, RZ, RZ, -R3 ;  /* 0x000000ffff007224 */ /* 0x000fca00078e0a03 */
[----:B------:R-:W-:-:S04]  /*14c0*/  PRMT R0, R0, 0x7710, RZ ;  /* 0x0000771000007816 */ /* 0x000fc800000000ff */
[----:B------:R-:W-:-:S04]  /*14d0*/  IADD3 R0, PT, PT, R33, R0, RZ ;  /* 0x0000000021007210 */ /* 0x000fc80007ffe0ff */
[----:B------:R-:W-:-:S04]  /*14e0*/  LOP3.LUT R3, R0, 0xf, RZ, 0xc0, !PT ;  /* 0x0000000f00037812 */ /* 0x000fc800078ec0ff */
[C---:B------:R-:W-:Y:S01]  /*14f0*/  LOP3.LUT P4, RZ, R3.reuse, 0x7, RZ, 0xc0, !PT ;  /* 0x0000000703ff7812 */ /* 0x040fe2000788c0ff */
        /* <DEDUP_REMOVED lines=14> */
.L_x_1075:
[----:B------:R-:W-:Y:S05]  /*15e0*/  BSYNC.RECONVERGENT B1 ;  /* 0x0000000000017941 */ /* 0x000fea0003800200 */
.L_x_1074:
[----:B------:R-:W-:Y:S05]  /*15f0*/  @!P4 BRA `(.L_x_1070) ;  /* 0x000000000050c947 */ /* 0x000fea0003800000 */
[C---:B-1----:R-:W-:Y:S02]  /*1600*/  LOP3.LUT R0, R3.reuse, 0x7, RZ, 0xc0, !PT ;  /* 0x0000000703007812 */ /* 0x042fe400078ec0ff */
[----:B------:R-:W-:Y:S02]  /*1610*/  LOP3.LUT R3, R3, 0x3, RZ, 0xc0, !PT ;  /* 0x0000000303037812 */ /* 0x000fe400078ec0ff */
[----:B------:R-:W-:Y:S02]  /*1620*/  ISETP.GE.U32.AND P3, PT, R0, 0x4, PT ;  /* 0x000000040000780c */ /* 0x000fe40003f66070 */
[----:B------:R-:W-:-:S11]  /*1630*/  ISETP.NE.AND P4, PT, R3, RZ, PT ;  /* 0x000000ff0300720c */ /* 0x000fd60003f85270 */
[C---:B------:R-:W-:Y:S01]  /*1640*/  @P3 LEA R0, R2.reuse, UR12, 0x2 ;  /* 0x0000000c02003c11 */ /* 0x040fe2000f8e10ff */
        /* <DEDUP_REMOVED lines=15> */
.L_x_1070:
[----:B------:R-:W-:Y:S05]  /*1740*/  BSYNC B0 ;  /* 0x0000000000007941 */ /* 0x000fea0003800000 */
.L_x_1063:
[----:B------:R-:W-:-:S13]  /*1750*/  FSETP.GT.AND P3, PT, R27, -3.40282346638528859812e+38, PT ;  /* 0xff7fffff1b00780b */ /* 0x000fda0003f64000 */
[----:B------:R-:W-:Y:S05]  /*1760*/  @!P3 BRA `(.L_x_1062) ;  /* 0x000000080054b947 */ /* 0x000fea0003800000 */
[C---:B------:R-:W-:Y:S01]  /*1770*/  FMNMX R27, R24.reuse, R27, !PT ;  /* 0x0000001b181b7209 */ /* 0x040fe20007800000 */
[----:B0123--:R-:W-:Y:S02]  /*1780*/  HFMA2 R29, -RZ, RZ, 3.7421875, 0 ;  /* 0x437c0000ff1d7431 */ /* 0x00ffe400000001ff */
        /* <DEDUP_REMOVED lines=8> */
[----:B------:R-:W-:-:S06]  /*1810*/  FFMA R3, R0, 1.925963033500011079e-08, R3 ;  /* 0x32a5706000037823 */ /* 0x000fcc0000000003 */
        /* <DEDUP_REMOVED lines=10> */
[C---:B------:R-:W-:Y:S01]  /*18c0*/  LEA R3, R25.reuse, UR4, 0x4 ;  /* 0x0000000419037c11 */ /* 0x040fe2000f8e20ff */
[----:B------:R-:W-:Y:S01]  /*18d0*/  IMAD.MOV.U32 R2, RZ, RZ, -0x10 ;  /* 0xfffffff0ff027424 */ /* 0x000fe200078e00ff */
[----:B------:R-:W-:Y:S01]  /*18e0*/  LEA R0, R25, UR4, 0x4 ;  /* 0x0000000419007c11 */ /* 0x000fe2000f8e20ff */
[----:B------:R-:W-:Y:S01]  /*18f0*/  IMAD.MOV.U32 R29, RZ, RZ, RZ ;  /* 0x000000ffff1d7224 */ /* 0x000fe200078e00ff */
[----:B------:R-:W-:Y:S02]  /*1900*/  VIADDMNMX R3, R3, 0x10, R12, PT ;  /* 0x0000001003037846 */ /* 0x000fe4000380010c */
[----:B------:R-:W-:-:S04]  /*1910*/  IADD3 R0, PT, PT, R0, 0x1, RZ ;  /* 0x0000000100007810 */ /* 0x000fc80007ffe0ff */
[----:B------:R-:W-:Y:S01]  /*1920*/  ISETP.NE.AND P2, PT, R3, R0, PT ;  /* 0x000000000300720c */ /* 0x000fe20003f45270 */
[----:B------:R-:W-:-:S05]  /*1930*/  IMAD R0, R25, R2, -UR4 ;  /* 0x8000000419007e24 */ /* 0x000fca000f8e0202 */
[----:B------:R-:W-:-:S07]  /*1940*/  IADD3 R0, PT, PT, R3, R0, RZ ;  /* 0x0000000003007210 */ /* 0x000fce0007ffe0ff */
[----:B------:R-:W-:Y:S05]  /*1950*/  @!P2 BRA `(.L_x_1076) ;  /* 0x000000040034a947 */ /* 0x000fea0003800000 */
[----:B------:R-:W-:Y:S01]  /*1960*/  BSSY.RECONVERGENT B0, `(.L_x_1076) ;  /* 0x000004c000007945 */ /* 0x000fe20003800200 */
[----:B------:R-:W-:Y:S01]  /*1970*/  IMAD.MOV.U32 R24, RZ, RZ, RZ ;  /* 0x000000ffff187224 */ /* 0x000fe200078e00ff */
[----:B------:R-:W-:-:S07]  /*1980*/  LOP3.LUT R29, R0, 0xfffffffe, RZ, 0xc0, !PT ;  /* 0xfffffffe001d7812 */ /* 0x000fce00078ec0ff */
.L_x_1081:
        /* <DEDUP_REMOVED lines=8> */
[----:B------:R-:W-:Y:S01]  /*1a10*/  IMAD.MOV.U32 R33, RZ, RZ, 0x437c0000 ;  /* 0x437c0000ff217424 */ /* 0x000fe200078e00ff */
[----:B------:R-:W0:Y:S01]  /*1a20*/  S2UR UR7, SR_CgaCtaId ;  /* 0x00000000000779c3 */ /* 0x000e220000008800 */
[----:B------:R-:W-:Y:S02]  /*1a30*/  UMOV UR6, 0x400 ;  /* 0x0000040000067882 */ /* 0x000fe40000000000 */
[----:B------:R-:W-:Y:S01]  /*1a40*/  UIADD3 UR6, UPT, UPT, UR6, 0x3000, URZ ;  /* 0x0000300006067890 */ /* 0x000fe2000fffe0ff */
[----:B------:R-:W-:-:S04]  /*1a50*/  FFMA.SAT R28, R2, R31, 0.5 ;  /* 0x3f000000021c7423 */ /* 0x000fc8000000201f */
[----:B------:R-:W-:-:S04]  /*1a60*/  FFMA.RM R28, R28, R33, 12582913 ;  /* 0x4b4000011c1c7423 */ /* 0x000fc80000004021 */
[C---:B------:R-:W-:Y:S01]  /*1a70*/  FADD R31, R28.reuse, -12583039 ;  /* 0xcb40007f1c1f7421 */ /* 0x040fe20000000000 */
[----:B------:R-:W-:-:S03]  /*1a80*/  SHF.L.U32 R28, R28, 0x17, RZ ;  /* 0x000000171c1c7819 */ /* 0x000fc600000006ff */
[----:B------:R-:W-:-:S04]  /*1a90*/  FFMA R31, R2, 1.4426950216293334961, -R31 ;  /* 0x3fb8aa3b021f7823 */ /* 0x000fc8000000081f */
[----:B------:R-:W-:Y:S01]  /*1aa0*/  FFMA R31, R2, 1.925963033500011079e-08, R31 ;  /* 0x32a57060021f7823 */ /* 0x000fe2000000001f */
[----:B0-----:R-:W-:Y:S01]  /*1ab0*/  ULEA UR6, UR7, UR6, 0x18 ;  /* 0x0000000607067291 */ /* 0x001fe2000f8ec0ff */
[----:B------:R-:W-:-:S04]  /*1ac0*/  IMAD R2, R24, 0xc0, R15 ;  /* 0x000000c018027824 */ /* 0x000fc800078e020f */
[----:B------:R-:W0:Y:S01]  /*1ad0*/  MUFU.EX2 R31, R31 ;  /* 0x0000001f001f7308 */ /* 0x000e220000000800 */
        /* <DEDUP_REMOVED lines=8> */
[----:B------:R-:W5:Y:S01]  /*1b60*/  LDS R31, [R2+0x200] ;  /* 0x00020000021f7984 */ /* 0x000f620000000800 */
[C---:B-1----:R-:W-:Y:S01]  /*1b70*/  FFMA R18, R33.reuse, R30, R18 ;  /* 0x0000001e21127223 */ /* 0x042fe20000000012 */
[C---:B--2---:R-:W-:Y:S01]  /*1b80*/  FFMA R20, R33.reuse, R35, R20 ;  /* 0x0000002321147223 */ /* 0x044fe20000000014 */
[C---:B---3--:R-:W-:Y:S01]  /*1b90*/  FFMA R21, R33.reuse, R32, R21 ;  /* 0x0000002021157223 */ /* 0x048fe20000000015 */
[C---:B0-----:R-:W-:Y:S01]  /*1ba0*/  FFMA R23, R33.reuse, R34, R23 ;  /* 0x0000002221177223 */ /* 0x041fe20000000017 */
[C---:B----4-:R-:W-:Y:S01]  /*1bb0*/  FFMA R19, R33.reuse, R28, R19 ;  /* 0x0000001c21137223 */ /* 0x050fe20000000013 */
[----:B-----5:R-:W-:-:S07]  /*1bc0*/  FFMA R22, R33, R31, R22 ;  /* 0x0000001f21167223 */ /* 0x020fce0000000016 */
.L_x_1078:
[----:B------:R-:W-:Y:S05]  /*1bd0*/  BSYNC.RECONVERGENT B1 ;  /* 0x0000000000017941 */ /* 0x000fea0003800200 */
.L_x_1077:
[----:B------:R-:W-:Y:S04]  /*1be0*/  BSSY.RECONVERGENT B1, `(.L_x_1079) ;  /* 0x0000020000017945 */ /* 0x000fe80003800200 */
[----:B------:R-:W-:Y:S05]  /*1bf0*/  @!P3 BRA `(.L_x_1080) ;  /* 0x000000000078b947 */ /* 0x000fea0003800000 */
[----:B------:R-:W0:Y:S01]  /*1c00*/  S2UR UR7, SR_CgaCtaId ;  /* 0x00000000000779c3 */ /* 0x000e220000008800 */
[----:B------:R-:W-:Y:S02]  /*1c10*/  IMAD.MOV.U32 R31, RZ, RZ, 0x3bbb989d ;  /* 0x3bbb989dff1f7424 */ /* 0x000fe400078e00ff */
[----:B------:R-:W-:Y:S01]  /*1c20*/  FADD R28, -R27, R3 ;  /* 0x000000031b1c7221 */ /* 0x000fe20000000100 */
[----:B------:R-:W-:Y:S01]  /*1c30*/  MOV R3, 0x437c0000 ;  /* 0x437c000000037802 */ /* 0x000fe20000000f00 */
[----:B------:R-:W-:Y:S01]  /*1c40*/  UMOV UR6, 0x400 ;  /* 0x0000040000067882 */ /* 0x000fe20000000000 */
[----:B------:R-:W-:Y:S02]  /*1c50*/  IMAD R30, R24, 0xc0, R15 ;  /* 0x000000c0181e7824 */ /* 0x000fe400078e020f */
[----:B------:R-:W-:Y:S01]  /*1c60*/  FFMA.SAT R2, R28, R31, 0.5 ;  /* 0x3f0000001c027423 */ /* 0x000fe2000000201f */
[----:B------:R-:W-:-:S03]  /*1c70*/  UIADD3 UR6, UPT, UPT, UR6, 0x3000, URZ ;  /* 0x0000300006067890 */ /* 0x000fc6000fffe0ff */
[----:B------:R-:W-:-:S04]  /*1c80*/  FFMA.RM R2, R2, R3, 12582913 ;  /* 0x4b40000102027423 */ /* 0x000fc80000004003 */
[C---:B------:R-:W-:Y:S01]  /*1c90*/  FADD R3, R2.reuse, -12583039 ;  /* 0xcb40007f02037421 */ /* 0x040fe20000000000 */
[----:B------:R-:W-:-:S03]  /*1ca0*/  IMAD.SHL.U32 R2, R2, 0x800000, RZ ;  /* 0x0080000002027824 */ /* 0x000fc600078e00ff */
        /* <DEDUP_REMOVED lines=19> */
.L_x_1080:
[----:B------:R-:W-:Y:S05]  /*1de0*/  BSYNC.RECONVERGENT B1 ;  /* 0x0000000000017941 */ /* 0x000fea0003800200 */
.L_x_1079:
[----:B------:R-:W-:-:S04]  /*1df0*/  IADD3 R24, PT, PT, R24, 0x2, RZ ;  /* 0x0000000218187810 */ /* 0x000fc80007ffe0ff */
[----:B------:R-:W-:-:S13]  /*1e00*/  ISETP.NE.AND P2, PT, R24, R29, PT ;  /* 0x0000001d1800720c */ /* 0x000fda0003f45270 */
[----:B------:R-:W-:Y:S05]  /*1e10*/  @P2 BRA `(.L_x_1081) ;  /* 0xfffffff800dc2947 */ /* 0x000fea000383ffff */
[----:B------:R-:W-:Y:S05]  /*1e20*/  BSYNC.RECONVERGENT B0 ;  /* 0x0000000000007941 */ /* 0x000fea0003800200 */
.L_x_1076:
        /* <DEDUP_REMOVED lines=12> */
[----:B------:R-:W-:Y:S01]  /*1ef0*/  HFMA2 R31, -RZ, RZ, 3.7421875, 0 ;  /* 0x437c0000ff1f7431 */ /* 0x000fe200000001ff */
[----:B------:R-:W-:Y:S01]  /*1f00*/  UIADD3 UR6, UPT, UPT, UR6, 0x3000, URZ ;  /* 0x0000300006067890 */ /* 0x000fe2000fffe0ff */
[----:B------:R-:W-:Y:S01]  /*1f10*/  FADD R24, -R27, R0 ;  /* 0x000000001b187221 */ /* 0x000fe20000000100 */
[----:B------:R-:W-:Y:S02]  /*1f20*/  IMAD.MOV.U32 R3, RZ, RZ, 0x3bbb989d ;  /* 0x3bbb989dff037424 */ /* 0x000fe400078e00ff */
[----:B------:R-:W-:Y:S02]  /*1f30*/  IMAD R29, R29, 0xc0, R15 ;  /* 0x000000c01d1d7824 */ /* 0x000fe400078e020f */
[----:B------:R-:W-:-:S04]  /*1f40*/  FFMA.SAT R0, R24, R3, 0.5 ;  /* 0x3f00000018007423 */ /* 0x000fc80000002003 */
[----:B------:R-:W-:-:S04]  /*1f50*/  FFMA.RM R28, R0, R31, 12582913 ;  /* 0x4b400001001c7423 */ /* 0x000fc8000000401f */
[C---:B------:R-:W-:Y:S01]  /*1f60*/  FADD R33, R28.reuse, -12583039 ;  /* 0xcb40007f1c217421 */ /* 0x040fe20000000000 */
[----:B------:R-:W-:-:S03]  /*1f70*/  IMAD.SHL.U32 R28, R28, 0x800000, RZ ;  /* 0x008000001c1c7824 */ /* 0x000fc600078e00ff */
[----:B------:R-:W-:Y:S01]  /*1f80*/  FFMA R33, R24, 1.4426950216293334961, -R33 ;  /* 0x3fb8aa3b18217823 */ /* 0x000fe20000000821 */
[----:B0-----:R-:W-:-:S03]  /*1f90*/  ULEA UR6, UR7, UR6, 0x18 ;  /* 0x0000000607067291 */ /* 0x001fc6000f8ec0ff */
[----:B------:R-:W-:Y:S01]  /*1fa0*/  FFMA R33, R24, 1.925963033500011079e-08, R33 ;  /* 0x32a5706018217823 */ /* 0x000fe20000000021 */
[----:B------:R-:W-:Y:S02]  /*1fb0*/  MOV R24, R27 ;  /* 0x0000001b00187202 */ /* 0x000fe40000000f00 */
        /* <DEDUP_REMOVED lines=10> */
[C---:B-1----:R-:W-:Y:S01]  /*2060*/  FFMA R18, R28.reuse, R31, R18 ;  /* 0x0000001f1c127223 */ /* 0x042fe20000000012 */
[C---:B--2---:R-:W-:Y:S01]  /*2070*/  FFMA R19, R28.reuse, R2, R19 ;  /* 0x000000021c137223 */ /* 0x044fe20000000013 */
[C---:B---3--:R-:W-:Y:S01]  /*2080*/  FFMA R20, R28.reuse, R29, R20 ;  /* 0x0000001d1c147223 */ /* 0x048fe20000000014 */
[C---:B----4-:R-:W-:Y:S01]  /*2090*/  FFMA R21, R28.reuse, R0, R21 ;  /* 0x000000001c157223 */ /* 0x050fe20000000015 */
[C---:B0-----:R-:W-:Y:S01]  /*20a0*/  FFMA R22, R28.reuse, R3, R22 ;  /* 0x000000031c167223 */ /* 0x041fe20000000016 */
[----:B-----5:R-:W-:-:S07]  /*20b0*/  FFMA R23, R28, R32, R23 ;  /* 0x000000201c177223 */ /* 0x020fce0000000017 */
.L_x_1062:
[----:B------:R-:W-:Y:S05]  /*20c0*/  WARPSYNC.ALL ;  /* 0x0000000000007948 */ /* 0x000fea0003800000 */
[----:B------:R-:W-:Y:S01]  /*20d0*/  BAR.SYNC.DEFER_BLOCKING 0x0 ;  /* 0x0000000000007b1d */ /* 0x000fe20000010000 */
[----:B------:R-:W-:-:S05]  /*20e0*/  VIADD R25, R25, 0x1 ;  /* 0x0000000119197836 */ /* 0x000fca0000000000 */
[----:B------:R-:W-:Y:S05]  /*20f0*/  @!P1 BRA `(.L_x_1082) ;  /* 0xffffffe400a09947 */ /* 0x000fea000383ffff */
.L_x_1057:
[----:B------:R-:W4:Y:S02]  /*2100*/  LDCU UR6, c[0x0][0x3ac] ;  /* 0x00007580ff0677ac */ /* 0x000f240008000800 */
[----:B----4-:R-:W-:-:S13]  /*2110*/  ISETP.GE.AND P0, PT, R14, UR6, PT ;  /* 0x000000060e007c0c */ /* 0x010fda000bf06270 */
[----:B------:R-:W-:Y:S05]  /*2120*/  @P0 EXIT ;  /* 0x000000000000094d */ /* 0x000fea0003800000 */
[----:B------:R-:W4:Y:S01]  /*2130*/  LDCU.64 UR4, c[0x0][0x3a0] ;  /* 0x00007400ff0477ac */ /* 0x000f220008000a00 */
[----:B------:R-:W-:Y:S01]  /*2140*/  MOV R2, R17 ;  /* 0x0000001100027202 */ /* 0x000fe20000000f00 */
[----:B----4-:R-:W-:-:S04]  /*2150*/  UISETP.NE.U32.AND UP0, UPT, UR4, URZ, UPT ;  /* 0x000000ff0400728c */ /* 0x010fc8000bf05070 */
[----:B------:R-:W-:-:S09]  /*2160*/  UISETP.NE.AND.EX UP0, UPT, UR5, URZ, UPT, UP0 ;  /* 0x000000ff0500728c */ /* 0x000fd2000bf05300 */
[----:B------:R-:W-:Y:S05]  /*2170*/  BRA.U !UP0, `(.L_x_1083) ;  /* 0x00000001087c7547 */ /* 0x000fea000b800000 */
[----:B------:R-:W4:Y:S02]  /*2180*/  LDC.64 R6, c[0x0][0x3a0] ;  /* 0x0000e800ff067b82 */ /* 0x000f240000000a00 */
[----:B----4-:R-:W-:-:S06]  /*2190*/  IMAD.WIDE.U32 R6, R13, 0x4, R6 ;  /* 0x000000040d067825 */ /* 0x010fcc00078e0006 */
[----:B------:R-:W0:Y:S01]  /*21a0*/  LDG.E.CONSTANT R7, desc[UR10][R6.64] ;  /* 0x0000000a06077981 */ /* 0x000e22000c1e9900 */
[----:B------:R-:W-:Y:S02]  /*21b0*/  HFMA2 R10, -RZ, RZ, 3.7421875, 0 ;  /* 0x437c0000ff0a7431 */ /* 0x000fe400000001ff */
[----:B------:R-:W-:Y:S01]  /*21c0*/  IMAD.MOV.U32 R5, RZ, RZ, 0x3bbb989d ;  /* 0x3bbb989dff057424 */ /* 0x000fe200078e00ff */
[----:B0123--:R-:W-:-:S05]  /*21d0*/  FMNMX R0, R7, R24, !PT ;  /* 0x0000001807007209 */ /* 0x00ffca0007800000 */
        /* <DEDUP_REMOVED lines=22> */
[C---:B------:R-:W-:Y:S01]  /*2340*/  FMUL R21, R3.reuse, R21 ;  /* 0x0000001503157220 */ /* 0x040fe20000400000 */
[C---:B------:R-:W-:Y:S01]  /*2350*/  FMUL R22, R3.reuse, R22 ;  /* 0x0000001603167220 */ /* 0x040fe20000400000 */
[----:B------:R-:W-:-:S07]  /*2360*/  FMUL R23, R3, R23 ;  /* 0x0000001703177220 */ /* 0x000fce0000400000 */
.L_x_1083:
[C---:B0123--:R-:W-:Y:S01]  /*2370*/  VIADD R0, R2.reuse, 0x1800000 ;  /* 0x0180000002007836 */ /* 0x04ffe20000000000 */
[----:B------:R-:W-:Y:S01]  /*2380*/  BSSY.RECONVERGENT B0, `(.L_x_1084) ;  /* 0x000000d000007945 */ /* 0x000fe20003800200 */
[----:B------:R-:W-:-:S03]  /*2390*/  FSETP.GT.AND P3, PT, R2, RZ, PT ;  /* 0x000000ff0200720b */ /* 0x000fc60003f64000 */
[----:B------:R-:W-:-:S04]  /*23a0*/  LOP3.LUT R0, R0, 0x7f800000, RZ, 0xc0, !PT ;  /* 0x7f80000000007812 */ /* 0x000fc800078ec0ff */
[----:B------:R-:W-:-:S13]  /*23b0*/  ISETP.GT.U32.AND P0, PT, R0, 0x1ffffff, PT ;  /* 0x01ffffff0000780c */ /* 0x000fda0003f04070 */
[----:B------:R-:W-:Y:S05]  /*23c0*/  @P0 BRA `(.L_x_1085) ;  /* 0x0000000000100947 */ /* 0x000fea0003800000 */
[----:B------:R-:W-:-:S07]  /*23d0*/  MOV R6, 0x23f0 ;  /* 0x000023f000067802 */ /* 0x000fce0000000f00 */
[----:B------:R-:W-:Y:S05]  /*23e0*/  CALL.REL.NOINC `($__internal_22_$__cuda_sm20_rcp_rn_f32_slowpath) ;  /* 0x0000000000f87944 */ /* 0x000fea0003c00000 */
[----:B------:R-:W-:Y:S01]  /*23f0*/  MOV R0, R3 ;  /* 0x0000000300007202 */ /* 0x000fe20000000f00 */
[----:B------:R-:W-:Y:S06]  /*2400*/  BRA `(.L_x_1086) ;  /* 0x0000000000107947 */ /* 0x000fec0003800000 */
.L_x_1085:
[----:B------:R-:W0:Y:S02]  /*2410*/  MUFU.RCP R3, R2 ;  /* 0x0000000200037308 */ /* 0x000e240000001000 */
[----:B0-----:R-:W-:-:S04]  /*2420*/  FFMA R0, R3, R2, -1 ;  /* 0xbf80000003007423 */ /* 0x001fc80000000002 */
[----:B------:R-:W-:-:S04]  /*2430*/  FADD.FTZ R0, -R0, -RZ ;  /* 0x800000ff00007221 */ /* 0x000fc80000010100 */
[----:B------:R-:W-:-:S07]  /*2440*/  FFMA R0, R3, R0, R3 ;  /* 0x0000000003007223 */ /* 0x000fce0000000003 */
.L_x_1086:
[----:B------:R-:W-:Y:S05]  /*2450*/  BSYNC.RECONVERGENT B0 ;  /* 0x0000000000007941 */ /* 0x000fea0003800200 */
.L_x_1084:
[----:B------:R-:W0:Y:S01]  /*2460*/  LDC.64 R2, c[0x0][0x398] ;  /* 0x0000e600ff027b82 */ /* 0x000e220000000a00 */
[----:B------:R-:W-:-:S05]  /*2470*/  FSEL R0, R0, RZ, P3 ;  /* 0x000000ff00007208 */ /* 0x000fca0001800000 */
[C---:B------:R-:W-:Y:S01]  /*2480*/  FMUL R19, R0.reuse, R19 ;  /* 0x0000001300137220 */ /* 0x040fe20000400000 */
[C---:B------:R-:W-:Y:S01]  /*2490*/  FMUL R7, R0.reuse, R20 ;  /* 0x0000001400077220 */ /* 0x040fe20000400000 */
[C---:B------:R-:W-:Y:S01]  /*24a0*/  FMUL R21, R0.reuse, R21 ;  /* 0x0000001500157220 */ /* 0x040fe20000400000 */
[C---:B------:R-:W-:Y:S01]  /*24b0*/  FMUL R9, R0.reuse, R22 ;  /* 0x0000001600097220 */ /* 0x040fe20000400000 */
[----:B------:R-:W-:Y:S01]  /*24c0*/  FMUL R23, R0, R23 ;  /* 0x0000001700177220 */ /* 0x000fe20000400000 */
[----:B0-----:R-:W-:-:S04]  /*24d0*/  IMAD.WIDE R4, R4, 0x4, R2 ;  /* 0x0000000404047825 */ /* 0x001fc800078e0202 */
        /* <DEDUP_REMOVED lines=8> */
.L_x_1067:
        /* <DEDUP_REMOVED lines=8> */
.L_x_1088:
[----:B------:R-:W-:Y:S05]  /*25e0*/  BSYNC B2 ;  /* 0x0000000000027941 */ /* 0x000fea0003800000 */
.L_x_1087:
[----:B------:R-:W-:Y:S02]  /*25f0*/  IMAD.MOV.U32 R29, RZ, RZ, R33 ;  /* 0x000000ffff1d7224 */ /* 0x000fe400078e0021 */
[----:B------:R-:W-:Y:S02]  /*2600*/  HFMA2 R34, -RZ, RZ, 0, 4.76837158203125e-07 ;  /* 0x00000008ff227431 */ /* 0x000fe400000001ff */
[----:B------:R-:W-:Y:S01]  /*2610*/  IMAD.MOV.U32 R35, RZ, RZ, 0x1f ;  /* 0x0000001fff237424 */ /* 0x000fe200078e00ff */
[----:B------:R-:W-:Y:S01]  /*2620*/  MOV R30, 0xffffffff ;  /* 0xffffffff001e7802 */ /* 0x000fe20000000f00 */
[----:B------:R-:W-:-:S07]  /*2630*/  FADD R29, R32, R29 ;  /* 0x0000001d201d7221 */ /* 0x000fce0000000000 */
[----:B------:R-:W-:Y:S05]  /*2640*/  WARPSYNC.COLLECTIVE R30, `(.L_x_1089) ;  /* 0x000000001e087348 */ /* 0x000fea0003c00000 */
[----:B------:R0:W1:Y:S02]  /*2650*/  SHFL.BFLY P3, R33, R29, R34, R35 ;  /* 0x0c0000221d217389 */ /* 0x0000640000060023 */
[----:B01----:R-:W-:Y:S05]  /*2660*/  ENDCOLLECTIVE ;  /* 0x000000000000791b */ /* 0x003fea0003800000 */
.L_x_1089:
[----:B------:R-:W-:Y:S02]  /*2670*/  IMAD.MOV.U32 R34, RZ, RZ, 0x4 ;  /* 0x00000004ff227424 */ /* 0x000fe400078e00ff */
[----:B------:R-:W-:-:S04]  /*2680*/  IMAD.MOV.U32 R0, RZ, RZ, R33 ;  /* 0x000000ffff007224 */ /* 0x000fc800078e0021 */
[----:B------:R-:W-:-:S05]  /*2690*/  FADD R0, R29, R0 ;  /* 0x000000001d007221 */ /* 0x000fca0000000000 */
[----:B------:R-:W-:-:S07]  /*26a0*/  MOV R29, R0 ;  /* 0x00000000001d7202 */ /* 0x000fce0000000f00 */
[----:B------:R-:W-:Y:S05]  /*26b0*/  WARPSYNC.COLLECTIVE R30, `(.L_x_1090) ;  /* 0x000000001e087348 */ /* 0x000fea0003c00000 */
[----:B------:R0:W1:Y:S02]  /*26c0*/  SHFL.BFLY P3, R33, R29, R34, R35 ;  /* 0x0c0000221d217389 */ /* 0x0000640000060023 */
[----:B01----:R-:W-:Y:S05]  /*26d0*/  ENDCOLLECTIVE ;  /* 0x000000000000791b */ /* 0x003fea0003800000 */
.L_x_1090:
[----:B------:R-:W-:Y:S01]  /*26e0*/  HFMA2 R34, -RZ, RZ, 0, 1.1920928955078125e-07 ;  /* 0x00000002ff227431 */ /* 0x000fe200000001ff */
[----:B------:R-:W-:-:S05]  /*26f0*/  MOV R31, R33 ;  /* 0x00000021001f7202 */ /* 0x000fca0000000f00 */
[----:B------:R-:W-:-:S04]  /*2700*/  FADD R31, R0, R31 ;  /* 0x0000001f001f7221 */ /* 0x000fc80000000000 */
[----:B------:R-:W-:-:S07]  /*2710*/  IMAD.MOV.U32 R29, RZ, RZ, R31 ;  /* 0x000000ffff1d7224 */ /* 0x000fce00078e001f */
[----:B------:R-:W-:Y:S05]  /*2720*/  WARPSYNC.COLLECTIVE R30, `(.L_x_1091) ;  /* 0x000000001e087348 */ /* 0x000fea0003c00000 */
[----:B------:R0:W1:Y:S02]  /*2730*/  SHFL.BFLY P3, R33, R29, R34, R35 ;  /* 0x0c0000221d217389 */ /* 0x0000640000060023 */
[----:B01----:R-:W-:Y:S05]  /*2740*/  ENDCOLLECTIVE ;  /* 0x000000000000791b */ /* 0x003fea0003800000 */
.L_x_1091:
[----:B------:R-:W-:Y:S02]  /*2750*/  IMAD.MOV.U32 R34, RZ, RZ, 0x1 ;  /* 0x00000001ff227424 */ /* 0x000fe400078e00ff */
[----:B------:R-:W-:-:S04]  /*2760*/  IMAD.MOV.U32 R28, RZ, RZ, R33 ;  /* 0x000000ffff1c7224 */ /* 0x000fc800078e0021 */
[----:B------:R-:W-:-:S05]  /*2770*/  FADD R28, R31, R28 ;  /* 0x0000001c1f1c7221 */ /* 0x000fca0000000000 */
[----:B------:R-:W-:-:S07]  /*2780*/  MOV R29, R28 ;  /* 0x0000001c001d7202 */ /* 0x000fce0000000f00 */
[----:B------:R-:W-:Y:S05]  /*2790*/  WARPSYNC.COLLECTIVE R30, `(.L_x_1092) ;  /* 0x000000001e087348 */ /* 0x000fea0003c00000 */
[----:B------:R0:W1:Y:S02]  /*27a0*/  SHFL.BFLY P3, R33, R29, R34, R35 ;  /* 0x0c0000221d217389 */ /* 0x0000640000060023 */
[----:B01----:R-:W-:Y:S05]  /*27b0*/  ENDCOLLECTIVE ;  /* 0x000000000000791b */ /* 0x003fea0003800000 */
.L_x_1092:
[----:B------:R-:W-:Y:S05]  /*27c0*/  BRA `(.L_x_1093) ;  /* 0xffffffe800607947 */ /* 0x000fea000383ffff */
        .weak           $__internal_22_$__cuda_sm20_rcp_rn_f32_slowpath
        .type           $__internal_22_$__cuda_sm20_rcp_rn_f32_slowpath,@function
        .size           $__internal_22_$__cuda_sm20_rcp_rn_f32_slowpath,(.L_x_2083 - $__internal_22_$__cuda_sm20_rcp_rn_f32_slowpath)
$__internal_22_$__cuda_sm20_rcp_rn_f32_slowpath:
        /* <DEDUP_REMOVED lines=15> */
.L_x_1095:
        /* <DEDUP_REMOVED lines=24> */
[----:B------:R-:W-:-:S05]  /*2a40*/  SEL R0, RZ, 0x1, !P0 ;  /* 0x00000001ff007807 */ /* 0x000fca0004000000 */
[----:B------:R-:W-:-:S05]  /*2a50*/  IMAD.MOV R0, RZ, RZ, -R0 ;  /* 0x000000ffff007224 */ /* 0x000fca00078e0a00 */
[----:B------:R-:W-:Y:S02]  /*2a60*/  ISETP.GE.AND P0, PT, R0, RZ, PT ;  /* 0x000000ff0000720c */ /* 0x000fe40003f06270 */
[----:B------:R-:W-:-:S04]  /*2a70*/  IADD3 R0, PT, PT, R7, -0xfc, RZ ;  /* 0xffffff0407007810 */ /* 0x000fc80007ffe0ff */
[----:B------:R-:W-:-:S07]  /*2a80*/  SHF.R.U32.HI R3, RZ, R0, R3 ;  /* 0x00000000ff037219 */ /* 0x000fce0000011603 */
[----:B------:R-:W-:-:S05]  /*2a90*/  @!P0 VIADD R3, R3, 0x1 ;  /* 0x0000000103038836 */ /* 0x000fca0000000000 */
[----:B------:R-:W-:-:S04]  /*2aa0*/  @!P1 SHF.L.U32 R3, R3, 0x1, RZ ;  /* 0x0000000103039819 */ /* 0x000fc800000006ff */
[----:B------:R-:W-:Y:S01]  /*2ab0*/  LOP3.LUT R3, R3, 0x80000000, R2, 0xf8, !PT ;  /* 0x8000000003037812 */ /* 0x000fe200078ef802 */
[----:B------:R-:W-:Y:S06]  /*2ac0*/  BRA `(.L_x_1096) ;  /* 0x0000000000047947 */ /* 0x000fec0003800000 */
.L_x_1097:
[----:B------:R0:W1:Y:S02]  /*2ad0*/  MUFU.RCP R3, R2 ;  /* 0x0000000200037308 */ /* 0x0000640000001000 */
.L_x_1096:
[----:B------:R-:W-:Y:S05]  /*2ae0*/  BSYNC.RECONVERGENT B1 ;  /* 0x0000000000017941 */ /* 0x000fea0003800200 */
.L_x_1094:
[----:B------:R-:W-:-:S04]  /*2af0*/  HFMA2 R7, -RZ, RZ, 0, 0 ;  /* 0x00000000ff077431 */ /* 0x000fc800000001ff */
[----:B01----:R-:W-:Y:S05]  /*2b00*/  RET.REL.NODEC R6 `(_Z23flash_attn_sinks_kernelIfLi192ELi8ELi16EEvPKT_S2_S2_PS0_PKffiiiii) ;  /* 0xffffffd4063c7950 */ /* 0x003fea0003c3ffff */
.L_x_1098:
        /* <DEDUP_REMOVED lines=15> */
.L_x_2083:


//--------------------- .text._Z23flash_attn_sinks_kernelIfLi128ELi8ELi32EEvPKT_S2_S2_PS0_PKffiiiii --------------------------
	.section	.text._Z23flash_attn_sinks_kernelIfLi128ELi8ELi32EEvPKT_S2_S2_PS0_PKffiiiii,"ax",@progbits
	.align	128
        .global         _Z23flash_attn_sinks_kernelIfLi128ELi8ELi32EEvPKT_S2_S2_PS0_PKffiiiii
        .type           _Z23flash_attn_sinks_kernelIfLi128ELi8ELi32EEvPKT_S2_S2_PS0_PKffiiiii,@function
        .size           _Z23flash_attn_sinks_kernelIfLi128ELi8ELi32EEvPKT_S2_S2_PS0_PKffiiiii,(.L_x_2084 - _Z23flash_attn_sinks_kernelIfLi128ELi8ELi32EEvPKT_S2_S2_PS0_PKffiiiii)
        .other          _Z23flash_attn_sinks_kernelIfLi128ELi8ELi32EEvPKT_S2_S2_PS0_PKffiiiii,@"STO_CUDA_ENTRY STV_DEFAULT"
_Z23flash_attn_sinks_kernelIfLi128ELi8ELi32EEvPKT_S2_S2_PS0_PKffiiiii:
.text._Z23flash_attn_sinks_kernelIfLi128ELi8ELi32EEvPKT_S2_S2_PS0_PKffiiiii:
        /* <DEDUP_REMOVED lines=16> */
[----:B--2---:R-:W-:-:S03]  /*0100*/  IMAD R0, R16, UR5, R21 ;  /* 0x0000000510007c24 */ /* 0x004fc6000f8e0215 */
[-C--:B-----5:R-:W-:Y:S01]  /*0110*/  ISETP.GE.AND P1, PT, R20, R3.reuse, PT ;  /* 0x000000031400720c */ /* 0x0a0fe20003f26270 */
[----:B------:R-:W-:-:S05]  /*0120*/  IMAD R0, R0, R3, R20 ;  /* 0x0000000300007224 */ /* 0x000fca00078e0214 */
[----:B------:R-:W-:-:S05]  /*0130*/  LEA R18, R0, R19, 0x7 ;  /* 0x0000001300127211 */ /* 0x000fca00078e38ff */
[----:B---3--:R-:W-:Y:S01]  /*0140*/  IMAD.WIDE R10, R18, 0x4, R10 ;  /* 0x00000004120a7825 */ /* 0x008fe200078e020a */
[----:B-1----:R-:W-:Y:S01]  /*0150*/  IABS R14, R7 ;  /* 0x00000007000e7213 */ /* 0x002fe20000000000 */
[----:B------:R-:W0:Y:S03]  /*0160*/  @!P1 LDC R23, c[0x0][0x3a8] ;  /* 0x0000ea00ff179b82 */ /* 0x000e260000000800 */
[----:B------:R-:W0:Y:S04]  /*0170*/  @!P1 LDG.E.CONSTANT R0, desc[UR10][R10.64+0x80] ;  /* 0x0000800a0a009981 */ /* 0x000e28000c1e9900 */
[----:B------:R-:W2:Y:S01]  /*0180*/  @!P1 LDG.E.CONSTANT R4, desc[UR10][R10.64] ;  /* 0x0000000a0a049981 */ /* 0x000ea2000c1e9900 */
[----:B------:R-:W1:Y:S03]  /*0190*/  @!P1 LDC R25, c[0x0][0x3a8] ;  /* 0x0000ea00ff199b82 */ /* 0x000e660000000800 */
[----:B------:R-:W1:Y:S04]  /*01a0*/  @!P1 LDG.E.CONSTANT R2, desc[UR10][R10.64+0x100] ;  /* 0x0001000a0a029981 */ /* 0x000e68000c1e9900 */
[----:B------:R3:W5:Y:S01]  /*01b0*/  @!P1 LDG.E.CONSTANT R5, desc[UR10][R10.64+0x180] ;  /* 0x0001800a0a059981 */ /* 0x000762000c1e9900 */
[----:B------:R-:W4:Y:S01]  /*01c0*/  I2F.RP R12, R14 ;  /* 0x0000000e000c7306 */ /* 0x000f220000209400 */
[----:B------:R-:W5:Y:S07]  /*01d0*/  @!P1 LDC R24, c[0x0][0x3a8] ;  /* 0x0000ea00ff189b82 */ /* 0x000f6e0000000800 */
[----:B----4-:R-:W4:Y:S02]  /*01e0*/  MUFU.RCP R12, R12 ;  /* 0x0000000c000c7308 */ /* 0x010f240000001000 */
[----:B----4-:R-:W-:-:S06]  /*01f0*/  VIADD R8, R12, 0xffffffe ;  /* 0x0ffffffe0c087836 */ /* 0x010fcc0000000000 */
[----:B------:R4:W4:Y:S01]  /*0200*/  F2I.FTZ.U32.TRUNC.NTZ R9, R8 ;  /* 0x0000000800097305 */ /* 0x000922000021f000 */
[----:B---3--:R-:W-:Y:S01]  /*0210*/  IABS R11, R16 ;  /* 0x00000010000b7213 */ /* 0x008fe20000000000 */
[----:B----4-:R-:W-:Y:S01]  /*0220*/  IMAD.MOV.U32 R8, RZ, RZ, RZ ;  /* 0x000000ffff087224 */ /* 0x010fe200078e00ff */
[----:B------:R-:W-:-:S05]  /*0230*/  IADD3 R13, PT, PT, RZ, -R9, RZ ;  /* 0x80000009ff0d7210 */ /* 0x000fca0007ffe0ff */
        /* <DEDUP_REMOVED lines=16> */
[----:B------:R-:W3:Y:S08]  /*0340*/  I2F.RP R11, R12 ;  /* 0x0000000c000b7306 */ /* 0x000ef00000209400 */
[----:B---3--:R-:W3:Y:S02]  /*0350*/  MUFU.RCP R11, R11 ;  /* 0x0000000b000b7308 */ /* 0x008ee40000001000 */
[----:B---3--:R-:W-:-:S06]  /*0360*/  VIADD R8, R11, 0xffffffe ;  /* 0x0ffffffe0b087836 */ /* 0x008fcc0000000000 */
[----:B------:R3:W4:Y:S01]  /*0370*/  F2I.FTZ.U32.TRUNC.NTZ R9, R8 ;  /* 0x0000000800097305 */ /* 0x000722000021f000 */
[----:B------:R-:W-:Y:S02]  /*0380*/  IABS R14, R21 ;  /* 0x00000015000e7213 */ /* 0x000fe40000000000 */
[----:B------:R-:W-:Y:S01]  /*0390*/  IABS R16, R10 ;  /* 0x0000000a00107213 */ /* 0x000fe20000000000 */
[----:B---3--:R-:W-:Y:S01]  /*03a0*/  IMAD.MOV.U32 R8, RZ, RZ, RZ ;  /* 0x000000ffff087224 */ /* 0x008fe200078e00ff */
[----:B----4-:R-:W-:-:S05]  /*03b0*/  IADD3 R13, PT, PT, RZ, -R9, RZ ;  /* 0x80000009ff0d7210 */ /* 0x010fca0007ffe0ff */
[----:B------:R-:W-:-:S04]  /*03c0*/  IMAD R13, R13, R12, RZ ;  /* 0x0000000c0d0d7224 */ /* 0x000fc800078e02ff */
[----:B------:R-:W-:Y:S01]  /*03d0*/  IMAD.HI.U32 R9, R9, R13, R8 ;  /* 0x0000000d09097227 */ /* 0x000fe200078e0008 */
[----:B------:R-:W-:Y:S01]  /*03e0*/  IADD3 R11, PT, PT, RZ, -R16, RZ ;  /* 0x80000010ff0b7210 */ /* 0x000fe20007ffe0ff */
[----:B------:R-:W3:Y:S04]  /*03f0*/  LDC R8, c[0x0][0x3bc] ;  /* 0x0000ef00ff087b82 */ /* 0x000ee80000000800 */
[----:B------:R-:W-:-:S04]  /*0400*/  IMAD.HI.U32 R9, R9, R14, RZ ;  /* 0x0000000e09097227 */ /* 0x000fc800078e00ff */
[----:B------:R-:W-:-:S05]  /*0410*/  IMAD R11, R9, R11, R14 ;  /* 0x0000000b090b7224 */ /* 0x000fca00078e020e */
[----:B------:R-:W-:Y:S02]  /*0420*/  ISETP.GT.U32.AND P4, PT, R12, R11, PT ;  /* 0x0000000b0c00720c */ /* 0x000fe40003f84070 */
[----:B------:R-:W-:-:S11]  /*0430*/  IADD3 R13, PT, PT, -R3, UR6, RZ ;  /* 0x00000006030d7c10 */ /* 0x000fd6000fffe1ff */
[----:B------:R-:W-:-:S05]  /*0440*/  @!P4 IMAD.IADD R11, R11, 0x1, -R12 ;  /* 0x000000010b0bc824 */ /* 0x000fca00078e0a0c */
[----:B------:R-:W-:Y:S02]  /*0450*/  ISETP.GE.U32.AND P2, PT, R11, R12, PT ;  /* 0x0000000c0b00720c */ /* 0x000fe40003f46070 */
[----:B------:R-:W-:-:S04]  /*0460*/  LOP3.LUT R11, R21, R10, RZ, 0x3c, !PT ;  /* 0x0000000a150b7212 */ /* 0x000fc800078e3cff */
[----:B------:R-:W-:Y:S02]  /*0470*/  ISETP.GE.AND P3, PT, R11, RZ, PT ;  /* 0x000000ff0b00720c */ /* 0x000fe40003f66270 */
[----:B------:R-:W-:-:S04]  /*0480*/  IADD3 R11, PT, PT, R6, R13, RZ ;  /* 0x0000000d060b7210 */ /* 0x000fc80007ffe0ff */
[----:B---3--:R-:W-:Y:S02]  /*0490*/  VIADDMNMX R12, R11, -R8, 0xffffffff, !PT ;  /* 0xffffffff0b0c7446 */ /* 0x008fe40007800908 */
[----:B------:R-:W-:-:S03]  /*04a0*/  ISETP.GT.AND P0, PT, R8, RZ, PT ;  /* 0x000000ff0800720c */ /* 0x000fc60003f04270 */
[----:B------:R-:W-:Y:S01]  /*04b0*/  VIADD R12, R12, 0x1 ;  /* 0x000000010c0c7836 */ /* 0x000fe20000000000 */
[----:B------:R-:W-:-:S04]  /*04c0*/  VIADDMNMX R6, R6, 0x8, R3, PT ;  /* 0x0000000806067846 */ /* 0x000fc80003800103 */
[----:B------:R-:W-:Y:S02]  /*04d0*/  SEL R12, R12, RZ, P0 ;  /* 0x000000ff0c0c7207 */ /* 0x000fe40000000000 */
[----:B------:R-:W-:Y:S02]  /*04e0*/  VIADDMNMX R6, R13, R6, UR6, PT ;  /* 0x000000060d067e46 */ /* 0x000fe4000b800106 */
[----:B------:R-:W-:Y:S02]  /*04f0*/  R2UR UR4, R12 ;  /* 0x000000000c0472ca */ /* 0x000fe400000e0000 */
[----:B------:R-:W-:Y:S02]  /*0500*/  R2UR UR12, R6 ;  /* 0x00000000060c72ca */ /* 0x000fe400000e0000 */
[----:B------:R-:W-:Y:S01]  /*0510*/  CS2R R16, SRZ ;  /* 0x0000000000107805 */ /* 0x000fe2000001ff00 */
[----:B------:R-:W-:Y:S02]  /*0520*/  @!P4 VIADD R9, R9, 0x1 ;  /* 0x000000010909c836 */ /* 0x000fe40000000000 */
[----:B------:R-:W-:Y:S01]  /*0530*/  HFMA2 R14, -RZ, RZ, 0, 0 ;  /* 0x00000000ff0e7431 */ /* 0x000fe200000001ff */
[----:B------:R-:W-:-:S02]  /*0540*/  ISETP.NE.AND P4, PT, R10, RZ, PT ;  /* 0x000000ff0a00720c */ /* 0x000fc40003f85270 */
[----:B------:R-:W-:Y:S02]  /*0550*/  CS2R R12, SRZ ;  /* 0x00000000000c7805 */ /* 0x000fe4000001ff00 */
[----:B------:R-:W-:-:S04]  /*0560*/  @P2 IADD3 R9, PT, PT, R9, 0x1, RZ ;  /* 0x0000000109092810 */ /* 0x000fc80007ffe0ff */
[----:B------:R-:W-:-:S05]  /*0570*/  @!P3 IADD3 R9, PT, PT, -R9, RZ, RZ ;  /* 0x000000ff0909b210 */ /* 0x000fca0007ffe1ff */
[----:B------:R-:W-:Y:S02]  /*0580*/  @!P4 LOP3.LUT R9, RZ, R10, RZ, 0x33, !PT ;  /* 0x0000000aff09c212 */ /* 0x000fe400078e33ff */
[----:B------:R-:W-:Y:S01]  /*0590*/  R2UR UR13, R1 ;  /* 0x00000000010d72ca */ /* 0x000fe200000e0000 */
[-C--:B0-----:R-:W-:Y:S01]  /*05a0*/  @!P1 FMUL R16, R0, R23.reuse ;  /* 0x0000001700109220 */ /* 0x081fe20000400000 */
[----:B------:R-:W-:Y:S02]  /*05b0*/  IMAD.U32 R0, RZ, RZ, UR4 ;  /* 0x00000004ff007e24 */ /* 0x000fe4000f8e00ff */
[----:B--2---:R-:W-:Y:S01]  /*05c0*/  @!P1 FMUL R17, R4, R23 ;  /* 0x0000001704119220 */ /* 0x004fe20000400000 */
[----:B-1----:R-:W-:Y:S01]  /*05d0*/  @!P1 FMUL R14, R2, R25 ;  /* 0x00000019020e9220 */ /* 0x002fe20000400000 */
[----:B-----5:R-:W-:Y:S01]  /*05e0*/  @!P1 FMUL R13, R5, R24 ;  /* 0x00000018050d9220 */ /* 0x020fe20000400000 */
[----:B------:R-:W-:Y:S01]  /*05f0*/  ISETP.GE.AND P1, PT, R0, UR12, PT ;  /* 0x0000000c00007c0c */ /* 0x000fe2000bf26270 */
[----:B------:R-:W-:Y:S01]  /*0600*/  IMAD R9, R7, UR5, R9 ;  /* 0x0000000507097c24 */ /* 0x000fe2000f8e0209 */
[----:B------:R-:W-:Y:S01]  /*0610*/  MOV R23, 0xff7fffff ;  /* 0xff7fffff00177802 */ /* 0x000fe20000000f00 */
[----:B------:R-:W-:Y:S01]  /*0620*/  IMAD.IADD R15, R15, 0x1, R11 ;  /* 0x000000010f0f7824 */ /* 0x000fe200078e020b */
[----:B------:R-:W-:-:S02]  /*0630*/  CS2R R6, SRZ ;  /* 0x0000000000067805 */ /* 0x000fc4000001ff00 */
[----:B------:R-:W-:-:S07]  /*0640*/  CS2R R4, SRZ ;  /* 0x0000000000047805 */ /* 0x000fce000001ff00 */
[----:B------:R-:W-:Y:S05]  /*0650*/  @P1 BRA `(.L_x_1099) ;  /* 0x0000002000441947 */ /* 0x000fea0003800000 */
[----:B------:R-:W-:Y:S01]  /*0660*/  LOP3.LUT R2, R22, 0x7f, RZ, 0xc0, !PT ;  /* 0x0000007f16027812 */ /* 0x000fe200078ec0ff */
[----:B------:R-:W-:Y:S01]  /*0670*/  IMAD R9, R9, UR6, RZ ;  /* 0x0000000609097c24 */ /* 0x000fe2000f8e02ff */
[----:B------:R-:W-:Y:S01]  /*0680*/  VIADDMNMX R0, R15, -R8, 0xffffffff, !PT ;  /* 0xffffffff0f007446 */ /* 0x000fe20007800908 */
[----:B------:R-:W-:Y:S01]  /*0690*/  UMOV UR5, UR4 ;  /* 0x0000000400057c82 */ /* 0x000fe20008000000 */
[----:B------:R-:W-:Y:S01]  /*06a0*/  ISETP.LT.AND P0, PT, R20, R3, P0 ;  /* 0x000000031400720c */ /* 0x000fe20000701270 */
[----:B------:R-:W-:Y:S01]  /*06b0*/  IMAD R3, R9, 0x80, R2 ;  /* 0x0000008009037824 */ /* 0x000fe200078e0202 */
[----:B------:R-:W-:Y:S01]  /*06c0*/  MOV R23, 0xff7fffff ;  /* 0xff7fffff00177802 */ /* 0x000fe20000000f00 */
[----:B------:R-:W-:Y:S01]  /*06d0*/  IMAD.MOV.U32 R2, RZ, RZ, RZ ;  /* 0x000000ffff027224 */ /* 0x000fe200078e00ff */
[----:B------:R-:W-:Y:S01]  /*06e0*/  MOV R12, RZ ;  /* 0x000000ff000c7202 */ /* 0x000fe20000000f00 */
[----:B------:R-:W-:-:S08]  /*06f0*/  VIADD R0, R0, 0x1 ;  /* 0x0000000100007836 */ /* 0x000fd00000000000 */
.L_x_1132:
[----:B0-----:R-:W0:Y:S01]  /*0700*/  S2UR UR8, SR_CgaCtaId ;  /* 0x00000000000879c3 */ /* 0x001e220000008800 */
[----:B-1234-:R-:W-:Y:S01]  /*0710*/  HFMA2 R8, -RZ, RZ, 0, 1.9073486328125e-06 ;  /* 0x00000020ff087431 */ /* 0x01efe200000001ff */
[C---:B------:R-:W-:Y:S01]  /*0720*/  LOP3.LUT R27, R22.reuse, 0x200, RZ, 0xfc, !PT ;  /* 0x00000200161b7812 */ /* 0x040fe200078efcff */
[----:B------:R-:W-:Y:S01]  /*0730*/  UIADD3 UR7, UPT, UPT, UR5, 0x20, URZ ;  /* 0x0000002005077890 */ /* 0x000fe2000fffe0ff */
[C---:B------:R-:W-:Y:S01]  /*0740*/  LOP3.LUT R24, R22.reuse, 0x300, RZ, 0xfc, !PT ;  /* 0x0000030016187812 */ /* 0x040fe200078efcff */
[----:B------:R-:W-:Y:S01]  /*0750*/  UMOV UR6, 0x400 ;  /* 0x0000040000067882 */ /* 0x000fe20000000000 */
[----:B------:R-:W-:Y:S01]  /*0760*/  LOP3.LUT R28, R22, 0x100, RZ, 0xfc, !PT ;  /* 0x00000100161c7812 */ /* 0x000fe200078efcff */
[----:B------:R-:W-:Y:S01]  /*0770*/  UISETP.LT.AND UP1, UPT, UR12, UR7, UPT ;  /* 0x000000070c00728c */ /* 0x000fe2000bf21270 */
[----:B------:R-:W-:Y:S01]  /*0780*/  LEA R25, R2, UR4, 0x5 ;  /* 0x0000000402197c11 */ /* 0x000fe2000f8e28ff */
[----:B------:R-:W-:Y:S01]  /*0790*/  BSSY.RECONVERGENT B0, `(.L_x_1100) ;  /* 0x000003a000007945 */ /* 0x000fe20003800200 */
[----:B------:R-:W-:Y:S01]  /*07a0*/  SHF.R.U32.HI R27, RZ, 0x7, R27 ;  /* 0x00000007ff1b7819 */ /* 0x000fe2000001161b */
[--C-:B------:R-:W-:Y:S01]  /*07b0*/  IMAD.MOV.U32 R32, RZ, RZ, R22.reuse ;  /* 0x000000ffff207224 */ /* 0x100fe200078e0016 */
[----:B------:R-:W-:Y:S01]  /*07c0*/  SHF.R.U32.HI R29, RZ, 0x7, R22 ;  /* 0x00000007ff1d7819 */ /* 0x000fe20000011616 */
[----:B------:R-:W-:Y:S01]  /*07d0*/  UISETP.GE.AND UP0, UPT, UR7, UR12, UPT ;  /* 0x0000000c0700728c */ /* 0x000fe2000bf06270 */
[----:B------:R-:W-:Y:S01]  /*07e0*/  SHF.R.U32.HI R24, RZ, 0x7, R24 ;  /* 0x00000007ff187819 */ /* 0x000fe20000011618 */
[----:B------:R-:W-:Y:S01]  /*07f0*/  VIADD R10, R27, UR5 ;  /* 0x000000051b0a7c36 */ /* 0x000fe20008000000 */
[----:B------:R-:W-:-:S02]  /*0800*/  SHF.R.U32.HI R28, RZ, 0x7, R28 ;  /* 0x00000007ff1c7819 */ /* 0x000fc4000001161c */
[----:B------:R-:W-:Y:S02]  /*0810*/  VIADDMNMX R25, R25, R8, UR12, PT ;  /* 0x0000000c19197e46 */ /* 0x000fe4000b800108 */
[----:B------:R-:W-:Y:S02]  /*0820*/  IADD3 R26, PT, PT, R29, UR5, RZ ;  /* 0x000000051d1a7c10 */ /* 0x000fe4000fffe0ff */
[----:B------:R-:W-:Y:S01]  /*0830*/  IADD3 R8, PT, PT, R24, UR5, RZ ;  /* 0x0000000518087c10 */ /* 0x000fe2000fffe0ff */
[----:B0-----:R-:W-:Y:S01]  /*0840*/  ULEA UR6, UR8, UR6, 0x18 ;  /* 0x0000000608067291 */ /* 0x001fe2000f8ec0ff */
[----:B------:R-:W-:Y:S01]  /*0850*/  IADD3 R30, PT, PT, R28, UR5, RZ ;  /* 0x000000051c1e7c10 */ /* 0x000fe2000fffe0ff */
[----:B------:R-:W-:Y:S01]  /*0860*/  USEL UR8, UR12, UR7, UP1 ;  /* 0x000000070c087287 */ /* 0x000fe20008800000 */
[--C-:B------:R-:W-:Y:S01]  /*0870*/  IMAD R26, R26, 0x80, R3.reuse ;  /* 0x000000801a1a7824 */ /* 0x100fe200078e0203 */
[----:B------:R-:W-:Y:S01]  /*0880*/  LEA R35, R10, R3, 0x7 ;  /* 0x000000030a237211 */ /* 0x000fe200078e38ff */
[--C-:B------:R-:W-:Y:S01]  /*0890*/  IMAD R33, R8, 0x80, R3.reuse ;  /* 0x0000008008217824 */ /* 0x100fe200078e0203 */
[----:B------:R-:W-:Y:S01]  /*08a0*/  LEA R31, R22, UR6, 0x2 ;  /* 0x00000006161f7c11 */ /* 0x000fe2000f8e10ff */
[----:B------:R-:W-:Y:S01]  /*08b0*/  IMAD R30, R30, 0x80, R3 ;  /* 0x000000801e1e7824 */ /* 0x000fe200078e0203 */
[----:B------:R-:W-:-:S02]  /*08c0*/  UIADD3 UR9, UPT, UPT, UR8, -UR5, URZ ;  /* 0x8000000508097290 */ /* 0x000fc4000fffe0ff */
[----:B------:R-:W-:Y:S01]  /*08d0*/  IADD3 R31, PT, PT, R31, 0x800, RZ ;  /* 0x000008001f1f7810 */ /* 0x000fe20007ffe0ff */
[----:B------:R-:W-:Y:S01]  /*08e0*/  UMOV UR8, UR5 ;  /* 0x0000000500087c82 */ /* 0x000fe20008000000 */
[----:B-----5:R-:W-:-:S08]  /*08f0*/  UMOV UR5, UR7 ;  /* 0x0000000700057c82 */ /* 0x020fd00008000000 */
.L_x_1101:
[----:B------:R-:W-:Y:S02]  /*0900*/  ISETP.GE.AND P1, PT, R29, UR9, PT ;  /* 0x000000091d007c0c */ /* 0x000fe4000bf26270 */
[----:B------:R-:W-:Y:S02]  /*0910*/  CS2R R36, SRZ ;  /* 0x0000000000247805 */ /* 0x000fe4000001ff00 */
[----:B------:R-:W-:-:S09]  /*0920*/  ISETP.GE.AND P2, PT, R28, UR9, PT ;  /* 0x000000091c007c0c */ /* 0x000fd2000bf46270 */
[----:B------:R-:W0:Y:S02]  /*0930*/  @!P1 LDC.64 R8, c[0x0][0x388] ;  /* 0x0000e200ff089b82 */ /* 0x000e240000000a00 */
[----:B0-----:R-:W-:-:S05]  /*0940*/  @!P1 IMAD.WIDE R8, R26, 0x4, R8 ;  /* 0x000000041a089825 */ /* 0x001fca00078e0208 */
[----:B------:R0:W2:Y:S01]  /*0950*/  @!P1 LDG.E.CONSTANT R36, desc[UR10][R8.64] ;  /* 0x0000000a08249981 */ /* 0x0000a2000c1e9900 */
[----:B------:R-:W-:Y:S01]  /*0960*/  ISETP.GE.AND P1, PT, R27, UR9, PT ;  /* 0x000000091b007c0c */ /* 0x000fe2000bf26270 */
[----:B------:R-:W-:Y:S01]  /*0970*/  IMAD.MOV.U32 R34, RZ, RZ, RZ ;  /* 0x000000ffff227224 */ /* 0x000fe200078e00ff */
[----:B0-----:R-:W0:Y:S11]  /*0980*/  @!P2 LDC.64 R8, c[0x0][0x388] ;  /* 0x0000e200ff08ab82 */ /* 0x001e360000000a00 */
[----:B------:R-:W1:Y:S01]  /*0990*/  @!P1 LDC.64 R10, c[0x0][0x388] ;  /* 0x0000e200ff0a9b82 */ /* 0x000e620000000a00 */
[----:B0-----:R-:W-:-:S05]  /*09a0*/  @!P2 IMAD.WIDE R8, R30, 0x4, R8 ;  /* 0x000000041e08a825 */ /* 0x001fca00078e0208 */
[----:B------:R-:W3:Y:S01]  /*09b0*/  @!P2 LDG.E.CONSTANT R34, desc[UR10][R8.64] ;  /* 0x0000000a0822a981 */ /* 0x000ee2000c1e9900 */
[----:B------:R-:W-:Y:S01]  /*09c0*/  ISETP.GE.AND P2, PT, R24, UR9, PT ;  /* 0x0000000918007c0c */ /* 0x000fe2000bf46270 */
[----:B-1----:R-:W-:-:S05]  /*09d0*/  @!P1 IMAD.WIDE R10, R35, 0x4, R10 ;  /* 0x00000004230a9825 */ /* 0x002fca00078e020a */
[----:B------:R0:W4:Y:S07]  /*09e0*/  @!P1 LDG.E.CONSTANT R37, desc[UR10][R10.64] ;  /* 0x0000000a0a259981 */ /* 0x00012e000c1e9900 */
[----:B0-----:R-:W0:Y:S01]  /*09f0*/  @!P2 LDC.64 R10, c[0x0][0x388] ;  /* 0x0000e200ff0aab82 */ /* 0x001e220000000a00 */
[----:B------:R-:W-:Y:S01]  /*0a00*/  MOV R8, RZ ;  /* 0x000000ff00087202 */ /* 0x000fe20000000f00 */
[----:B0-----:R-:W-:-:S05]  /*0a10*/  @!P2 IMAD.WIDE R10, R33, 0x4, R10 ;  /* 0x00000004210aa825 */ /* 0x001fca00078e020a */
[----:B------:R-:W5:Y:S01]  /*0a20*/  @!P2 LDG.E.CONSTANT R8, desc[UR10][R10.64] ;  /* 0x0000000a0a08a981 */ /* 0x000f62000c1e9900 */
[C---:B------:R-:W-:Y:S01]  /*0a30*/  ISETP.GE.U32.AND P1, PT, R32.reuse, 0xc00, PT ;  /* 0x00000c002000780c */ /* 0x040fe20003f26070 */
        /* <DEDUP_REMOVED lines=16> */
.L_x_1100:
[----:B------:R-:W-:Y:S01]  /*0b40*/  BSSY.RECONVERGENT B0, `(.L_x_1102) ;  /* 0x0000030000007945 */ /* 0x000fe20003800200 */
[----:B------:R-:W-:-:S07]  /*0b50*/  IMAD.MOV.U32 R24, RZ, RZ, R22 ;  /* 0x000000ffff187224 */ /* 0x000fce00078e0016 */
.L_x_1103:
[C---:B------:R-:W-:Y:S01]  /*0b60*/  IADD3 R33, PT, PT, R24.reuse, 0x100, RZ ;  /* 0x0000010018217810 */ /* 0x040fe20007ffe0ff */
[C---:B0-----:R-:W-:Y:S01]  /*0b70*/  VIADD R32, R24.reuse, 0x200 ;  /* 0x0000020018207836 */ /* 0x041fe20000000000 */
[----:B------:R-:W-:Y:S01]  /*0b80*/  SHF.R.U32.HI R8, RZ, 0x7, R24 ;  /* 0x00000007ff087819 */ /* 0x000fe20000011618 */
[----:B------:R-:W-:Y:S01]  /*0b90*/  IMAD.MOV.U32 R30, RZ, RZ, RZ ;  /* 0x000000ffff1e7224 */ /* 0x000fe200078e00ff */
[----:B------:R-:W-:Y:S02]  /*0ba0*/  SHF.R.U32.HI R33, RZ, 0x7, R33 ;  /* 0x00000007ff217819 */ /* 0x000fe40000011621 */
[----:B------:R-:W-:Y:S02]  /*0bb0*/  IADD3 R31, PT, PT, R24, 0x300, RZ ;  /* 0x00000300181f7810 */ /* 0x000fe40007ffe0ff */
[----:B------:R-:W-:Y:S02]  /*0bc0*/  ISETP.GE.AND P1, PT, R8, UR9, PT ;  /* 0x0000000908007c0c */ /* 0x000fe4000bf26270 */
[----:B------:R-:W-:-:S02]  /*0bd0*/  ISETP.GE.AND P2, PT, R33, UR9, PT ;  /* 0x0000000921007c0c */ /* 0x000fc4000bf46270 */
[----:B------:R-:W-:Y:S02]  /*0be0*/  SHF.R.U32.HI R32, RZ, 0x7, R32 ;  /* 0x00000007ff207819 */ /* 0x000fe40000011620 */
[----:B------:R-:W-:Y:S02]  /*0bf0*/  SHF.R.U32.HI R31, RZ, 0x7, R31 ;  /* 0x00000007ff1f7819 */ /* 0x000fe4000001161f */
[----:B------:R-:W-:Y:S02]  /*0c00*/  ISETP.GE.AND P3, PT, R32, UR9, PT ;  /* 0x0000000920007c0c */ /* 0x000fe4000bf66270 */
[----:B------:R-:W-:-:S03]  /*0c10*/  ISETP.GE.AND P4, PT, R31, UR9, PT ;  /* 0x000000091f007c0c */ /* 0x000fc6000bf86270 */
[----:B------:R-:W0:Y:S01]  /*0c20*/  @!P1 LDC.64 R28, c[0x0][0x390] ;  /* 0x0000e400ff1c9b82 */ /* 0x000e220000000a00 */
[----:B------:R-:W-:-:S05]  /*0c30*/  @!P1 VIADD R8, R8, UR8 ;  /* 0x0000000808089c36 */ /* 0x000fca0008000000 */
[----:B------:R-:W-:Y:S02]  /*0c40*/  @!P1 LEA R35, R8, R3, 0x7 ;  /* 0x0000000308239211 */ /* 0x000fe400078e38ff */
[----:B------:R-:W1:Y:S08]  /*0c50*/  @!P2 LDC.64 R26, c[0x0][0x390] ;  /* 0x0000e400ff1aab82 */ /* 0x000e700000000a00 */
[----:B------:R-:W2:Y:S08]  /*0c60*/  @!P3 LDC.64 R10, c[0x0][0x390] ;  /* 0x0000e400ff0abb82 */ /* 0x000eb00000000a00 */
[----:B------:R-:W3:Y:S01]  /*0c70*/  @!P4 LDC.64 R8, c[0x0][0x390] ;  /* 0x0000e400ff08cb82 */ /* 0x000ee20000000a00 */
[----:B------:R-:W-:Y:S01]  /*0c80*/  @!P2 IADD3 R34, PT, PT, R33, UR8, RZ ;  /* 0x000000082122ac10 */ /* 0x000fe2000fffe0ff */
[----:B------:R-:W-:Y:S01]  /*0c90*/  @!P3 VIADD R32, R32, UR8 ;  /* 0x000000082020bc36 */ /* 0x000fe20008000000 */
[----:B------:R-:W-:Y:S01]  /*0ca0*/  @!P4 IADD3 R36, PT, PT, R31, UR8, RZ ;  /* 0x000000081f24cc10 */ /* 0x000fe2000fffe0ff */
[----:B0-----:R-:W-:-:S04]  /*0cb0*/  @!P1 IMAD.WIDE R28, R35, 0x4, R28 ;  /* 0x00000004231c9825 */ /* 0x001fc800078e021c */
[--C-:B------:R-:W-:Y:S01]  /*0cc0*/  @!P2 IMAD R31, R34, 0x80, R3.reuse ;  /* 0x00000080221fa824 */ /* 0x100fe200078e0203 */
[----:B------:R-:W-:Y:S01]  /*0cd0*/  @!P3 LEA R33, R32, R3, 0x7 ;  /* 0x000000032021b211 */ /* 0x000fe200078e38ff */
[----:B------:R-:W-:Y:S01]  /*0ce0*/  @!P4 IMAD R35, R36, 0x80, R3 ;  /* 0x000000802423c824 */ /* 0x000fe200078e0203 */
[----:B------:R0:W4:Y:S01]  /*0cf0*/  @!P1 LDG.E.CONSTANT R30, desc[UR10][R28.64] ;  /* 0x0000000a1c1e9981 */ /* 0x000122000c1e9900 */
[----:B-1----:R-:W-:-:S04]  /*0d00*/  @!P2 IMAD.WIDE R26, R31, 0x4, R26 ;  /* 0x000000041f1aa825 */ /* 0x002fc800078e021a */
[----:B------:R-:W-:Y:S02]  /*0d10*/  HFMA2 R31, -RZ, RZ, 0, 0 ;  /* 0x00000000ff1f7431 */ /* 0x000fe400000001ff */
[----:B--2---:R-:W-:Y:S01]  /*0d20*/  @!P3 IMAD.WIDE R10, R33, 0x4, R10 ;  /* 0x00000004210ab825 */ /* 0x004fe200078e020a */
[----:B0-----:R-:W-:-:S03]  /*0d30*/  CS2R R28, SRZ ;  /* 0x00000000001c7805 */ /* 0x001fc6000001ff00 */
[----:B------:R-:W2:Y:S01]  /*0d40*/  @!P2 LDG.E.CONSTANT R31, desc[UR10][R26.64] ;  /* 0x0000000a1a1fa981 */ /* 0x000ea2000c1e9900 */
[----:B---3--:R-:W-:-:S03]  /*0d50*/  @!P4 IMAD.WIDE R8, R35, 0x4, R8 ;  /* 0x000000042308c825 */ /* 0x008fc600078e0208 */
[----:B------:R-:W3:Y:S04]  /*0d60*/  @!P3 LDG.E.CONSTANT R28, desc[UR10][R10.64] ;  /* 0x0000000a0a1cb981 */ /* 0x000ee8000c1e9900 */
        /* <DEDUP_REMOVED lines=14> */
.L_x_1102:
[----:B------:R-:W1:Y:S01]  /*0e50*/  LDCU UR6, c[0x0][0x3ac] ;  /* 0x00007580ff0677ac */ /* 0x000e620008000800 */
[----:B------:R-:W-:Y:S01]  /*0e60*/  BAR.SYNC.DEFER_BLOCKING 0x0 ;  /* 0x0000000000007b1d */ /* 0x000fe20000010000 */
[----:B-1----:R-:W-:-:S13]  /*0e70*/  ISETP.GE.AND P1, PT, R20, UR6, PT ;  /* 0x0000000614007c0c */ /* 0x002fda000bf26270 */
        /* <DEDUP_REMOVED lines=9> */
.L_x_1111:
[----:B-12---:R-:W-:-:S04]  /*0f10*/  IADD3 R8, PT, PT, R10, UR8, RZ ;  /* 0x000000080a087c10 */ /* 0x006fc8000fffe0ff */
[----:B------:R-:W-:-:S13]  /*0f20*/  ISETP.GE.AND P2, PT, R15, R8, PT ;  /* 0x000000080f00720c */ /* 0x000fda0003f46270 */
[----:B0-----:R-:W-:Y:S05]  /*0f30*/  @!P2 BRA `(.L_x_1106) ;  /* 0x0000000000a4a947 */ /* 0x001fea0003800000 */
[----:B------:R-:W-:Y:S01]  /*0f40*/  ISETP.GT.U32.AND P2, PT, R0, R8, PT ;  /* 0x000000080000720c */ /* 0x000fe20003f44070 */
[----:B------:R-:W-:-:S12]  /*0f50*/  BSSY B1, `(.L_x_1107) ;  /* 0x0000022000017945 */ /* 0x000fd80003800000 */
        /* <DEDUP_REMOVED lines=9> */
[----:B0-----:R-:W0:Y:S04]  /*0ff0*/  LDS R28, [R11+0x100] ;  /* 0x000100000b1c7984 */ /* 0x001e280000000800 */
[----:B------:R-:W3:Y:S01]  /*1000*/  LDS R29, [R11+0x180] ;  /* 0x000180000b1d7984 */ /* 0x000ee20000000800 */
[----:B-1----:R-:W-:-:S04]  /*1010*/  FFMA R27, R8, R17, RZ ;  /* 0x00000011081b7223 */ /* 0x002fc800000000ff */
[----:B--2---:R-:W-:-:S04]  /*1020*/  FFMA R27, R26, R16, R27 ;  /* 0x000000101a1b7223 */ /* 0x004fc8000000001b */
[----:B0-----:R-:W-:-:S04]  /*1030*/  FFMA R28, R28, R14, R27 ;  /* 0x0000000e1c1c7223 */ /* 0x001fc8000000001b */
        /* <DEDUP_REMOVED lines=11> */
.L_x_1143:
[----:B-1----:R-:W-:Y:S01]  /*10f0*/  FADD R29, R26, R29 ;  /* 0x0000001d1a1d7221 */ /* 0x002fe20000000000 */
[----:B------:R-:W-:-:S04]  /*1100*/  LEA R8, R10, UR13, 0x2 ;  /* 0x0000000d0a087c11 */ /* 0x000fc8000f8e10ff */
[----:B------:R-:W-:Y:S01]  /*1110*/  FMNMX R24, R24, R29, !PT ;  /* 0x0000001d18187209 */ /* 0x000fe20007800000 */
[----:B------:R2:W-:Y:S01]  /*1120*/  STL [R8], R29 ;  /* 0x0000001d08007387 */ /* 0x0005e20000100800 */
[----:B------:R-:W-:Y:S05]  /*1130*/  BRA `(.L_x_1110) ;  /* 0x00000000000c7947 */ /* 0x000fea0003800000 */
.L_x_1108:
[----:B------:R-:W-:Y:S02]  /*1140*/  LEA R8, R10, UR13, 0x2 ;  /* 0x0000000d0a087c11 */ /* 0x000fe4000f8e10ff */
[----:B------:R-:W-:-:S05]  /*1150*/  MOV R11, 0xff7fffff ;  /* 0xff7fffff000b7802 */ /* 0x000fca0000000f00 */
[----:B------:R1:W-:Y:S02]  /*1160*/  STL [R8], R11 ;  /* 0x0000000b08007387 */ /* 0x0003e40000100800 */
.L_x_1110:
[----:B------:R-:W-:Y:S05]  /*1170*/  BSYNC B1 ;  /* 0x0000000000017941 */ /* 0x000fea0003800000 */
.L_x_1107:
[----:B------:R-:W-:Y:S01]  /*1180*/  VIADD R10, R10, 0x1 ;  /* 0x000000010a0a7836 */ /* 0x000fe20000000000 */
[----:B------:R-:W-:-:S04]  /*1190*/  IADD3 R9, PT, PT, R9, 0x1, RZ ;  /* 0x0000000109097810 */ /* 0x000fc80007ffe0ff */
[----:B------:R-:W-:-:S13]  /*11a0*/  ISETP.GE.AND P2, PT, R10, UR9, PT ;  /* 0x000000090a007c0c */ /* 0x000fda000bf46270 */
[----:B------:R-:W-:Y:S05]  /*11b0*/  @!P2 BRA `(.L_x_1111) ;  /* 0xfffffffc0054a947 */ /* 0x000fea000383ffff */
[----:B------:R-:W-:Y:S05]  /*11c0*/  BRA `(.L_x_1112) ;  /* 0x00000004003c7947 */ /* 0x000fea0003800000 */
.L_x_1106:
        /* <DEDUP_REMOVED lines=12> */
.L_x_1115:
        /* <DEDUP_REMOVED lines=21> */
.L_x_1114:
[----:B------:R-:W-:Y:S05]  /*13e0*/  BSYNC.RECONVERGENT B1 ;  /* 0x0000000000017941 */ /* 0x000fea0003800200 */
.L_x_1113:
        /* <DEDUP_REMOVED lines=24> */
.L_x_1117:
[----:B------:R-:W-:Y:S05]  /*1570*/  BSYNC.RECONVERGENT B1 ;  /* 0x0000000000017941 */ /* 0x000fea0003800200 */
.L_x_1116:
        /* <DEDUP_REMOVED lines=20> */
.L_x_1112:
[----:B------:R-:W-:Y:S05]  /*16c0*/  BSYNC B0 ;  /* 0x0000000000007941 */ /* 0x000fea0003800000 */
.L_x_1105:
[----:B------:R-:W-:-:S13]  /*16d0*/  FSETP.GT.AND P2, PT, R24, -3.40282346638528859812e+38, PT ;  /* 0xff7fffff1800780b */ /* 0x000fda0003f44000 */
[----:B------:R-:W-:Y:S05]  /*16e0*/  @!P2 BRA `(.L_x_1104) ;  /* 0x000000100010a947 */ /* 0x000fea0003800000 */
[----:B------:R-:W-:Y:S01]  /*16f0*/  HFMA2 R9, -RZ, RZ, 0.96630859375, -0.0022525787353515625 ;  /* 0x3bbb989dff097431 */ /* 0x000fe200000001ff */
[----:B------:R-:W-:Y:S01]  /*1700*/  FMNMX R24, R23, R24, !PT ;  /* 0x0000001817187209 */ /* 0x000fe20007800000 */
[----:B------:R-:W-:-:S04]  /*1710*/  IMAD.MOV.U32 R10, RZ, RZ, 0x437c0000 ;  /* 0x437c0000ff0a7424 */ /* 0x000fc800078e00ff */
[--C-:B-1234-:R-:W-:Y:S01]  /*1720*/  FADD R8, R23, -R24.reuse ;  /* 0x8000001817087221 */ /* 0x11efe20000000000 */
[----:B------:R-:W-:-:S03]  /*1730*/  IMAD.MOV.U32 R23, RZ, RZ, R24 ;  /* 0x000000ffff177224 */ /* 0x000fc600078e0018 */
        /* <DEDUP_REMOVED lines=14> */
[C---:B------:R-:W-:Y:S01]  /*1820*/  IMAD R9, R2.reuse, -0x20, R25 ;  /* 0xffffffe002097824 */ /* 0x040fe200078e0219 */
[----:B------:R-:W-:Y:S02]  /*1830*/  MOV R11, 0xffffffe0 ;  /* 0xffffffe0000b7802 */ /* 0x000fe40000000f00 */
[----:B0-----:R-:W-:Y:S02]  /*1840*/  MOV R26, RZ ;  /* 0x000000ff001a7202 */ /* 0x001fe40000000f00 */
[----:B------:R-:W-:Y:S01]  /*1850*/  IADD3 R9, PT, PT, -R9, UR4, RZ ;  /* 0x0000000409097c10 */ /* 0x000fe2000fffe1ff */
[----:B------:R-:W-:-:S03]  /*1860*/  IMAD R8, R2, R11, -UR4 ;  /* 0x8000000402087e24 */ /* 0x000fc6000f8e020b */
[----:B------:R-:W-:Y:S01]  /*1870*/  ISETP.GT.U32.AND P1, PT, R9, -0x4, PT ;  /* 0xfffffffc0900780c */ /* 0x000fe20003f24070 */
[----:B------:R-:W-:-:S05]  /*1880*/  IMAD.IADD R8, R25, 0x1, R8 ;  /* 0x0000000119087824 */ /* 0x000fca00078e0208 */
[----:B------:R-:W-:-:S07]  /*1890*/  LOP3.LUT R27, R8, 0x3, RZ, 0xc0, !PT ;  /* 0x00000003081b7812 */ /* 0x000fce00078ec0ff */
[----:B------:R-:W-:Y:S05]  /*18a0*/  @P1 BRA `(.L_x_1118) ;  /* 0x0000000800041947 */ /* 0x000fea0003800000 */
[----:B------:R-:W-:Y:S01]  /*18b0*/  BSSY.RECONVERGENT B0, `(.L_x_1118) ;  /* 0x0000080000007945 */ /* 0x000fe20003800200 */
[----:B------:R-:W-:Y:S01]  /*18c0*/  LOP3.LUT R26, R8, 0xfffffffc, RZ, 0xc0, !PT ;  /* 0xfffffffc081a7812 */ /* 0x000fe200078ec0ff */
[----:B------:R-:W-:-:S07]  /*18d0*/  IMAD.MOV.U32 R28, RZ, RZ, RZ ;  /* 0x000000ffff1c7224 */ /* 0x000fce00078e00ff */
.L_x_1127:
        /* <DEDUP_REMOVED lines=34> */
.L_x_1120:
[----:B------:R-:W-:Y:S05]  /*1b00*/  BSYNC.RECONVERGENT B1 ;  /* 0x0000000000017941 */ /* 0x000fea0003800200 */
.L_x_1119:
        /* <DEDUP_REMOVED lines=28> */
.L_x_1122:
[----:B------:R-:W-:Y:S05]  /*1cd0*/  BSYNC.RECONVERGENT B1 ;  /* 0x0000000000017941 */ /* 0x000fea0003800200 */
.L_x_1121:
[----:B------:R-:W-:Y:S04]  /*1ce0*/  BSSY.RECONVERGENT B1, `(.L_x_1123) ;  /* 0x000001c000017945 */ /* 0x000fe80003800200 */
[----:B------:R-:W-:Y:S05]  /*1cf0*/  @!P3 BRA `(.L_x_1124) ;  /* 0x000000000068b947 */ /* 0x000fea0003800000 */
        /* <DEDUP_REMOVED lines=26> */
.L_x_1124:
[----:B------:R-:W-:Y:S05]  /*1ea0*/  BSYNC.RECONVERGENT B1 ;  /* 0x0000000000017941 */ /* 0x000fea0003800200 */
.L_x_1123:
[----:B------:R-:W-:Y:S04]  /*1eb0*/  BSSY.RECONVERGENT B1, `(.L_x_1125) ;  /* 0x000001c000017945 */ /* 0x000fe80003800200 */
[----:B------:R-:W-:Y:S05]  /*1ec0*/  @!P4 BRA `(.L_x_1126) ;  /* 0x000000000068c947 */ /* 0x000fea0003800000 */
[----:B------:R-:W0:Y:S01]  /*1ed0*/  S2UR UR7, SR_CgaCtaId ;  /* 0x00000000000779c3 */ /* 0x000e220000008800 */
[----:B------:R-:W-:Y:S01]  /*1ee0*/  UMOV UR6, 0x400 ;  /* 0x0000040000067882 */ /* 0x000fe20000000000 */
[----:B------:R-:W-:Y:S01]  /*1ef0*/  LEA R9, R28, R19, 0x7 ;  /* 0x000000131c097211 */ /* 0x000fe200078e38ff */
[----:B------:R-:W-:Y:S01]  /*1f00*/  UIADD3 UR6, UPT, UPT, UR6, 0x4000, URZ ;  /* 0x0000400006067890 */ /* 0x000fe2000fffe0ff */
[----:B------:R-:W-:Y:S01]  /*1f10*/  MOV R8, 0x3bbb989d ;  /* 0x3bbb989d00087802 */ /* 0x000fe20000000f00 */
        /* <DEDUP_REMOVED lines=13> */
[----:B------:R-:W-:-:S04]  /*1ff0*/  FFMA R10, R11, 1.925963033500011079e-08, R10 ;  /* 0x32a570600b0a7823 */ /* 0x000fc8000000000a */
[----:B------:R-:W4:Y:S02]  /*2000*/  MUFU.EX2 R9, R10 ;  /* 0x0000000a00097308 */ /* 0x000f240000000800 */
[----:B----4-:R-:W-:-:S04]  /*2010*/  FMUL R8, R8, R9 ;  /* 0x0000000908087220 */ /* 0x010fc80000400000 */
[----:B------:R-:W-:Y:S01]  /*2020*/  FADD R4, R4, R8 ;  /* 0x0000000804047221 */ /* 0x000fe20000000000 */
[C---:B0-----:R-:W-:Y:S01]  /*2030*/  FFMA R5, R8.reuse, R23, R5 ;  /* 0x0000001708057223 */ /* 0x041fe20000000005 */
[C---:B-1----:R-:W-:Y:S01]  /*2040*/  FFMA R6, R8.reuse, R25, R6 ;  /* 0x0000001908067223 */ /* 0x042fe20000000006 */
[C---:B--2---:R-:W-:Y:S01]  /*2050*/  FFMA R7, R8.reuse, R30, R7 ;  /* 0x0000001e08077223 */ /* 0x044fe20000000007 */
[----:B---3--:R-:W-:-:S07]  /*2060*/  FFMA R12, R8, R29, R12 ;  /* 0x0000001d080c7223 */ /* 0x008fce000000000c */
.L_x_1126:
[----:B------:R-:W-:Y:S05]  /*2070*/  BSYNC.RECONVERGENT B1 ;  /* 0x0000000000017941 */ /* 0x000fea0003800200 */
.L_x_1125:
[----:B------:R-:W-:-:S04]  /*2080*/  IADD3 R28, PT, PT, R28, 0x4, RZ ;  /* 0x000000041c1c7810 */ /* 0x000fc80007ffe0ff */
[----:B------:R-:W-:-:S13]  /*2090*/  ISETP.NE.AND P1, PT, R28, R26, PT ;  /* 0x0000001a1c00720c */ /* 0x000fda0003f25270 */
[----:B------:R-:W-:Y:S05]  /*20a0*/  @P1 BRA `(.L_x_1127) ;  /* 0xfffffff8000c1947 */ /* 0x000fea000383ffff */
[----:B------:R-:W-:Y:S05]  /*20b0*/  BSYNC.RECONVERGENT B0 ;  /* 0x0000000000007941 */ /* 0x000fea0003800200 */
.L_x_1118:
        /* <DEDUP_REMOVED lines=37> */
.L_x_1129:
[----:B------:R-:W-:Y:S05]  /*2310*/  BSYNC.RECONVERGENT B0 ;  /* 0x0000000000007941 */ /* 0x000fea0003800200 */
.L_x_1128:
        /* <DEDUP_REMOVED lines=32> */
.L_x_1131:
[----:B------:R-:W-:Y:S05]  /*2520*/  BSYNC.RECONVERGENT B0 ;  /* 0x0000000000007941 */ /* 0x000fea0003800200 */
.L_x_1130:
[----:B------:R-:W-:Y:S01]  /*2530*/  MOV R23, R24 ;  /* 0x0000001800177202 */ /* 0x000fe20000000f00 */
        /* <DEDUP_REMOVED lines=27> */
[----:B------:R-:W-:Y:S01]  /*26f0*/  MOV R23, R24 ;  /* 0x0000001800177202 */ /* 0x000fe20000000f00 */
[C---:B--2---:R-:W-:Y:S01]  /*2700*/  FFMA R6, R8.reuse, R25, R6 ;  /* 0x0000001908067223 */ /* 0x044fe20000000006 */
[C---:B---3--:R-:W-:Y:S01]  /*2710*/  FFMA R7, R8.reuse, R26, R7 ;  /* 0x0000001a08077223 */ /* 0x048fe20000000007 */
[----:B----4-:R-:W-:-:S07]  /*2720*/  FFMA R12, R8, R27, R12 ;  /* 0x0000001b080c7223 */ /* 0x010fce000000000c */
.L_x_1104:
[----:B------:R-:W-:Y:S05]  /*2730*/  WARPSYNC.ALL ;  /* 0x0000000000007948 */ /* 0x000fea0003800000 */
[----:B------:R-:W-:Y:S01]  /*2740*/  BAR.SYNC.DEFER_BLOCKING 0x0 ;  /* 0x0000000000007b1d */ /* 0x000fe20000010000 */
[----:B------:R-:W-:-:S05]  /*2750*/  IADD3 R2, PT, PT, R2, 0x1, RZ ;  /* 0x0000000102027810 */ /* 0x000fca0007ffe0ff */
[----:B------:R-:W-:Y:S05]  /*2760*/  BRA.U !UP0, `(.L_x_1132) ;  /* 0xffffffdd08e47547 */ /* 0x000fea000b83ffff */
.L_x_1099:
[----:B------:R-:W0:Y:S02]  /*2770*/  LDCU UR6, c[0x0][0x3ac] ;  /* 0x00007580ff0677ac */ /* 0x000e240008000800 */
[----:B0-----:R-:W-:-:S13]  /*2780*/  ISETP.GE.AND P0, PT, R20, UR6, PT ;  /* 0x0000000614007c0c */ /* 0x001fda000bf06270 */
        /* <DEDUP_REMOVED lines=8> */
[----:B------:R-:W2:Y:S02]  /*2810*/  LDG.E.CONSTANT R2, desc[UR10][R2.64] ;  /* 0x0000000a02027981 */ /* 0x000ea4000c1e9900 */
[----:B-12345:R-:W-:Y:S01]  /*2820*/  HFMA2 R11, -RZ, RZ, 0.96630859375, -0.0022525787353515625 ;  /* 0x3bbb989dff0b7431 */ /* 0x03efe200000001ff */
[----:B------:R-:W-:Y:S02]  /*2830*/  MOV R15, 0x437c0000 ;  /* 0x437c0000000f7802 */ /* 0x000fe40000000f00 */
[----:B------:R-:W-:-:S05]  /*2840*/  FMNMX R0, R2, R23, !PT ;  /* 0x0000001702007209 */ /* 0x000fca0007800000 */
        /* <DEDUP_REMOVED lines=23> */
.L_x_1133:
[C---:B------:R-:W-:Y:S01]  /*29c0*/  IADD3 R0, PT, PT, R13.reuse, 0x1800000, RZ ;  /* 0x018000000d007810 */ /* 0x040fe20007ffe0ff */
[----:B------:R-:W-:Y:S01]  /*29d0*/  BSSY.RECONVERGENT B0, `(.L_x_1134) ;  /* 0x000000d000007945 */ /* 0x000fe20003800200 */
[----:B------:R-:W-:Y:S02]  /*29e0*/  FSETP.GT.AND P3, PT, R13, RZ, PT ;  /* 0x000000ff0d00720b */ /* 0x000fe40003f64000 */
[----:B------:R-:W-:-:S04]  /*29f0*/  LOP3.LUT R0, R0, 0x7f800000, RZ, 0xc0, !PT ;  /* 0x7f80000000007812 */ /* 0x000fc800078ec0ff */
[----:B------:R-:W-:-:S13]  /*2a00*/  ISETP.GT.U32.AND P0, PT, R0, 0x1ffffff, PT ;  /* 0x01ffffff0000780c */ /* 0x000fda0003f04070 */
[----:B------:R-:W-:Y:S05]  /*2a10*/  @P0 BRA `(.L_x_1135) ;  /* 0x0000000000100947 */ /* 0x000fea0003800000 */
[----:B------:R-:W-:Y:S01]  /*2a20*/  IMAD.MOV.U32 R2, RZ, RZ, R13 ;  /* 0x000000ffff027224 */ /* 0x000fe200078e000d */
[----:B-12345:R-:W-:-:S07]  /*2a30*/  MOV R11, 0x2a50 ;  /* 0x00002a50000b7802 */ /* 0x03efce0000000f00 */
[----:B------:R-:W-:Y:S05]  /*2a40*/  CALL.REL.NOINC `($__internal_23_$__cuda_sm20_rcp_rn_f32_slowpath) ;  /* 0x0000000000e47944 */ /* 0x000fea0003c00000 */
[----:B------:R-:W-:Y:S05]  /*2a50*/  BRA `(.L_x_1136) ;  /* 0x0000000000107947 */ /* 0x000fea0003800000 */
.L_x_1135:
[----:B------:R-:W0:Y:S02]  /*2a60*/  MUFU.RCP R0, R13 ;  /* 0x0000000d00007308 */ /* 0x000e240000001000 */
[----:B0-----:R-:W-:-:S04]  /*2a70*/  FFMA R2, R0, R13, -1 ;  /* 0xbf80000000027423 */ /* 0x001fc8000000000d */
[----:B------:R-:W-:-:S04]  /*2a80*/  FADD.FTZ R3, -R2, -RZ ;  /* 0x800000ff02037221 */ /* 0x000fc80000010100 */
[----:B------:R-:W-:-:S07]  /*2a90*/  FFMA R0, R0, R3, R0 ;  /* 0x0000000300007223 */ /* 0x000fce0000000000 */
.L_x_1136:
[----:B------:R-:W-:Y:S05]  /*2aa0*/  BSYNC.RECONVERGENT B0 ;  /* 0x0000000000007941 */ /* 0x000fea0003800200 */
.L_x_1134:
[----:B------:R-:W0:Y:S01]  /*2ab0*/  LDC.64 R2, c[0x0][0x398] ;  /* 0x0000e600ff027b82 */ /* 0x000e220000000a00 */
[----:B------:R-:W-:-:S05]  /*2ac0*/  FSEL R0, R0, RZ, P3 ;  /* 0x000000ff00007208 */ /* 0x000fca0001800000 */
        /* <DEDUP_REMOVED lines=8> */
[----:B------:R-:W-:Y:S01]  /*2b50*/  STG.E desc[UR10][R18.64+0x180], R9 ;  /* 0x0001800912007986 */ /* 0x000fe2000c10190a */
[----:B------:R-:W-:Y:S05]  /*2b60*/  EXIT ;  /* 0x000000000000794d */ /* 0x000fea0003800000 */
.L_x_1109:
        /* <DEDUP_REMOVED lines=8> */
.L_x_1138:
[----:B------:R-:W-:Y:S05]  /*2bf0*/  BSYNC B2 ;  /* 0x0000000000027941 */ /* 0x000fea0003800000 */
.L_x_1137:
        /* <DEDUP_REMOVED lines=8> */
.L_x_1139:
[----:B------:R-:W-:Y:S02]  /*2c80*/  HFMA2 R31, -RZ, RZ, 0, 2.384185791015625e-07 ;  /* 0x00000004ff1f7431 */ /* 0x000fe400000001ff */
[----:B------:R-:W-:-:S04]  /*2c90*/  IMAD.MOV.U32 R8, RZ, RZ, R29 ;  /* 0x000000ffff087224 */ /* 0x000fc800078e001d */
[----:B------:R-:W-:-:S05]  /*2ca0*/  FADD R8, R11, R8 ;  /* 0x000000080b087221 */ /* 0x000fca0000000000 */
[----:B------:R-:W-:-:S07]  /*2cb0*/  MOV R11, R8 ;  /* 0x00000008000b7202 */ /* 0x000fce0000000f00 */
[----:B------:R-:W-:Y:S05]  /*2cc0*/  WARPSYNC.COLLECTIVE R30, `(.L_x_1140) ;  /* 0x000000001e087348 */ /* 0x000fea0003c00000 */
[----:B------:R0:W1:Y:S02]  /*2cd0*/  SHFL.BFLY P2, R29, R11, R31, R32 ;  /* 0x0c00001f0b1d7389 */ /* 0x0000640000040020 */
[----:B01----:R-:W-:Y:S05]  /*2ce0*/  ENDCOLLECTIVE ;  /* 0x000000000000791b */ /* 0x003fea0003800000 */
.L_x_1140:
[----:B------:R-:W-:Y:S02]  /*2cf0*/  HFMA2 R31, -RZ, RZ, 0, 1.1920928955078125e-07 ;  /* 0x00000002ff1f7431 */ /* 0x000fe400000001ff */
[----:B------:R-:W-:-:S04]  /*2d00*/  IMAD.MOV.U32 R27, RZ, RZ, R29 ;  /* 0x000000ffff1b7224 */ /* 0x000fc800078e001d */
[----:B------:R-:W-:-:S05]  /*2d10*/  FADD R27, R8, R27 ;  /* 0x0000001b081b7221 */ /* 0x000fca0000000000 */
[----:B------:R-:W-:-:S07]  /*2d20*/  MOV R11, R27 ;  /* 0x0000001b000b7202 */ /* 0x000fce0000000f00 */
[----:B------:R-:W-:Y:S05]  /*2d30*/  WARPSYNC.COLLECTIVE R30, `(.L_x_1141) ;  /* 0x000000001e087348 */ /* 0x000fea0003c00000 */
[----:B------:R0:W1:Y:S02]  /*2d40*/  SHFL.BFLY P2, R29, R11, R31, R32 ;  /* 0x0c00001f0b1d7389 */ /* 0x0000640000040020 */
[----:B01----:R-:W-:Y:S05]  /*2d50*/  ENDCOLLECTIVE ;  /* 0x000000000000791b */ /* 0x003fea0003800000 */
.L_x_1141:
[----:B------:R-:W-:Y:S02]  /*2d60*/  HFMA2 R31, -RZ, RZ, 0, 5.9604644775390625e-08 ;  /* 0x00000001ff1f7431 */ /* 0x000fe400000001ff */
[----:B------:R-:W-:-:S04]  /*2d70*/  IMAD.MOV.U32 R26, RZ, RZ, R29 ;  /* 0x000000ffff1a7224 */ /* 0x000fc800078e001d */
[----:B------:R-:W-:-:S05]  /*2d80*/  FADD R26, R27, R26 ;  /* 0x0000001a1b1a7221 */ /* 0x000fca0000000000 */
[----:B------:R-:W-:-:S07]  /*2d90*/  MOV R11, R26 ;  /* 0x0000001a000b7202 */ /* 0x000fce0000000f00 */
[----:B------:R-:W-:Y:S05]  /*2da0*/  WARPSYNC.COLLECTIVE R30, `(.L_x_1142) ;  /* 0x000000001e087348 */ /* 0x000fea0003c00000 */
[----:B------:R0:W1:Y:S02]  /*2db0*/  SHFL.BFLY P2, R29, R11, R31, R32 ;  /* 0x0c00001f0b1d7389 */ /* 0x0000640000040020 */
[----:B01----:R-:W-:Y:S05]  /*2dc0*/  ENDCOLLECTIVE ;  /* 0x000000000000791b */ /* 0x003fea0003800000 */
.L_x_1142:
[----:B------:R-:W-:Y:S05]  /*2dd0*/  BRA `(.L_x_1143) ;  /* 0xffffffe000c47947 */ /* 0x000fea000383ffff */
        .weak           $__internal_23_$__cuda_sm20_rcp_rn_f32_slowpath
        .type           $__internal_23_$__cuda_sm20_rcp_rn_f32_slowpath,@function
        .size           $__internal_23_$__cuda_sm20_rcp_rn_f32_slowpath,(.L_x_2084 - $__internal_23_$__cuda_sm20_rcp_rn_f32_slowpath)
$__internal_23_$__cuda_sm20_rcp_rn_f32_slowpath:
        /* <DEDUP_REMOVED lines=15> */
.L_x_1145:
        /* <DEDUP_REMOVED lines=33> */
.L_x_1147:
[----:B------:R0:W1:Y:S02]  /*30e0*/  MUFU.RCP R3, R2 ;  /* 0x0000000200037308 */ /* 0x0000640000001000 */
.L_x_1146:
[----:B------:R-:W-:Y:S05]  /*30f0*/  BSYNC.RECONVERGENT B1 ;  /* 0x0000000000017941 */ /* 0x000fea0003800200 */
.L_x_1144:
[----:B-1----:R-:W-:Y:S02]  /*3100*/  IMAD.MOV.U32 R0, RZ, RZ, R3 ;  /* 0x000000ffff007224 */ /* 0x002fe400078e0003 */
[----:B------:R-:W-:Y:S01]  /*3110*/  HFMA2 R3, -RZ, RZ, 0, 0 ;  /* 0x00000000ff037431 */ /* 0x000fe200000001ff */
[----:B0-----:R-:W-:-:S04]  /*3120*/  MOV R2, R11 ;  /* 0x0000000b00027202 */ /* 0x001fc80000000f00 */
[----:B------:R-:W-:Y:S05]  /*3130*/  RET.REL.NODEC R2 `(_Z23flash_attn_sinks_kernelIfLi128ELi8ELi32EEvPKT_S2_S2_PS0_PKffiiiii) ;  /* 0xffffffcc02b07950 */ /* 0x000fea0003c3ffff */
.L_x_1148:
        /* <DEDUP_REMOVED lines=12> */
.L_x_2084:


//--------------------- .text._Z23flash_attn_sinks_kernelIfLi112ELi8ELi32EEvPKT_S2_S2_PS0_PKffiiiii --------------------------
	.section	.text._Z23flash_attn_sinks_kernelIfLi112ELi8ELi32EEvPKT_S2_S2_PS0_PKffiiiii,"ax",@progbits
	.align	128
        .global         _Z23flash_attn_sinks_kernelIfLi112ELi8ELi32EEvPKT_S2_S2_PS0_PKffiiiii
        .type           _Z23flash_attn_sinks_kernelIfLi112ELi8ELi32EEvPKT_S2_S2_PS0_PKffiiiii,@function
        .size           _Z23flash_attn_sinks_kernelIfLi112ELi8ELi32EEvPKT_S2_S2_PS0_PKffiiiii,(.L_x_2085 - _Z23flash_attn_sinks_kernelIfLi112ELi8ELi32EEvPKT_S2_S2_PS0_PKffiiiii)
        .other          _Z23flash_attn_sinks_kernelIfLi112ELi8ELi32EEvPKT_S2_S2_PS0_PKffiiiii,@"STO_CUDA_ENTRY STV_DEFAULT"
_Z23flash_attn_sinks_kernelIfLi112ELi8ELi32EEvPKT_S2_S2_PS0_PKffiiiii:
.text._Z23flash_attn_sinks_kernelIfLi112ELi8ELi32EEvPKT_S2_S2_PS0_PKffiiiii:
[----:B------:R-:W0:Y:S01]  /*0000*/  LDC R1, c[0x0][0x37c] ;  /* 0x0000df00ff017b82 */ /* 0x000e220000000800 */
[----:B------:R-:W1:Y:S07]  /*0010*/  S2R R5, SR_CTAID.Z ;  /* 0x0000000000057919 */ /* 0x000e6e0000002700 */
[----:B------:R-:W2:Y:S01]  /*0020*/  LDC R0, c[0x0][0x3ac] ;  /* 0x0000eb00ff007b82 */ /* 0x000ea20000000800 */
[----:B------:R-:W3:Y:S01]  /*0030*/  LDCU.64 UR6, c[0x0][0x380] ;  /* 0x00007000ff0677ac */ /* 0x000ee20008000a00 */
[----:B0-----:R-:W-:Y:S01]  /*0040*/  IADD3 R1, PT, PT, R1, -0x80, RZ ;  /* 0xffffff8001017810 */ /* 0x001fe20007ffe0ff */
[----:B------:R-:W0:Y:S01]  /*0050*/  S2R R23, SR_TID.X ;  /* 0x0000000000177919 */ /* 0x000e220000002100 */
[----:B------:R-:W4:Y:S01]  /*0060*/  LDCU.64 UR10, c[0x0][0x358] ;  /* 0x00006b00ff0a77ac */ /* 0x000f220008000a00 */
[----:B------:R-:W5:Y:S03]  /*0070*/  S2R R22, SR_CTAID.X ;  /* 0x0000000000167919 */ /* 0x000f660000002500 */
[----:B------:R-:W5:Y:S08]  /*0080*/  S2UR UR5, SR_CTAID.Y ;  /* 0x00000000000579c3 */ /* 0x000f700000002600 */
[----:B------:R-:W5:Y:S08]  /*0090*/  LDC R11, c[0x0][0x3b4] ;  /* 0x0000ed00ff0b7b82 */ /* 0x000f700000000800 */
[----:B------:R-:W4:Y:S01]  /*00a0*/  LDC R6, c[0x0][0x3b8] ;  /* 0x0000ee00ff067b82 */ /* 0x000f220000000800 */
[----:B-1----:R-:W-:Y:S01]  /*00b0*/  IMAD.SHL.U32 R5, R5, 0x8, RZ ;  /* 0x0000000805057824 */ /* 0x002fe200078e00ff */
[----:B0-----:R-:W-:-:S02]  /*00c0*/  SHF.R.U32.HI R16, RZ, 0x5, R23 ;  /* 0x00000005ff107819 */ /* 0x001fc40000011617 */
[----:B------:R-:W-:Y:S02]  /*00d0*/  LOP3.LUT R20, R23, 0x1f, RZ, 0xc0, !PT ;  /* 0x0000001f17147812 */ /* 0x000fe400078ec0ff */
[----:B------:R-:W-:Y:S01]  /*00e0*/  LOP3.LUT R21, R5, R16, RZ, 0xfc, !PT ;  /* 0x0000001005157212 */ /* 0x000fe200078efcff */
[----:B-----5:R-:W-:Y:S01]  /*00f0*/  IMAD R2, R11, UR5, R22 ;  /* 0x000000050b027c24 */ /* 0x020fe2000f8e0216 */
[----:B------:R-:W-:Y:S02]  /*0100*/  ISETP.GT.U32.AND P0, PT, R20, 0xf, PT ;  /* 0x0000000f1400780c */ /* 0x000fe40003f04070 */
[CC--:B--2---:R-:W-:Y:S01]  /*0110*/  ISETP.GE.AND P2, PT, R21.reuse, R0.reuse, PT ;  /* 0x000000001500720c */ /* 0x0c4fe20003f46270 */
[-C--:B------:R-:W-:Y:S01]  /*0120*/  IMAD R2, R2, R0.reuse, R21 ;  /* 0x0000000002027224 */ /* 0x080fe200078e0215 */
[----:B------:R-:W-:-:S03]  /*0130*/  ISETP.GE.OR P0, PT, R21, R0, P0 ;  /* 0x000000001500720c */ /* 0x000fc60000706670 */
[----:B------:R-:W-:-:S05]  /*0140*/  IMAD R19, R2, 0x70, RZ ;  /* 0x0000007002137824 */ /* 0x000fca00078e02ff */
[----:B------:R-:W-:-:S03]  /*0150*/  IADD3 R2, P1, PT, R20, R19, RZ ;  /* 0x0000001314027210 */ /* 0x000fc60007f3e0ff */
[----:B------:R-:W0:Y:S01]  /*0160*/  @!P2 LDC.64 R14, c[0x0][0x380] ;  /* 0x0000e000ff0eab82 */ /* 0x000e220000000a00 */
[----:B------:R-:W-:Y:S02]  /*0170*/  @!P2 IADD3 R3, PT, PT, R20, R19, RZ ;  /* 0x000000131403a210 */ /* 0x000fe40007ffe0ff */
[----:B------:R-:W-:Y:S02]  /*0180*/  LEA.HI.X.SX32 R7, R19, RZ, 0x1, P1 ;  /* 0x000000ff13077211 */ /* 0x000fe400008f0eff */
[C---:B---3--:R-:W-:Y:S01]  /*0190*/  LEA R8, P1, R2.reuse, UR6, 0x2 ;  /* 0x0000000602087c11 */ /* 0x048fe2000f8210ff */
[----:B------:R-:W1:Y:S01]  /*01a0*/  LDCU UR6, c[0x0][0x3b0] ;  /* 0x00007600ff0677ac */ /* 0x000e620008000800 */
[----:B----4-:R-:W-:Y:S01]  /*01b0*/  IABS R17, R6 ;  /* 0x0000000600117213 */ /* 0x010fe20000000000 */
[----:B------:R-:W2:Y:S01]  /*01c0*/  @!P0 LDC R24, c[0x0][0x3a8] ;  /* 0x0000ea00ff188b82 */ /* 0x000ea20000000800 */
[----:B------:R-:W-:-:S05]  /*01d0*/  LEA.HI.X R9, R2, UR7, R7, 0x2, P1 ;  /* 0x0000000702097c11 */ /* 0x000fca00088f1407 */
[----:B------:R-:W2:Y:S02]  /*01e0*/  @!P0 LDG.E.CONSTANT R7, desc[UR10][R8.64+0x180] ;  /* 0x0001800a08078981 */ /* 0x000ea4000c1e9900 */
[----:B------:R-:W3:Y:S02]  /*01f0*/  @!P2 LDC R25, c[0x0][0x3a8] ;  /* 0x0000ea00ff19ab82 */ /* 0x000ee40000000800 */
[----:B------:R4:W3:Y:S01]  /*0200*/  @!P2 LDG.E.CONSTANT R4, desc[UR10][R8.64+0x100] ;  /* 0x0001000a0804a981 */ /* 0x0008e2000c1e9900 */
[----:B0-----:R-:W-:-:S05]  /*0210*/  @!P2 IMAD.WIDE R14, R3, 0x4, R14 ;  /* 0x00000004030ea825 */ /* 0x001fca00078e020e */
[----:B------:R-:W5:Y:S04]  /*0220*/  @!P2 LDG.E.CONSTANT R2, desc[UR10][R14.64] ;  /* 0x0000000a0e02a981 */ /* 0x000f68000c1e9900 */
[----:B------:R0:W3:Y:S01]  /*0230*/  @!P2 LDG.E.CONSTANT R3, desc[UR10][R14.64+0x80] ;  /* 0x0000800a0e03a981 */ /* 0x0000e2000c1e9900 */
[----:B------:R-:W1:Y:S08]  /*0240*/  I2F.RP R10, R17 ;  /* 0x00000011000a7306 */ /* 0x000e700000209400 */
[----:B-1----:R-:W1:Y:S02]  /*0250*/  MUFU.RCP R10, R10 ;  /* 0x0000000a000a7308 */ /* 0x002e640000001000 */
[----:B-1----:R-:W-:-:S06]  /*0260*/  VIADD R12, R10, 0xffffffe ;  /* 0x0ffffffe0a0c7836 */ /* 0x002fcc0000000000 */
[----:B------:R1:W0:Y:S01]  /*0270*/  F2I.FTZ.U32.TRUNC.NTZ R13, R12 ;  /* 0x0000000c000d7305 */ /* 0x000222000021f000 */
[----:B----4-:R-:W-:Y:S01]  /*0280*/  IABS R8, R11 ;  /* 0x0000000b00087213 */ /* 0x010fe20000000000 */
[----:B-1----:R-:W-:Y:S01]  /*0290*/  IMAD.MOV.U32 R12, RZ, RZ, RZ ;  /* 0x000000ffff0c7224 */ /* 0x002fe200078e00ff */
[----:B0-----:R-:W-:-:S05]  /*02a0*/  IADD3 R18, PT, PT, RZ, -R13, RZ ;  /* 0x8000000dff127210 */ /* 0x001fca0007ffe0ff */
        /* <DEDUP_REMOVED lines=28> */
[----:B------:R-:W-:Y:S02]  /*0470*/  IMAD.HI.U32 R8, R9, R12, RZ ;  /* 0x0000000c09087227 */ /* 0x000fe400078e00ff */
[----:B------:R-:W0:Y:S02]  /*0480*/  LDC R9, c[0x0][0x3bc] ;  /* 0x0000ef00ff097b82 */ /* 0x000e240000000800 */
[----:B------:R-:W-:-:S05]  /*0490*/  IMAD R10, R8, R15, R12 ;  /* 0x0000000f080a7224 */ /* 0x000fca00078e020c */
[----:B------:R-:W-:Y:S02]  /*04a0*/  ISETP.GT.U32.AND P5, PT, R13, R10, PT ;  /* 0x0000000a0d00720c */ /* 0x000fe40003fa4070 */
[----:B------:R-:W-:-:S11]  /*04b0*/  IADD3 R14, PT, PT, -R0, UR6, RZ ;  /* 0x00000006000e7c10 */ /* 0x000fd6000fffe1ff */
[----:B------:R-:W-:-:S04]  /*04c0*/  @!P5 IADD3 R10, PT, PT, R10, -R13, RZ ;  /* 0x8000000d0a0ad210 */ /* 0x000fc80007ffe0ff */
[----:B------:R-:W-:Y:S02]  /*04d0*/  ISETP.GE.U32.AND P3, PT, R10, R13, PT ;  /* 0x0000000d0a00720c */ /* 0x000fe40003f66070 */
[----:B------:R-:W-:Y:S01]  /*04e0*/  LOP3.LUT R10, R22, R11, RZ, 0x3c, !PT ;  /* 0x0000000b160a7212 */ /* 0x000fe200078e3cff */
[----:B------:R-:W5:Y:S03]  /*04f0*/  @!P2 LDC R13, c[0x0][0x3a8] ;  /* 0x0000ea00ff0dab82 */ /* 0x000f660000000800 */
[----:B------:R-:W-:Y:S01]  /*0500*/  ISETP.GE.AND P4, PT, R10, RZ, PT ;  /* 0x000000ff0a00720c */ /* 0x000fe20003f86270 */
[----:B------:R-:W-:Y:S01]  /*0510*/  IMAD.IADD R10, R5, 0x1, R14 ;  /* 0x00000001050a7824 */ /* 0x000fe200078e020e */
[----:B0-----:R-:W-:-:S04]  /*0520*/  ISETP.GT.AND P1, PT, R9, RZ, PT ;  /* 0x000000ff0900720c */ /* 0x001fc80003f24270 */
[----:B------:R-:W-:-:S04]  /*0530*/  VIADDMNMX R12, R10, -R9, 0xffffffff, !PT ;  /* 0xffffffff0a0c7446 */ /* 0x000fc80007800909 */
[----:B------:R-:W-:Y:S02]  /*0540*/  IADD3 R12, PT, PT, R12, 0x1, RZ ;  /* 0x000000010c0c7810 */ /* 0x000fe40007ffe0ff */
[----:B------:R-:W-:Y:S02]  /*0550*/  VIADDMNMX R5, R5, 0x8, R0, PT ;  /* 0x0000000805057846 */ /* 0x000fe40003800100 */
[----:B------:R-:W-:Y:S02]  /*0560*/  SEL R12, R12, RZ, P1 ;  /* 0x000000ff0c0c7207 */ /* 0x000fe40000800000 */
[----:B------:R-:W-:Y:S02]  /*0570*/  VIADDMNMX R5, R14, R5, UR6, PT ;  /* 0x000000060e057e46 */ /* 0x000fe4000b800105 */
[----:B------:R-:W-:Y:S02]  /*0580*/  R2UR UR4, R12 ;  /* 0x000000000c0472ca */ /* 0x000fe400000e0000 */
[----:B------:R-:W-:-:S02]  /*0590*/  R2UR UR12, R5 ;  /* 0x00000000050c72ca */ /* 0x000fc400000e0000 */
[----:B------:R-:W-:Y:S02]  /*05a0*/  @!P5 IADD3 R8, PT, PT, R8, 0x1, RZ ;  /* 0x000000010808d810 */ /* 0x000fe40007ffe0ff */
[----:B------:R-:W-:Y:S02]  /*05b0*/  MOV R18, RZ ;  /* 0x000000ff00127202 */ /* 0x000fe40000000f00 */
[----:B------:R-:W-:Y:S02]  /*05c0*/  ISETP.NE.AND P5, PT, R11, RZ, PT ;  /* 0x000000ff0b00720c */ /* 0x000fe40003fa5270 */
[----:B------:R-:W-:Y:S01]  /*05d0*/  CS2R R14, SRZ ;  /* 0x00000000000e7805 */ /* 0x000fe2000001ff00 */
[----:B------:R-:W-:-:S04]  /*05e0*/  @P3 VIADD R8, R8, 0x1 ;  /* 0x0000000108083836 */ /* 0x000fc80000000000 */
[----:B------:R-:W-:Y:S01]  /*05f0*/  @!P4 IMAD.MOV R8, RZ, RZ, -R8 ;  /* 0x000000ffff08c224 */ /* 0x000fe200078e0a08 */
[----:B------:R-:W-:-:S05]  /*0600*/  R2UR UR13, R1 ;  /* 0x00000000010d72ca */ /* 0x000fca00000e0000 */
[----:B------:R-:W-:Y:S01]  /*0610*/  @!P5 LOP3.LUT R8, RZ, R11, RZ, 0x33, !PT ;  /* 0x0000000bff08d212 */ /* 0x000fe200078e33ff */
[----:B--2---:R-:W-:Y:S01]  /*0620*/  @!P0 FMUL R14, R7, R24 ;  /* 0x00000018070e8220 */ /* 0x004fe20000400000 */
[----:B-----5:R-:W-:Y:S01]  /*0630*/  @!P2 FMUL R18, R2, R13 ;  /* 0x0000000d0212a220 */ /* 0x020fe20000400000 */
[----:B------:R-:W-:-:S05]  /*0640*/  IMAD.U32 R2, RZ, RZ, UR4 ;  /* 0x00000004ff027e24 */ /* 0x000fca000f8e00ff */
[----:B------:R-:W-:Y:S01]  /*0650*/  ISETP.GE.AND P0, PT, R2, UR12, PT ;  /* 0x0000000c02007c0c */ /* 0x000fe2000bf06270 */
[----:B------:R-:W-:Y:S02]  /*0660*/  IMAD R8, R6, UR5, R8 ;  /* 0x0000000506087c24 */ /* 0x000fe4000f8e0208 */
[----:B------:R-:W-:Y:S02]  /*0670*/  HFMA2 R12, -RZ, RZ, 0, 0 ;  /* 0x00000000ff0c7431 */ /* 0x000fe400000001ff */
[----:B------:R-:W-:Y:S01]  /*0680*/  IMAD.MOV.U32 R17, RZ, RZ, RZ ;  /* 0x000000ffff117224 */ /* 0x000fe200078e00ff */
[----:B------:R-:W-:Y:S01]  /*0690*/  IADD3 R16, PT, PT, R16, R10, RZ ;  /* 0x0000000a10107210 */ /* 0x000fe20007ffe0ff */
[----:B---3--:R-:W-:Y:S01]  /*06a0*/  @!P2 FMUL R17, R3, R13 ;  /* 0x0000000d0311a220 */ /* 0x008fe20000400000 */
[----:B------:R-:W-:Y:S01]  /*06b0*/  @!P2 FMUL R15, R4, R25 ;  /* 0x00000019040fa220 */ /* 0x000fe20000400000 */
[----:B------:R-:W-:Y:S01]  /*06c0*/  MOV R10, 0xff7fffff ;  /* 0xff7fffff000a7802 */ /* 0x000fe20000000f00 */
[----:B------:R-:W-:Y:S01]  /*06d0*/  IMAD.MOV.U32 R13, RZ, RZ, RZ ;  /* 0x000000ffff0d7224 */ /* 0x000fe200078e00ff */
[----:B------:R-:W-:Y:S01]  /*06e0*/  CS2R R6, SRZ ;  /* 0x0000000000067805 */ /* 0x000fe2000001ff00 */
[----:B------:R-:W-:Y:S01]  /*06f0*/  IMAD.MOV.U32 R5, RZ, RZ, RZ ;  /* 0x000000ffff057224 */ /* 0x000fe200078e00ff */
[----:B------:R-:W-:Y:S06]  /*0700*/  @P0 BRA `(.L_x_1149) ;  /* 0x0000002000440947 */ /* 0x000fec0003800000 */
[----:B------:R-:W-:Y:S01]  /*0710*/  VIADDMNMX R2, R16, -R9, 0xffffffff, !PT ;  /* 0xffffffff10027446 */ /* 0x000fe20007800909 */
[----:B------:R-:W-:Y:S01]  /*0720*/  IMAD R9, R8, UR6, RZ ;  /* 0x0000000608097c24 */ /* 0x000fe2000f8e02ff */
[----:B------:R-:W-:Y:S01]  /*0730*/  LOP3.LUT R4, R23, 0x7f, RZ, 0xc0, !PT ;  /* 0x0000007f17047812 */ /* 0x000fe200078ec0ff */
[----:B------:R-:W-:Y:S01]  /*0740*/  IMAD.MOV.U32 R3, RZ, RZ, RZ ;  /* 0x000000ffff037224 */ /* 0x000fe200078e00ff */
[----:B------:R-:W-:Y:S01]  /*0750*/  ISETP.LT.AND P0, PT, R21, R0, P1 ;  /* 0x000000001500720c */ /* 0x000fe20000f01270 */
[----:B------:R-:W-:Y:S01]  /*0760*/  VIADD R2, R2, 0x1 ;  /* 0x0000000102027836 */ /* 0x000fe20000000000 */
[----:B------:R-:W-:Y:S01]  /*0770*/  MOV R10, 0xff7fffff ;  /* 0xff7fffff000a7802 */ /* 0x000fe20000000f00 */
[----:B------:R-:W-:Y:S01]  /*0780*/  IMAD R0, R9, 0x70, R4 ;  /* 0x0000007009007824 */ /* 0x000fe200078e0204 */
[----:B------:R-:W-:Y:S01]  /*0790*/  MOV R13, RZ ;  /* 0x000000ff000d7202 */ /* 0x000fe20000000f00 */
[----:B------:R-:W-:-:S08]  /*07a0*/  UMOV UR5, UR4 ;  /* 0x0000000400057c82 */ /* 0x000fd00008000000 */
.L_x_1182:
[----:B0-----:R-:W0:Y:S01]  /*07b0*/  S2UR UR8, SR_CgaCtaId ;  /* 0x00000000000879c3 */ /* 0x001e220000008800 */
[----:B------:R-:W-:Y:S01]  /*07c0*/  UIADD3 UR7, UPT, UPT, UR5, 0x20, URZ ;  /* 0x0000002005077890 */ /* 0x000fe2000fffe0ff */
[C---:B--2---:R-:W-:Y:S01]  /*07d0*/  LOP3.LUT R11, R23.reuse, 0x300, RZ, 0xfc, !PT ;  /* 0x00000300170b7812 */ /* 0x044fe200078efcff */
[----:B------:R-:W-:Y:S01]  /*07e0*/  UMOV UR6, 0x400 ;  /* 0x0000040000067882 */ /* 0x000fe20000000000 */
[C---:B------:R-:W-:Y:S01]  /*07f0*/  LOP3.LUT R26, R23.reuse, 0x200, RZ, 0xfc, !PT ;  /* 0x00000200171a7812 */ /* 0x040fe200078efcff */
[----:B------:R-:W-:Y:S01]  /*0800*/  UISETP.LT.AND UP1, UPT, UR12, UR7, UPT ;  /* 0x000000070c00728c */ /* 0x000fe2000bf21270 */
[----:B-1----:R-:W-:Y:S01]  /*0810*/  LOP3.LUT R27, R23, 0x100, RZ, 0xfc, !PT ;  /* 0x00000100171b7812 */ /* 0x002fe200078efcff */
[----:B------:R-:W-:Y:S01]  /*0820*/  BSSY.RECONVERGENT B0, `(.L_x_1150) ;  /* 0x000003e000007945 */ /* 0x000fe20003800200 */
[--C-:B------:R-:W-:Y:S01]  /*0830*/  SHF.R.U32.HI R28, RZ, 0x7, R23.reuse ;  /* 0x00000007ff1c7819 */ /* 0x100fe20000011617 */
[----:B------:R-:W-:Y:S01]  /*0840*/  IMAD.MOV.U32 R32, RZ, RZ, R23 ;  /* 0x000000ffff207224 */ /* 0x000fe200078e0017 */
[----:B------:R-:W-:Y:S01]  /*0850*/  SHF.R.U32.HI R11, RZ, 0x7, R11 ;  /* 0x00000007ff0b7819 */ /* 0x000fe2000001160b */
[----:B------:R-:W-:Y:S01]  /*0860*/  UISETP.GE.AND UP0, UPT, UR7, UR12, UPT ;  /* 0x0000000c0700728c */ /* 0x000fe2000bf06270 */
[----:B------:R-:W-:-:S02]  /*0870*/  SHF.R.U32.HI R26, RZ, 0x7, R26 ;  /* 0x00000007ff1a7819 */ /* 0x000fc4000001161a */
[----:B------:R-:W-:Y:S01]  /*0880*/  SHF.R.U32.HI R27, RZ, 0x7, R27 ;  /* 0x00000007ff1b7819 */ /* 0x000fe2000001161b */
[----:B------:R-:W-:Y:S01]  /*0890*/  VIADD R31, R11, UR5 ;  /* 0x000000050b1f7c36 */ /* 0x000fe20008000000 */
[----:B------:R-:W-:Y:S02]  /*08a0*/  IADD3 R25, PT, PT, R28, UR5, RZ ;  /* 0x000000051c197c10 */ /* 0x000fe4000fffe0ff */
[----:B------:R-:W-:Y:S01]  /*08b0*/  IADD3 R33, PT, PT, R26, UR5, RZ ;  /* 0x000000051a217c10 */ /* 0x000fe2000fffe0ff */
[----:B------:R-:W-:Y:S01]  /*08c0*/  VIADD R29, R27, UR5 ;  /* 0x000000051b1d7c36 */ /* 0x000fe20008000000 */
[----:B-----5:R-:W-:Y:S01]  /*08d0*/  LEA R24, R3, UR4, 0x5 ;  /* 0x0000000403187c11 */ /* 0x020fe2000f8e28ff */
[--C-:B------:R-:W-:Y:S01]  /*08e0*/  IMAD R25, R25, 0x70, R0.reuse ;  /* 0x0000007019197824 */ /* 0x100fe200078e0200 */
[----:B------:R-:W-:Y:S01]  /*08f0*/  MOV R9, 0x20 ;  /* 0x0000002000097802 */ /* 0x000fe20000000f00 */
[----:B------:R-:W-:Y:S01]  /*0900*/  IMAD R31, R31, 0x70, R0 ;  /* 0x000000701f1f7824 */ /* 0x000fe200078e0200 */
[----:B0-----:R-:W-:Y:S01]  /*0910*/  ULEA UR6, UR8, UR6, 0x18 ;  /* 0x0000000608067291 */ /* 0x001fe2000f8ec0ff */
[----:B------:R-:W-:Y:S01]  /*0920*/  ISETP.GT.U32.AND P1, PT, R4, 0x6f, PT ;  /* 0x0000006f0400780c */ /* 0x000fe20003f24070 */
[----:B------:R-:W-:-:S02]  /*0930*/  USEL UR8, UR12, UR7, UP1 ;  /* 0x000000070c087287 */ /* 0x000fc40008800000 */
[----:B------:R-:W-:Y:S01]  /*0940*/  VIADDMNMX R24, R24, R9, UR12, PT ;  /* 0x0000000c18187e46 */ /* 0x000fe2000b800109 */
[--C-:B------:R-:W-:Y:S01]  /*0950*/  IMAD R33, R33, 0x70, R0.reuse ;  /* 0x0000007021217824 */ /* 0x100fe200078e0200 */
[----:B------:R-:W-:Y:S01]  /*0960*/  LEA R30, R23, UR6, 0x2 ;  /* 0x00000006171e7c11 */ /* 0x000fe2000f8e10ff */
[----:B------:R-:W-:Y:S01]  /*0970*/  IMAD R29, R29, 0x70, R0 ;  /* 0x000000701d1d7824 */ /* 0x000fe200078e0200 */
[----:B------:R-:W-:Y:S02]  /*0980*/  UIADD3 UR9, UPT, UPT, UR8, -UR5, URZ ;  /* 0x8000000508097290 */ /* 0x000fe4000fffe0ff */
[----:B------:R-:W-:Y:S01]  /*0990*/  IADD3 R30, PT, PT, R30, 0x800, RZ ;  /* 0x000008001e1e7810 */ /* 0x000fe20007ffe0ff */
[----:B------:R-:W-:Y:S01]  /*09a0*/  UMOV UR8, UR5 ;  /* 0x0000000500087c82 */ /* 0x000fe20008000000 */
[----:B------:R-:W-:-:S08]  /*09b0*/  UMOV UR5, UR7 ;  /* 0x0000000700057c82 */ /* 0x000fd00008000000 */
.L_x_1151:
[----:B------:R-:W-:Y:S01]  /*09c0*/  ISETP.GE.OR P2, PT, R28, UR9, P1 ;  /* 0x000000091c007c0c */ /* 0x000fe20008f46670 */
[----:B------:R-:W-:-:S12]  /*09d0*/  IMAD.MOV.U32 R37, RZ, RZ, RZ ;  /* 0x000000ffff257224 */ /* 0x000fd800078e00ff */
[----:B------:R-:W0:Y:S02]  /*09e0*/  @!P2 LDC.64 R8, c[0x0][0x388] ;  /* 0x0000e200ff08ab82 */ /* 0x000e240000000a00 */
[----:B0-----:R-:W-:-:S05]  /*09f0*/  @!P2 IMAD.WIDE R34, R25, 0x4, R8 ;  /* 0x000000041922a825 */ /* 0x001fca00078e0208 */
[----:B------:R0:W2:Y:S01]  /*0a00*/  @!P2 LDG.E.CONSTANT R37, desc[UR10][R34.64] ;  /* 0x0000000a2225a981 */ /* 0x0000a2000c1e9900 */
[----:B------:R-:W-:Y:S01]  /*0a10*/  ISETP.GE.OR P2, PT, R27, UR9, P1 ;  /* 0x000000091b007c0c */ /* 0x000fe20008f46670 */
[----:B0-----:R-:W-:-:S12]  /*0a20*/  HFMA2 R35, -RZ, RZ, 0, 0 ;  /* 0x00000000ff237431 */ /* 0x001fd800000001ff */
[----:B------:R-:W0:Y:S01]  /*0a30*/  @!P2 LDC.64 R8, c[0x0][0x388] ;  /* 0x0000e200ff08ab82 */ /* 0x000e220000000a00 */
[----:B--2---:R0:W-:Y:S02]  /*0a40*/  STS [R30+-0x800], R37 ;  /* 0xfff800251e007388 */ /* 0x0041e40000000800 */
[----:B0-----:R-:W-:-:S05]  /*0a50*/  @!P2 IMAD.WIDE R36, R29, 0x4, R8 ;  /* 0x000000041d24a825 */ /* 0x001fca00078e0208 */
[----:B------:R0:W2:Y:S01]  /*0a60*/  @!P2 LDG.E.CONSTANT R35, desc[UR10][R36.64] ;  /* 0x0000000a2423a981 */ /* 0x0000a2000c1e9900 */
[----:B------:R-:W-:Y:S01]  /*0a70*/  ISETP.GE.OR P2, PT, R26, UR9, P1 ;  /* 0x000000091a007c0c */ /* 0x000fe20008f46670 */
[----:B0-----:R-:W-:-:S12]  /*0a80*/  IMAD.MOV.U32 R36, RZ, RZ, RZ ;  /* 0x000000ffff247224 */ /* 0x001fd800078e00ff */
[----:B------:R-:W0:Y:S01]  /*0a90*/  @!P2 LDC.64 R8, c[0x0][0x388] ;  /* 0x0000e200ff08ab82 */ /* 0x000e220000000a00 */
[----:B------:R-:W-:Y:S01]  /*0aa0*/  MOV R37, RZ ;  /* 0x000000ff00257202 */ /* 0x000fe20000000f00 */
[----:B--2---:R0:W-:Y:S02]  /*0ab0*/  STS [R30+-0x400], R35 ;  /* 0xfffc00231e007388 */ /* 0x0041e40000000800 */
[----:B0-----:R-:W-:-:S05]  /*0ac0*/  @!P2 IMAD.WIDE R34, R33, 0x4, R8 ;  /* 0x000000042122a825 */ /* 0x001fca00078e0208 */
[----:B------:R-:W2:Y:S01]  /*0ad0*/  @!P2 LDG.E.CONSTANT R36, desc[UR10][R34.64] ;  /* 0x0000000a2224a981 */ /* 0x000ea2000c1e9900 */
[----:B------:R-:W-:-:S13]  /*0ae0*/  ISETP.GE.OR P2, PT, R11, UR9, P1 ;  /* 0x000000090b007c0c */ /* 0x000fda0008f46670 */
[----:B------:R-:W0:Y:S02]  /*0af0*/  @!P2 LDC.64 R8, c[0x0][0x388] ;  /* 0x0000e200ff08ab82 */ /* 0x000e240000000a00 */
[----:B0-----:R-:W-:-:S05]  /*0b00*/  @!P2 IMAD.WIDE R8, R31, 0x4, R8 ;  /* 0x000000041f08a825 */ /* 0x001fca00078e0208 */
[----:B------:R-:W3:Y:S01]  /*0b10*/  @!P2 LDG.E.CONSTANT R37, desc[UR10][R8.64] ;  /* 0x0000000a0825a981 */ /* 0x000ee2000c1e9900 */
        /* <DEDUP_REMOVED lines=10> */
[----:B--2---:R-:W-:Y:S04]  /*0bc0*/  STS [R30], R36 ;  /* 0x000000241e007388 */ /* 0x004fe80000000800 */
[----:B---3--:R0:W-:Y:S02]  /*0bd0*/  STS [R30+0x400], R37 ;  /* 0x000400251e007388 */ /* 0x0081e40000000800 */
[----:B0-----:R-:W-:Y:S01]  /*0be0*/  IADD3 R30, PT, PT, R30, 0x1000, RZ ;  /* 0x000010001e1e7810 */ /* 0x001fe20007ffe0ff */
[----:B------:R-:W-:Y:S06]  /*0bf0*/  @!P2 BRA `(.L_x_1151) ;  /* 0xfffffffc0070a947 */ /* 0x000fec000383ffff */
[----:B------:R-:W-:Y:S05]  /*0c00*/  BSYNC.RECONVERGENT B0 ;  /* 0x0000000000007941 */ /* 0x000fea0003800200 */
.L_x_1150:
[----:B------:R-:W-:Y:S01]  /*0c10*/  BSSY.RECONVERGENT B0, `(.L_x_1152) ;  /* 0x0000030000007945 */ /* 0x000fe20003800200 */
[----:B------:R-:W-:-:S07]  /*0c20*/  IMAD.MOV.U32 R11, RZ, RZ, R23 ;  /* 0x000000ffff0b7224 */ /* 0x000fce00078e0017 */
.L_x_1153:
[----:B------:R-:W-:Y:S01]  /*0c30*/  SHF.R.U32.HI R9, RZ, 0x7, R11 ;  /* 0x00000007ff097819 */ /* 0x000fe2000001160b */
[C---:B------:R-:W-:Y:S01]  /*0c40*/  VIADD R34, R11.reuse, 0x200 ;  /* 0x000002000b227836 */ /* 0x040fe20000000000 */
[----:B0-----:R-:W-:Y:S02]  /*0c50*/  IADD3 R32, PT, PT, R11, 0x100, RZ ;  /* 0x000001000b207810 */ /* 0x001fe40007ffe0ff */
[----:B------:R-:W-:Y:S02]  /*0c60*/  ISETP.GE.OR P2, PT, R9, UR9, P1 ;  /* 0x0000000909007c0c */ /* 0x000fe40008f46670 */
[----:B------:R-:W-:Y:S02]  /*0c70*/  IADD3 R33, PT, PT, R11, 0x300, RZ ;  /* 0x000003000b217810 */ /* 0x000fe40007ffe0ff */
[----:B------:R-:W-:Y:S02]  /*0c80*/  SHF.R.U32.HI R32, RZ, 0x7, R32 ;  /* 0x00000007ff207819 */ /* 0x000fe40000011620 */
[----:B------:R-:W-:-:S02]  /*0c90*/  SHF.R.U32.HI R34, RZ, 0x7, R34 ;  /* 0x00000007ff227819 */ /* 0x000fc40000011622 */
[----:B------:R-:W-:Y:S02]  /*0ca0*/  SHF.R.U32.HI R33, RZ, 0x7, R33 ;  /* 0x00000007ff217819 */ /* 0x000fe40000011621 */
[----:B------:R-:W-:Y:S02]  /*0cb0*/  ISETP.GE.OR P3, PT, R32, UR9, P1 ;  /* 0x0000000920007c0c */ /* 0x000fe40008f66670 */
[----:B------:R-:W-:Y:S01]  /*0cc0*/  ISETP.GE.OR P4, PT, R34, UR9, P1 ;  /* 0x0000000922007c0c */ /* 0x000fe20008f86670 */
[----:B------:R-:W0:Y:S01]  /*0cd0*/  @!P2 LDC.64 R30, c[0x0][0x390] ;  /* 0x0000e400ff1eab82 */ /* 0x000e220000000a00 */
[----:B------:R-:W-:Y:S01]  /*0ce0*/  ISETP.GE.OR P5, PT, R33, UR9, P1 ;  /* 0x0000000921007c0c */ /* 0x000fe20008fa6670 */
[----:B------:R-:W-:-:S04]  /*0cf0*/  @!P2 VIADD R9, R9, UR8 ;  /* 0x000000080909ac36 */ /* 0x000fc80008000000 */
[----:B------:R-:W-:-:S04]  /*0d00*/  @!P2 IMAD R25, R9, 0x70, R0 ;  /* 0x000000700919a824 */ /* 0x000fc800078e0200 */
[----:B------:R-:W1:Y:S08]  /*0d10*/  @!P3 LDC.64 R28, c[0x0][0x390] ;  /* 0x0000e400ff1cbb82 */ /* 0x000e700000000a00 */
[----:B------:R-:W2:Y:S01]  /*0d20*/  @!P4 LDC.64 R26, c[0x0][0x390] ;  /* 0x0000e400ff1acb82 */ /* 0x000ea20000000a00 */
[----:B------:R-:W-:Y:S01]  /*0d30*/  @!P4 IADD3 R37, PT, PT, R34, UR8, RZ ;  /* 0x000000082225cc10 */ /* 0x000fe2000fffe0ff */
[----:B0-----:R-:W-:-:S04]  /*0d40*/  @!P2 IMAD.WIDE R30, R25, 0x4, R30 ;  /* 0x00000004191ea825 */ /* 0x001fc800078e021e */
[----:B------:R-:W-:Y:S02]  /*0d50*/  HFMA2 R25, -RZ, RZ, 0, 0 ;  /* 0x00000000ff197431 */ /* 0x000fe400000001ff */
[----:B------:R-:W0:Y:S01]  /*0d60*/  @!P5 LDC.64 R8, c[0x0][0x390] ;  /* 0x0000e400ff08db82 */ /* 0x000e220000000a00 */
[----:B------:R-:W-:Y:S02]  /*0d70*/  @!P3 VIADD R35, R32, UR8 ;  /* 0x000000082023bc36 */ /* 0x000fe40008000000 */
[----:B------:R-:W-:Y:S02]  /*0d80*/  @!P5 VIADD R33, R33, UR8 ;  /* 0x000000082121dc36 */ /* 0x000fe40008000000 */
[--C-:B------:R-:W-:Y:S02]  /*0d90*/  @!P3 IMAD R35, R35, 0x70, R0.reuse ;  /* 0x000000702323b824 */ /* 0x100fe400078e0200 */
[--C-:B------:R-:W-:Y:S01]  /*0da0*/  @!P4 IMAD R37, R37, 0x70, R0.reuse ;  /* 0x000000702525c824 */ /* 0x100fe200078e0200 */
[----:B------:R3:W4:Y:S01]  /*0db0*/  @!P2 LDG.E.CONSTANT R25, desc[UR10][R30.64] ;  /* 0x0000000a1e19a981 */ /* 0x000722000c1e9900 */
[----:B------:R-:W-:Y:S01]  /*0dc0*/  @!P5 IMAD R33, R33, 0x70, R0 ;  /* 0x000000702121d824 */ /* 0x000fe200078e0200 */
[----:B------:R-:W-:Y:S01]  /*0dd0*/  MOV R32, RZ ;  /* 0x000000ff00207202 */ /* 0x000fe20000000f00 */
[----:B-1----:R-:W-:-:S04]  /*0de0*/  @!P3 IMAD.WIDE R28, R35, 0x4, R28 ;  /* 0x00000004231cb825 */ /* 0x002fc800078e021c */
[----:B--2---:R-:W-:Y:S01]  /*0df0*/  @!P4 IMAD.WIDE R26, R37, 0x4, R26 ;  /* 0x00000004251ac825 */ /* 0x004fe200078e021a */
[----:B------:R-:W2:Y:S01]  /*0e00*/  @!P3 LDG.E.CONSTANT R32, desc[UR10][R28.64] ;  /* 0x0000000a1c20b981 */ /* 0x000ea2000c1e9900 */
[----:B---3--:R-:W-:Y:S02]  /*0e10*/  CS2R R30, SRZ ;  /* 0x00000000001e7805 */ /* 0x008fe4000001ff00 */
[----:B0-----:R-:W-:-:S04]  /*0e20*/  @!P5 IMAD.WIDE R8, R33, 0x4, R8 ;  /* 0x000000042108d825 */ /* 0x001fc800078e0208 */
        /* <DEDUP_REMOVED lines=15> */
.L_x_1152:
[----:B------:R-:W1:Y:S01]  /*0f20*/  LDCU UR6, c[0x0][0x3ac] ;  /* 0x00007580ff0677ac */ /* 0x000e620008000800 */
[----:B------:R-:W-:Y:S01]  /*0f30*/  BAR.SYNC.DEFER_BLOCKING 0x0 ;  /* 0x0000000000007b1d */ /* 0x000fe20000010000 */
[----:B-1----:R-:W-:-:S13]  /*0f40*/  ISETP.GE.AND P1, PT, R21, UR6, PT ;  /* 0x0000000615007c0c */ /* 0x002fda000bf26270 */
[----:B------:R-:W-:Y:S05]  /*0f50*/  @P1 BRA `(.L_x_1154) ;  /* 0x0000001800201947 */ /* 0x000fea0003800000 */
[----:B------:R-:W-:Y:S01]  /*0f60*/  MOV R8, UR9 ;  /* 0x0000000900087c02 */ /* 0x000fe20008000f00 */
[----:B0-----:R-:W-:-:S03]  /*0f70*/  IMAD.MOV.U32 R25, RZ, RZ, -0x800001 ;  /* 0xff7fffffff197424 */ /* 0x001fc600078e00ff */
[----:B------:R-:W-:-:S13]  /*0f80*/  ISETP.GE.AND P1, PT, R8, 0x1, PT ;  /* 0x000000010800780c */ /* 0x000fda0003f26270 */
[----:B------:R-:W-:Y:S05]  /*0f90*/  @!P1 BRA `(.L_x_1155) ;  /* 0x0000000400f89947 */ /* 0x000fea0003800000 */
[----:B------:R-:W-:Y:S01]  /*0fa0*/  BSSY B0, `(.L_x_1155) ;  /* 0x000007d000007945 */ /* 0x000fe20003800000 */
[----:B------:R-:W-:Y:S01]  /*0fb0*/  MOV R25, 0xff7fffff ;  /* 0xff7fffff00197802 */ /* 0x000fe20000000f00 */
[----:B------:R-:W-:Y:S01]  /*0fc0*/  IMAD.MOV.U32 R11, RZ, RZ, RZ ;  /* 0x000000ffff0b7224 */ /* 0x000fe200078e00ff */
[----:B------:R-:W-:-:S07]  /*0fd0*/  PRMT R8, RZ, 0x7610, R8 ;  /* 0x00007610ff087816 */ /* 0x000fce0000000008 */
.L_x_1161:
        /* <DEDUP_REMOVED lines=30> */
.L_x_1193:
[----:B-1----:R-:W-:Y:S01]  /*11c0*/  FADD R30, R27, R30 ;  /* 0x0000001e1b1e7221 */ /* 0x002fe20000000000 */
[----:B------:R-:W-:-:S04]  /*11d0*/  LEA R9, R11, UR13, 0x2 ;  /* 0x0000000d0b097c11 */ /* 0x000fc8000f8e10ff */
[----:B------:R-:W-:Y:S01]  /*11e0*/  FMNMX R25, R25, R30, !PT ;  /* 0x0000001e19197209 */ /* 0x000fe20007800000 */
[----:B------:R1:W-:Y:S01]  /*11f0*/  STL [R9], R30 ;  /* 0x0000001e09007387 */ /* 0x0003e20000100800 */
[----:B------:R-:W-:Y:S05]  /*1200*/  BRA `(.L_x_1160) ;  /* 0x00000000000c7947 */ /* 0x000fea0003800000 */
.L_x_1158:
[----:B------:R-:W-:Y:S02]  /*1210*/  LEA R9, R11, UR13, 0x2 ;  /* 0x0000000d0b097c11 */ /* 0x000fe4000f8e10ff */
[----:B------:R-:W-:-:S05]  /*1220*/  MOV R26, 0xff7fffff ;  /* 0xff7fffff001a7802 */ /* 0x000fca0000000f00 */
[----:B------:R0:W-:Y:S02]  /*1230*/  STL [R9], R26 ;  /* 0x0000001a09007387 */ /* 0x0001e40000100800 */
.L_x_1160:
[----:B------:R-:W-:Y:S05]  /*1240*/  BSYNC B1 ;  /* 0x0000000000017941 */ /* 0x000fea0003800000 */
.L_x_1157:
[----:B------:R-:W-:Y:S01]  /*1250*/  VIADD R11, R11, 0x1 ;  /* 0x000000010b0b7836 */ /* 0x000fe20000000000 */
[----:B------:R-:W-:-:S04]  /*1260*/  IADD3 R8, PT, PT, R8, 0x1, RZ ;  /* 0x0000000108087810 */ /* 0x000fc80007ffe0ff */
[----:B------:R-:W-:-:S13]  /*1270*/  ISETP.GE.AND P2, PT, R11, UR9, PT ;  /* 0x000000090b007c0c */ /* 0x000fda000bf46270 */
[----:B------:R-:W-:Y:S05]  /*1280*/  @!P2 BRA `(.L_x_1161) ;  /* 0xfffffffc0054a947 */ /* 0x000fea000383ffff */
[----:B------:R-:W-:Y:S05]  /*1290*/  BRA `(.L_x_1162) ;  /* 0x0000000400347947 */ /* 0x000fea0003800000 */
.L_x_1156:
        /* <DEDUP_REMOVED lines=12> */
.L_x_1165:
        /* <DEDUP_REMOVED lines=21> */
.L_x_1164:
[----:B------:R-:W-:Y:S05]  /*14b0*/  BSYNC.RECONVERGENT B1 ;  /* 0x0000000000017941 */ /* 0x000fea0003800200 */
.L_x_1163:
[----:B------:R-:W-:Y:S05]  /*14c0*/  @!P3 BRA `(.L_x_1162) ;  /* 0x0000000000a8b947 */ /* 0x000fea0003800000 */
[----:B------:R-:W-:Y:S01]  /*14d0*/  VIADD R8, R8, UR4 ;  /* 0x0000000408087c36 */ /* 0x000fe20008000000 */
[----:B------:R-:W-:Y:S04]  /*14e0*/  BSSY.RECONVERGENT B1, `(.L_x_1166) ;  /* 0x0000014000017945 */ /* 0x000fe80003800200 */
[----:B------:R-:W-:-:S04]  /*14f0*/  IADD3 R8, PT, PT, RZ, -R8, RZ ;  /* 0x80000008ff087210 */ /* 0x000fc80007ffe0ff */
[----:B------:R-:W-:-:S04]  /*1500*/  PRMT R9, R8, 0x7710, RZ ;  /* 0x0000771008097816 */ /* 0x000fc800000000ff */
[----:B------:R-:W-:-:S04]  /*1510*/  IADD3 R8, PT, PT, R24, R9, RZ ;  /* 0x0000000918087210 */ /* 0x000fc80007ffe0ff */
[----:B------:R-:W-:-:S04]  /*1520*/  LOP3.LUT R9, R8, 0xf, RZ, 0xc0, !PT ;  /* 0x0000000f08097812 */ /* 0x000fc800078ec0ff */
[C---:B0-----:R-:W-:Y:S01]  /*1530*/  LOP3.LUT P3, R26, R9.reuse, 0x7, RZ, 0xc0, !PT ;  /* 0x00000007091a7812 */ /* 0x041fe2000786c0ff */
[----:B------:R-:W-:-:S05]  /*1540*/  VIADD R8, R9, 0xffffffff ;  /* 0xffffffff09087836 */ /* 0x000fca0000000000 */
        /* <DEDUP_REMOVED lines=13> */
.L_x_1167:
[----:B------:R-:W-:Y:S05]  /*1620*/  BSYNC.RECONVERGENT B1 ;  /* 0x0000000000017941 */ /* 0x000fea0003800200 */
.L_x_1166:
        /* <DEDUP_REMOVED lines=20> */
.L_x_1162:
[----:B------:R-:W-:Y:S05]  /*1770*/  BSYNC B0 ;  /* 0x0000000000007941 */ /* 0x000fea0003800000 */
.L_x_1155:
[----:B------:R-:W-:-:S13]  /*1780*/  FSETP.GT.AND P2, PT, R25, -3.40282346638528859812e+38, PT ;  /* 0xff7fffff1900780b */ /* 0x000fda0003f44000 */
[----:B------:R-:W-:Y:S05]  /*1790*/  @!P2 BRA `(.L_x_1154) ;  /* 0x000000100010a947 */ /* 0x000fea0003800000 */
[----:B------:R-:W-:Y:S01]  /*17a0*/  FMNMX R25, R10, R25, !PT ;  /* 0x000000190a197209 */ /* 0x000fe20007800000 */
[----:B01----:R-:W-:-:S04]  /*17b0*/  IMAD.MOV.U32 R9, RZ, RZ, 0x3bbb989d ;  /* 0x3bbb989dff097424 */ /* 0x003fc800078e00ff */
[----:B--2---:R-:W-:Y:S01]  /*17c0*/  FADD R8, R10, -R25 ;  /* 0x800000190a087221 */ /* 0x004fe20000000000 */
[----:B------:R-:W-:-:S03]  /*17d0*/  HFMA2 R10, -RZ, RZ, 3.7421875, 0 ;  /* 0x437c0000ff0a7431 */ /* 0x000fc600000001ff */
[----:B------:R-:W-:-:S04]  /*17e0*/  FFMA.SAT R9, R8, R9, 0.5 ;  /* 0x3f00000008097423 */ /* 0x000fc80000002009 */
[----:B------:R-:W-:Y:S01]  /*17f0*/  FFMA.RM R9, R9, R10, 12582913 ;  /* 0x4b40000109097423 */ /* 0x000fe2000000400a */
[----:B------:R-:W-:-:S03]  /*1800*/  IMAD.MOV.U32 R10, RZ, RZ, R25 ;  /* 0x000000ffff0a7224 */ /* 0x000fc600078e0019 */
        /* <DEDUP_REMOVED lines=12> */
[----:B------:R-:W-:Y:S01]  /*18d0*/  IMAD R8, R3, -0x20, R24 ;  /* 0xffffffe003087824 */ /* 0x000fe200078e0218 */
[----:B------:R-:W-:Y:S01]  /*18e0*/  MOV R10, 0xffffffe0 ;  /* 0xffffffe0000a7802 */ /* 0x000fe20000000f00 */
[----:B------:R-:W-:-:S03]  /*18f0*/  IMAD.MOV.U32 R27, RZ, RZ, RZ ;  /* 0x000000ffff1b7224 */ /* 0x000fc600078e00ff */
[----:B------:R-:W-:Y:S01]  /*1900*/  IADD3 R8, PT, PT, -R8, UR4, RZ ;  /* 0x0000000408087c10 */ /* 0x000fe2000fffe1ff */
[----:B------:R-:W-:-:S03]  /*1910*/  IMAD R9, R3, R10, -UR4 ;  /* 0x8000000403097e24 */ /* 0x000fc6000f8e020a */
[----:B------:R-:W-:Y:S02]  /*1920*/  ISETP.GT.U32.AND P1, PT, R8, -0x4, PT ;  /* 0xfffffffc0800780c */ /* 0x000fe40003f24070 */
[----:B------:R-:W-:-:S04]  /*1930*/  IADD3 R9, PT, PT, R24, R9, RZ ;  /* 0x0000000918097210 */ /* 0x000fc80007ffe0ff */
[----:B------:R-:W-:-:S07]  /*1940*/  LOP3.LUT R26, R9, 0x3, RZ, 0xc0, !PT ;  /* 0x00000003091a7812 */ /* 0x000fce00078ec0ff */
[----:B------:R-:W-:Y:S05]  /*1950*/  @P1 BRA `(.L_x_1168) ;  /* 0x0000000800041947 */ /* 0x000fea0003800000 */
[----:B------:R-:W-:Y:S01]  /*1960*/  BSSY.RECONVERGENT B0, `(.L_x_1168) ;  /* 0x0000080000007945 */ /* 0x000fe20003800200 */
[----:B------:R-:W-:Y:S02]  /*1970*/  LOP3.LUT R27, R9, 0xfffffffc, RZ, 0xc0, !PT ;  /* 0xfffffffc091b7812 */ /* 0x000fe400078ec0ff */
[----:B------:R-:W-:-:S07]  /*1980*/  MOV R29, RZ ;  /* 0x000000ff001d7202 */ /* 0x000fce0000000f00 */
.L_x_1177:
        /* <DEDUP_REMOVED lines=34> */
.L_x_1170:
[----:B------:R-:W-:Y:S05]  /*1bb0*/  BSYNC.RECONVERGENT B1 ;  /* 0x0000000000017941 */ /* 0x000fea0003800200 */
.L_x_1169:
        /* <DEDUP_REMOVED lines=28> */
.L_x_1172:
[----:B------:R-:W-:Y:S05]  /*1d80*/  BSYNC.RECONVERGENT B1 ;  /* 0x0000000000017941 */ /* 0x000fea0003800200 */
.L_x_1171:
        /* <DEDUP_REMOVED lines=28> */
.L_x_1174:
[----:B------:R-:W-:Y:S05]  /*1f50*/  BSYNC.RECONVERGENT B1 ;  /* 0x0000000000017941 */ /* 0x000fea0003800200 */
.L_x_1173:
        /* <DEDUP_REMOVED lines=28> */
.L_x_1176:
[----:B------:R-:W-:Y:S05]  /*2120*/  BSYNC.RECONVERGENT B1 ;  /* 0x0000000000017941 */ /* 0x000fea0003800200 */
.L_x_1175:
[----:B------:R-:W-:-:S05]  /*2130*/  VIADD R29, R29, 0x4 ;  /* 0x000000041d1d7836 */ /* 0x000fca0000000000 */
[----:B------:R-:W-:-:S13]  /*2140*/  ISETP.NE.AND P1, PT, R29, R27, PT ;  /* 0x0000001b1d00720c */ /* 0x000fda0003f25270 */
[----:B------:R-:W-:Y:S05]  /*2150*/  @P1 BRA `(.L_x_1177) ;  /* 0xfffffff8000c1947 */ /* 0x000fea000383ffff */
[----:B------:R-:W-:Y:S05]  /*2160*/  BSYNC.RECONVERGENT B0 ;  /* 0x0000000000007941 */ /* 0x000fea0003800200 */
.L_x_1168:
        /* <DEDUP_REMOVED lines=37> */
.L_x_1179:
[----:B------:R-:W-:Y:S05]  /*23c0*/  BSYNC.RECONVERGENT B0 ;  /* 0x0000000000007941 */ /* 0x000fea0003800200 */
.L_x_1178:
        /* <DEDUP_REMOVED lines=32> */
.L_x_1181:
[----:B------:R-:W-:Y:S05]  /*25d0*/  BSYNC.RECONVERGENT B0 ;  /* 0x0000000000007941 */ /* 0x000fea0003800200 */
.L_x_1180:
        /* <DEDUP_REMOVED lines=32> */
.L_x_1154:
[----:B------:R-:W-:Y:S05]  /*27e0*/  WARPSYNC.ALL ;  /* 0x0000000000007948 */ /* 0x000fea0003800000 */
[----:B------:R-:W-:Y:S01]  /*27f0*/  BAR.SYNC.DEFER_BLOCKING 0x0 ;  /* 0x0000000000007b1d */ /* 0x000fe20000010000 */
[----:B------:R-:W-:-:S05]  /*2800*/  VIADD R3, R3, 0x1 ;  /* 0x0000000103037836 */ /* 0x000fca0000000000 */
[----:B------:R-:W-:Y:S05]  /*2810*/  BRA.U !UP0, `(.L_x_1182) ;  /* 0xffffffdd08e47547 */ /* 0x000fea000b83ffff */
.L_x_1149:
[----:B------:R-:W3:Y:S02]  /*2820*/  LDCU UR6, c[0x0][0x3ac] ;  /* 0x00007580ff0677ac */ /* 0x000ee40008000800 */
[----:B---3--:R-:W-:-:S13]  /*2830*/  ISETP.GE.AND P0, PT, R21, UR6, PT ;  /* 0x0000000615007c0c */ /* 0x008fda000bf06270 */
[----:B------:R-:W-:Y:S05]  /*2840*/  @P0 EXIT ;  /* 0x000000000000094d */ /* 0x000fea0003800000 */
[----:B------:R-:W3:Y:S01]  /*2850*/  LDCU.64 UR4, c[0x0][0x3a0] ;  /* 0x00007400ff0477ac */ /* 0x000ee20008000a00 */
[----:B------:R-:W-:Y:S01]  /*2860*/  MOV R2, R5 ;  /* 0x0000000500027202 */ /* 0x000fe20000000f00 */
[----:B---3--:R-:W-:-:S04]  /*2870*/  UISETP.NE.U32.AND UP0, UPT, UR4, URZ, UPT ;  /* 0x000000ff0400728c */ /* 0x008fc8000bf05070 */
[----:B------:R-:W-:-:S09]  /*2880*/  UISETP.NE.AND.EX UP0, UPT, UR5, URZ, UPT, UP0 ;  /* 0x000000ff0500728c */ /* 0x000fd2000bf05300 */
[----:B------:R-:W-:Y:S05]  /*2890*/  BRA.U !UP0, `(.L_x_1183) ;  /* 0x0000000108747547 */ /* 0x000fea000b800000 */
[----:B------:R-:W3:Y:S02]  /*28a0*/  LDC.64 R4, c[0x0][0x3a0] ;  /* 0x0000e800ff047b82 */ /* 0x000ee40000000a00 */
[----:B---3--:R-:W-:-:S06]  /*28b0*/  IMAD.WIDE.U32 R22, R22, 0x4, R4 ;  /* 0x0000000416167825 */ /* 0x008fcc00078e0004 */
[----:B------:R-:W3:Y:S01]  /*28c0*/  LDG.E.CONSTANT R23, desc[UR10][R22.64] ;  /* 0x0000000a16177981 */ /* 0x000ee2000c1e9900 */
[----:B------:R-:W-:Y:S02]  /*28d0*/  HFMA2 R5, -RZ, RZ, 0.96630859375, -0.0022525787353515625 ;  /* 0x3bbb989dff057431 */ /* 0x000fe400000001ff */
[----:B------:R-:W-:Y:S01]  /*28e0*/  IMAD.MOV.U32 R14, RZ, RZ, 0x437c0000 ;  /* 0x437c0000ff0e7424 */ /* 0x000fe200078e00ff */
[----:B---3--:R-:W-:-:S05]  /*28f0*/  FMNMX R0, R23, R10, !PT ;  /* 0x0000000a17007209 */ /* 0x008fca0007800000 */
[----:B------:R-:W-:Y:S01]  /*2900*/  FADD R4, R23, -R0 ;  /* 0x8000000017047221 */ /* 0x000fe20000000000 */
[----:B------:R-:W-:-:S03]  /*2910*/  FADD R0, -R0, R10 ;  /* 0x0000000a00007221 */ /* 0x000fc60000000100 */
[----:B------:R-:W-:-:S04]  /*2920*/  FFMA.SAT R3, R4, R5, 0.5 ;  /* 0x3f00000004037423 */ /* 0x000fc80000002005 */
[----:B012---:R-:W-:Y:S01]  /*2930*/  FFMA.RM R8, R3, R14, 12582913 ;  /* 0x4b40000103087423 */ /* 0x007fe2000000400e */
[----:B------:R-:W-:-:S03]  /*2940*/  FFMA.SAT R3, R0, R5, 0.5 ;  /* 0x3f00000000037423 */ /* 0x000fc60000002005 */
[C---:B------:R-:W-:Y:S01]  /*2950*/  FADD R5, R8.reuse, -12583039 ;  /* 0xcb40007f08057421 */ /* 0x040fe20000000000 */
[----:B------:R-:W-:Y:S01]  /*2960*/  FFMA.RM R3, R3, R14, 12582913 ;  /* 0x4b40000103037423 */ /* 0x000fe2000000400e */
[----:B------:R-:W-:Y:S02]  /*2970*/  SHF.L.U32 R8, R8, 0x17, RZ ;  /* 0x0000001708087819 */ /* 0x000fe400000006ff */
        /* <DEDUP_REMOVED lines=15> */
.L_x_1183:
[----:B------:R-:W-:Y:S01]  /*2a70*/  VIADD R0, R2, 0x1800000 ;  /* 0x0180000002007836 */ /* 0x000fe20000000000 */
[----:B------:R-:W-:Y:S01]  /*2a80*/  BSSY.RECONVERGENT B0, `(.L_x_1184) ;  /* 0x000000e000007945 */ /* 0x000fe20003800200 */
[----:B------:R-:W-:Y:S02]  /*2a90*/  ISETP.GT.U32.AND P3, PT, R20, 0xf, PT ;  /* 0x0000000f1400780c */ /* 0x000fe40003f64070 */
[----:B------:R-:W-:Y:S02]  /*2aa0*/  FSETP.GT.AND P4, PT, R2, RZ, PT ;  /* 0x000000ff0200720b */ /* 0x000fe40003f84000 */
[----:B------:R-:W-:-:S04]  /*2ab0*/  LOP3.LUT R0, R0, 0x7f800000, RZ, 0xc0, !PT ;  /* 0x7f80000000007812 */ /* 0x000fc800078ec0ff */
[----:B------:R-:W-:-:S13]  /*2ac0*/  ISETP.GT.U32.AND P0, PT, R0, 0x1ffffff, PT ;  /* 0x01ffffff0000780c */ /* 0x000fda0003f04070 */
[----:B------:R-:W-:Y:S05]  /*2ad0*/  @P0 BRA `(.L_x_1185) ;  /* 0x0000000000100947 */ /* 0x000fea0003800000 */
[----:B------:R-:W-:-:S07]  /*2ae0*/  MOV R4, 0x2b00 ;  /* 0x00002b0000047802 */ /* 0x000fce0000000f00 */
[----:B012--5:R-:W-:Y:S05]  /*2af0*/  CALL.REL.NOINC `($__internal_24_$__cuda_sm20_rcp_rn_f32_slowpath) ;  /* 0x0000000000f07944 */ /* 0x027fea0003c00000 */
[----:B------:R-:W-:Y:S01]  /*2b00*/  MOV R0, R3 ;  /* 0x0000000300007202 */ /* 0x000fe20000000f00 */
[----:B------:R-:W-:Y:S06]  /*2b10*/  BRA `(.L_x_1186) ;  /* 0x0000000000107947 */ /* 0x000fec0003800000 */
.L_x_1185:
[----:B------:R-:W3:Y:S02]  /*2b20*/  MUFU.RCP R3, R2 ;  /* 0x0000000200037308 */ /* 0x000ee40000001000 */
[----:B---3--:R-:W-:-:S04]  /*2b30*/  FFMA R0, R3, R2, -1 ;  /* 0xbf80000003007423 */ /* 0x008fc80000000002 */
[----:B------:R-:W-:-:S04]  /*2b40*/  FADD.FTZ R0, -R0, -RZ ;  /* 0x800000ff00007221 */ /* 0x000fc80000010100 */
[----:B------:R-:W-:-:S07]  /*2b50*/  FFMA R0, R3, R0, R3 ;  /* 0x0000000003007223 */ /* 0x000fce0000000003 */
.L_x_1186:
[----:B------:R-:W-:Y:S05]  /*2b60*/  BSYNC.RECONVERGENT B0 ;  /* 0x0000000000007941 */ /* 0x000fea0003800200 */
.L_x_1184:
[----:B------:R-:W3:Y:S01]  /*2b70*/  LDC.64 R2, c[0x0][0x398] ;  /* 0x0000e600ff027b82 */ /* 0x000ee20000000a00 */
[----:B------:R-:W-:Y:S02]  /*2b80*/  IADD3 R19, PT, PT, R20, R19, RZ ;  /* 0x0000001314137210 */ /* 0x000fe40007ffe0ff */
[----:B------:R-:W-:-:S05]  /*2b90*/  FSEL R0, R0, RZ, P4 ;  /* 0x000000ff00007208 */ /* 0x000fca0002000000 */
[C---:B------:R-:W-:Y:S01]  /*2ba0*/  FMUL R5, R0.reuse, R6 ;  /* 0x0000000600057220 */ /* 0x040fe20000400000 */
[C---:B------:R-:W-:Y:S01]  /*2bb0*/  FMUL R7, R0.reuse, R7 ;  /* 0x0000000700077220 */ /* 0x040fe20000400000 */
[----:B01----:R-:W-:Y:S01]  /*2bc0*/  FMUL R9, R0, R12 ;  /* 0x0000000c00097220 */ /* 0x003fe20000400000 */
[----:B---3--:R-:W-:-:S05]  /*2bd0*/  IMAD.WIDE R2, R19, 0x4, R2 ;  /* 0x0000000413027825 */ /* 0x008fca00078e0202 */
[----:B------:R0:W-:Y:S04]  /*2be0*/  STG.E desc[UR10][R2.64], R5 ;  /* 0x0000000502007986 */ /* 0x0001e8000c10190a */
[----:B------:R0:W-:Y:S04]  /*2bf0*/  STG.E desc[UR10][R2.64+0x80], R7 ;  /* 0x0000800702007986 */ /* 0x0001e8000c10190a */
[----:B------:R0:W-:Y:S01]  /*2c00*/  STG.E desc[UR10][R2.64+0x100], R9 ;  /* 0x0001000902007986 */ /* 0x0001e2000c10190a */
[----:B------:R-:W-:Y:S05]  /*2c10*/  @P3 EXIT ;  /* 0x000000000000394d */ /* 0x000fea0003800000 */
[----:B------:R-:W-:-:S05]  /*2c20*/  FMUL R13, R0, R13 ;  /* 0x0000000d000d7220 */ /* 0x000fca0000400000 */
[----:B------:R-:W-:Y:S01]  /*2c30*/  STG.E desc[UR10][R2.64+0x180], R13 ;  /* 0x0001800d02007986 */ /* 0x000fe2000c10190a */
[----:B------:R-:W-:Y:S05]  /*2c40*/  EXIT ;  /* 0x000000000000794d */ /* 0x000fea0003800000 */
.L_x_1159:
        /* <DEDUP_REMOVED lines=8> */
.L_x_1188:
[----:B------:R-:W-:Y:S05]  /*2cd0*/  BSYNC B2 ;  /* 0x0000000000027941 */ /* 0x000fea0003800000 */
.L_x_1187:
        /* <DEDUP_REMOVED lines=8> */
.L_x_1189:
[----:B------:R-:W-:Y:S01]  /*2d60*/  HFMA2 R32, -RZ, RZ, 0, 2.384185791015625e-07 ;  /* 0x00000004ff207431 */ /* 0x000fe200000001ff */
[----:B------:R-:W-:-:S05]  /*2d70*/  MOV R9, R30 ;  /* 0x0000001e00097202 */ /* 0x000fca0000000f00 */
[----:B------:R-:W-:-:S04]  /*2d80*/  FADD R9, R26, R9 ;  /* 0x000000091a097221 */ /* 0x000fc80000000000 */
[----:B------:R-:W-:-:S07]  /*2d90*/  IMAD.MOV.U32 R26, RZ, RZ, R9 ;  /* 0x000000ffff1a7224 */ /* 0x000fce00078e0009 */
[----:B------:R-:W-:Y:S05]  /*2da0*/  WARPSYNC.COLLECTIVE R31, `(.L_x_1190) ;  /* 0x000000001f087348 */ /* 0x000fea0003c00000 */
[----:B------:R0:W1:Y:S02]  /*2db0*/  SHFL.BFLY P2, R30, R26, R32, R33 ;  /* 0x0c0000201a1e7389 */ /* 0x0000640000040021 */
[----:B01----:R-:W-:Y:S05]  /*2dc0*/  ENDCOLLECTIVE ;  /* 0x000000000000791b */ /* 0x003fea0003800000 */
.L_x_1190:
[----:B------:R-:W-:Y:S01]  /*2dd0*/  HFMA2 R32, -RZ, RZ, 0, 1.1920928955078125e-07 ;  /* 0x00000002ff207431 */ /* 0x000fe200000001ff */
[----:B------:R-:W-:-:S05]  /*2de0*/  MOV R28, R30 ;  /* 0x0000001e001c7202 */ /* 0x000fca0000000f00 */
[----:B------:R-:W-:-:S04]  /*2df0*/  FADD R28, R9, R28 ;  /* 0x0000001c091c7221 */ /* 0x000fc80000000000 */
[----:B------:R-:W-:-:S07]  /*2e00*/  IMAD.MOV.U32 R26, RZ, RZ, R28 ;  /* 0x000000ffff1a7224 */ /* 0x000fce00078e001c */
[----:B------:R-:W-:Y:S05]  /*2e10*/  WARPSYNC.COLLECTIVE R31, `(.L_x_1191) ;  /* 0x000000001f087348 */ /* 0x000fea0003c00000 */
[----:B------:R0:W1:Y:S02]  /*2e20*/  SHFL.BFLY P2, R30, R26, R32, R33 ;  /* 0x0c0000201a1e7389 */ /* 0x0000640000040021 */
[----:B01----:R-:W-:Y:S05]  /*2e30*/  ENDCOLLECTIVE ;  /* 0x000000000000791b */ /* 0x003fea0003800000 */
.L_x_1191:
[----:B------:R-:W-:Y:S01]  /*2e40*/  HFMA2 R32, -RZ, RZ, 0, 5.9604644775390625e-08 ;  /* 0x00000001ff207431 */ /* 0x000fe200000001ff */
[----:B------:R-:W-:-:S05]  /*2e50*/  MOV R27, R30 ;  /* 0x0000001e001b7202 */ /* 0x000fca0000000f00 */
[----:B------:R-:W-:-:S04]  /*2e60*/  FADD R27, R28, R27 ;  /* 0x0000001b1c1b7221 */ /* 0x000fc80000000000 */
[----:B------:R-:W-:-:S07]  /*2e70*/  IMAD.MOV.U32 R26, RZ, RZ, R27 ;  /* 0x000000ffff1a7224 */ /* 0x000fce00078e001b */
[----:B------:R-:W-:Y:S05]  /*2e80*/  WARPSYNC.COLLECTIVE R31, `(.L_x_1192) ;  /* 0x000000001f087348 */ /* 0x000fea0003c00000 */
[----:B------:R0:W1:Y:S02]  /*2e90*/  SHFL.BFLY P2, R30, R26, R32, R33 ;  /* 0x0c0000201a1e7389 */ /* 0x0000640000040021 */
[----:B01----:R-:W-:Y:S05]  /*2ea0*/  ENDCOLLECTIVE ;  /* 0x000000000000791b */ /* 0x003fea0003800000 */
.L_x_1192:
[----:B------:R-:W-:Y:S05]  /*2eb0*/  BRA `(.L_x_1193) ;  /* 0xffffffe000c07947 */ /* 0x000fea000383ffff */
        .weak           $__internal_24_$__cuda_sm20_rcp_rn_f32_slowpath
        .type           $__internal_24_$__cuda_sm20_rcp_rn_f32_slowpath,@function
        .size           $__internal_24_$__cuda_sm20_rcp_rn_f32_slowpath,(.L_x_2085 - $__internal_24_$__cuda_sm20_rcp_rn_f32_slowpath)
$__internal_24_$__cuda_sm20_rcp_rn_f32_slowpath:
        /* <DEDUP_REMOVED lines=15> */
.L_x_1195:
        /* <DEDUP_REMOVED lines=33> */
.L_x_1197:
[----:B------:R0:W1:Y:S02]  /*31c0*/  MUFU.RCP R3, R2 ;  /* 0x0000000200037308 */ /* 0x0000640000001000 */
.L_x_1196:
[----:B------:R-:W-:Y:S05]  /*31d0*/  BSYNC.RECONVERGENT B1 ;  /* 0x0000000000017941 */ /* 0x000fea0003800200 */
.L_x_1194:
[----:B------:R-:W-:-:S04]  /*31e0*/  HFMA2 R5, -RZ, RZ, 0, 0 ;  /* 0x00000000ff057431 */ /* 0x000fc800000001ff */
[----:B01----:R-:W-:Y:S05]  /*31f0*/  RET.REL.NODEC R4 `(_Z23flash_attn_sinks_kernelIfLi112ELi8ELi32EEvPKT_S2_S2_PS0_PKffiiiii) ;  /* 0xffffffcc04807950 */ /* 0x003fea0003c3ffff */
.L_x_1198:
        /* <DEDUP_REMOVED lines=16> */
.L_x_2085:


//--------------------- .text._Z23flash_attn_sinks_kernelIfLi96ELi8ELi32EEvPKT_S2_S2_PS0_PKffiiiii --------------------------
	.section	.text._Z23flash_attn_sinks_kernelIfLi96ELi8ELi32EEvPKT_S2_S2_PS0_PKffiiiii,"ax",@progbits
	.align	128
        .global         _Z23flash_attn_sinks_kernelIfLi96ELi8ELi32EEvPKT_S2_S2_PS0_PKffiiiii
        .type           _Z23flash_attn_sinks_kernelIfLi96ELi8ELi32EEvPKT_S2_S2_PS0_PKffiiiii,@function
        .size           _Z23flash_attn_sinks_kernelIfLi96ELi8ELi32EEvPKT_S2_S2_PS0_PKffiiiii,(.L_x_2086 - _Z23flash_attn_sinks_kernelIfLi96ELi8ELi32EEvPKT_S2_S2_PS0_PKffiiiii)
        .other          _Z23flash_attn_sinks_kernelIfLi96ELi8ELi32EEvPKT_S2_S2_PS0_PKffiiiii,@"STO_CUDA_ENTRY STV_DEFAULT"
_Z23flash_attn_sinks_kernelIfLi96ELi8ELi32EEvPKT_S2_S2_PS0_PKffiiiii:
.text._Z23flash_attn_sinks_kernelIfLi96ELi8ELi32EEvPKT_S2_S2_PS0_PKffiiiii:
        /* <DEDUP_REMOVED lines=8> */
[----:B------:R-:W2:Y:S01]  /*0080*/  LDC R13, c[0x0][0x3b4] ;  /* 0x0000ed00ff0d7b82 */ /* 0x000ea20000000800 */
[----:B------:R-:W5:Y:S07]  /*0090*/  LDCU UR8, c[0x0][0x3b0] ;  /* 0x00007600ff0877ac */ /* 0x000f6e0008000800 */
[----:B------:R-:W3:Y:S08]  /*00a0*/  LDC R8, c[0x0][0x3ac] ;  /* 0x0000eb00ff087b82 */ /* 0x000ef00000000800 */
[----:B------:R-:W4:Y:S01]  /*00b0*/  LDC.64 R16, c[0x0][0x380] ;  /* 0x0000e000ff107b82 */ /* 0x000f220000000a00 */
[----:B-1----:R-:W-:Y:S01]  /*00c0*/  IMAD.SHL.U32 R7, R7, 0x8, RZ ;  /* 0x0000000807077824 */ /* 0x002fe200078e00ff */
[----:B0-----:R-:W-:-:S02]  /*00d0*/  SHF.R.U32.HI R12, RZ, 0x5, R0 ;  /* 0x00000005ff0c7819 */ /* 0x001fc40000011600 */
[----:B------:R-:W-:Y:S02]  /*00e0*/  LOP3.LUT R4, R0, 0x1f, RZ, 0xc0, !PT ;  /* 0x0000001f00047812 */ /* 0x000fe400078ec0ff */
[----:B------:R-:W-:Y:S01]  /*00f0*/  LOP3.LUT R3, R7, R12, RZ, 0xfc, !PT ;  /* 0x0000000c07037212 */ /* 0x000fe200078efcff */
[----:B--2---:R-:W-:-:S03]  /*0100*/  IMAD R5, R13, UR6, R2 ;  /* 0x000000060d057c24 */ /* 0x004fc6000f8e0202 */
[-C--:B---3--:R-:W-:Y:S01]  /*0110*/  ISETP.GE.AND P1, PT, R3, R8.reuse, PT ;  /* 0x000000080300720c */ /* 0x088fe20003f26270 */
[----:B------:R-:W-:-:S04]  /*0120*/  IMAD R5, R5, R8, R3 ;  /* 0x0000000805057224 */ /* 0x000fc800078e0203 */
[----:B------:R-:W-:-:S04]  /*0130*/  IMAD R5, R5, 0x60, R4 ;  /* 0x0000006005057824 */ /* 0x000fc800078e0204 */
[----:B----4-:R-:W-:-:S05]  /*0140*/  IMAD.WIDE R16, R5, 0x4, R16 ;  /* 0x0000000405107825 */ /* 0x010fca00078e0210 */
[----:B------:R-:W2:Y:S04]  /*0150*/  @!P1 LDG.E.CONSTANT R9, desc[UR12][R16.64+0x80] ;  /* 0x0000800c10099981 */ /* 0x000ea8000c1e9900 */
[----:B------:R-:W3:Y:S04]  /*0160*/  @!P1 LDG.E.CONSTANT R10, desc[UR12][R16.64] ;  /* 0x0000000c100a9981 */ /* 0x000ee8000c1e9900 */
[----:B------:R0:W4:Y:S01]  /*0170*/  @!P1 LDG.E.CONSTANT R11, desc[UR12][R16.64+0x100] ;  /* 0x0001000c100b9981 */ /* 0x000122000c1e9900 */
[----:B------:R-:W-:-:S04]  /*0180*/  MOV R6, UR7 ;  /* 0x0000000700067c02 */ /* 0x000fc80008000f00 */
[----:B------:R-:W-:-:S04]  /*0190*/  IABS R19, R6 ;  /* 0x0000000600137213 */ /* 0x000fc80000000000 */
[----:B------:R-:W1:Y:S08]  /*01a0*/  I2F.RP R6, R19 ;  /* 0x0000001300067306 */ /* 0x000e700000209400 */
[----:B-1----:R-:W1:Y:S02]  /*01b0*/  MUFU.RCP R6, R6 ;  /* 0x0000000600067308 */ /* 0x002e640000001000 */
[----:B-1----:R-:W-:-:S06]  /*01c0*/  VIADD R14, R6, 0xffffffe ;  /* 0x0ffffffe060e7836 */ /* 0x002fcc0000000000 */
[----:B------:R1:W5:Y:S01]  /*01d0*/  F2I.FTZ.U32.TRUNC.NTZ R15, R14 ;  /* 0x0000000e000f7305 */ /* 0x000362000021f000 */
[----:B0-----:R-:W-:Y:S01]  /*01e0*/  IABS R16, R13 ;  /* 0x0000000d00107213 */ /* 0x001fe20000000000 */
[----:B-1----:R-:W-:Y:S01]  /*01f0*/  IMAD.MOV.U32 R14, RZ, RZ, RZ ;  /* 0x000000ffff0e7224 */ /* 0x002fe200078e00ff */
[----:B-----5:R-:W-:-:S05]  /*0200*/  IADD3 R18, PT, PT, RZ, -R15, RZ ;  /* 0x8000000fff127210 */ /* 0x020fca0007ffe0ff */
[----:B------:R-:W-:-:S04]  /*0210*/  IMAD R21, R18, R19, RZ ;  /* 0x0000001312157224 */ /* 0x000fc800078e02ff */
[----:B------:R-:W-:-:S06]  /*0220*/  IMAD.HI.U32 R15, R15, R21, R14 ;  /* 0x000000150f0f7227 */ /* 0x000fcc00078e000e */
[----:B------:R-:W-:-:S05]  /*0230*/  IMAD.HI.U32 R15, R15, R16, RZ ;  /* 0x000000100f0f7227 */ /* 0x000fca00078e00ff */
[----:B------:R-:W-:-:S05]  /*0240*/  IADD3 R6, PT, PT, -R15, RZ, RZ ;  /* 0x000000ff0f067210 */ /* 0x000fca0007ffe1ff */
[----:B------:R-:W-:-:S05]  /*0250*/  IMAD R6, R19, R6, R16 ;  /* 0x0000000613067224 */ /* 0x000fca00078e0210 */
[----:B------:R-:W-:Y:S02]  /*0260*/  ISETP.GT.U32.AND P2, PT, R19, R6, PT ;  /* 0x000000061300720c */ /* 0x000fe40003f44070 */
[----:B------:R-:W-:-:S11]  /*0270*/  LOP3.LUT R13, R13, UR7, RZ, 0x3c, !PT ;  /* 0x000000070d0d7c12 */ /* 0x000fd6000f8e3cff */
[----:B------:R-:W-:-:S05]  /*0280*/  @!P2 IMAD.IADD R6, R6, 0x1, -R19 ;  /* 0x000000010606a824 */ /* 0x000fca00078e0a13 */
[----:B------:R-:W-:Y:S02]  /*0290*/  ISETP.GE.U32.AND P0, PT, R6, R19, PT ;  /* 0x000000130600720c */ /* 0x000fe40003f06070 */
[----:B------:R-:W-:Y:S02]  /*02a0*/  @!P2 IADD3 R15, PT, PT, R15, 0x1, RZ ;  /* 0x000000010f0fa810 */ /* 0x000fe40007ffe0ff */
[----:B------:R-:W-:Y:S02]  /*02b0*/  ISETP.GE.AND P3, PT, R13, RZ, PT ;  /* 0x000000ff0d00720c */ /* 0x000fe40003f66270 */
[----:B------:R-:W-:-:S07]  /*02c0*/  ISETP.NE.AND P2, PT, RZ, UR7, PT ;  /* 0x00000007ff007c0c */ /* 0x000fce000bf45270 */
[----:B------:R-:W-:-:S05]  /*02d0*/  @P0 VIADD R15, R15, 0x1 ;  /* 0x000000010f0f0836 */ /* 0x000fca0000000000 */
[----:B------:R-:W-:-:S05]  /*02e0*/  MOV R13, R15 ;  /* 0x0000000f000d7202 */ /* 0x000fca0000000f00 */
[----:B------:R-:W-:Y:S01]  /*02f0*/  @!P3 IMAD.MOV R13, RZ, RZ, -R13 ;  /* 0x000000ffff0db224 */ /* 0x000fe200078e0a0d */
[----:B------:R-:W-:-:S04]  /*0300*/  @!P2 LOP3.LUT R13, RZ, UR7, RZ, 0x33, !PT ;  /* 0x00000007ff0dac12 */ /* 0x000fc8000f8e33ff */
        /* <DEDUP_REMOVED lines=13> */
[----:B------:R-:W0:Y:S03]  /*03e0*/  LDC R19, c[0x0][0x3bc] ;  /* 0x0000ef00ff137b82 */ /* 0x000e260000000800 */
[----:B------:R-:W-:-:S05]  /*03f0*/  IMAD R17, R15, R17, R18 ;  /* 0x000000110f117224 */ /* 0x000fca00078e0212 */
[----:B------:R-:W-:Y:S01]  /*0400*/  ISETP.GT.U32.AND P3, PT, R6, R17, PT ;  /* 0x000000110600720c */ /* 0x000fe20003f64070 */
[----:B------:R-:W4:Y:S01]  /*0410*/  @!P1 LDC R18, c[0x0][0x3a8] ;  /* 0x0000ea00ff129b82 */ /* 0x000f220000000800 */
[----:B------:R-:W-:-:S11]  /*0420*/  LOP3.LUT R14, R2, R13, RZ, 0x3c, !PT ;  /* 0x0000000d020e7212 */ /* 0x000fd600078e3cff */
[----:B------:R-:W-:-:S04]  /*0430*/  @!P3 IADD3 R17, PT, PT, R17, -R6, RZ ;  /* 0x800000061111b210 */ /* 0x000fc80007ffe0ff */
[----:B------:R-:W-:Y:S02]  /*0440*/  ISETP.GE.U32.AND P0, PT, R17, R6, PT ;  /* 0x000000061100720c */ /* 0x000fe40003f06070 */
[----:B------:R-:W-:Y:S01]  /*0450*/  IADD3 R6, PT, PT, -R8, UR8, RZ ;  /* 0x0000000808067c10 */ /* 0x000fe2000fffe1ff */
[----:B------:R-:W-:Y:S01]  /*0460*/  @!P3 VIADD R15, R15, 0x1 ;  /* 0x000000010f0fb836 */ /* 0x000fe20000000000 */
[----:B------:R-:W-:Y:S01]  /*0470*/  ISETP.GE.AND P2, PT, R14, RZ, PT ;  /* 0x000000ff0e00720c */ /* 0x000fe20003f46270 */
[----:B------:R-:W2:Y:S01]  /*0480*/  @!P1 LDC R17, c[0x0][0x3a8] ;  /* 0x0000ea00ff119b82 */ /* 0x000ea20000000800 */
[----:B------:R-:W-:-:S04]  /*0490*/  IADD3 R14, PT, PT, R7, R6, RZ ;  /* 0x00000006070e7210 */ /* 0x000fc80007ffe0ff */
[----:B0-----:R-:W-:-:S03]  /*04a0*/  VIADDMNMX R16, R14, -R19, 0xffffffff, !PT ;  /* 0xffffffff0e107446 */ /* 0x001fc60007800913 */
[----:B------:R-:W-:Y:S01]  /*04b0*/  @P0 VIADD R15, R15, 0x1 ;  /* 0x000000010f0f0836 */ /* 0x000fe20000000000 */
[----:B------:R-:W-:Y:S02]  /*04c0*/  ISETP.GT.AND P0, PT, R19, RZ, PT ;  /* 0x000000ff1300720c */ /* 0x000fe40003f04270 */
[----:B------:R-:W-:Y:S02]  /*04d0*/  IADD3 R16, PT, PT, R16, 0x1, RZ ;  /* 0x0000000110107810 */ /* 0x000fe40007ffe0ff */
[----:B------:R-:W-:Y:S02]  /*04e0*/  ISETP.NE.AND P3, PT, R13, RZ, PT ;  /* 0x000000ff0d00720c */ /* 0x000fe40003f65270 */
[----:B------:R-:W-:Y:S02]  /*04f0*/  VIADDMNMX R7, R7, 0x8, R8, PT ;  /* 0x0000000807077846 */ /* 0x000fe40003800108 */
[----:B------:R-:W-:Y:S02]  /*0500*/  SEL R16, R16, RZ, P0 ;  /* 0x000000ff10107207 */ /* 0x000fe40000000000 */
[----:B------:R-:W-:-:S02]  /*0510*/  VIADDMNMX R7, R6, R7, UR8, PT ;  /* 0x0000000806077e46 */ /* 0x000fc4000b800107 */
[----:B------:R-:W-:Y:S02]  /*0520*/  R2UR UR5, R16 ;  /* 0x00000000100572ca */ /* 0x000fe400000e0000 */
[----:B------:R-:W-:Y:S01]  /*0530*/  R2UR UR11, R7 ;  /* 0x00000000070b72ca */ /* 0x000fe200000e0000 */
[----:B------:R-:W-:Y:S02]  /*0540*/  @!P2 IMAD.MOV R15, RZ, RZ, -R15 ;  /* 0x000000ffff0fa224 */ /* 0x000fe400078e0a0f */
[----:B------:R-:W-:Y:S02]  /*0550*/  @!P3 LOP3.LUT R13, RZ, R13, RZ, 0x33, !PT ;  /* 0x0000000dff0db212 */ /* 0x000fe400078e33ff */
[----:B------:R-:W-:Y:S02]  /*0560*/  CS2R R6, SRZ ;  /* 0x0000000000067805 */ /* 0x000fe4000001ff00 */
[----:B------:R-:W-:Y:S02]  /*0570*/  R2UR UR4, R15 ;  /* 0x000000000f0472ca */ /* 0x000fe400000e0000 */
[----:B------:R-:W-:Y:S01]  /*0580*/  @!P3 R2UR UR4, R13 ;  /* 0x000000000d04b2ca */ /* 0x000fe200000e0000 */
[----:B------:R-:W-:Y:S01]  /*0590*/  IMAD.MOV.U32 R13, RZ, RZ, RZ ;  /* 0x000000ffff0d7224 */ /* 0x000fe200078e00ff */
[----:B------:R-:W-:-:S02]  /*05a0*/  R2UR UR14, R1 ;  /* 0x00000000010e72ca */ /* 0x000fc400000e0000 */
[----:B------:R-:W-:Y:S02]  /*05b0*/  IADD3 R12, PT, PT, R12, R14, RZ ;  /* 0x0000000e0c0c7210 */ /* 0x000fe40007ffe0ff */
[----:B------:R-:W-:Y:S01]  /*05c0*/  CS2R R14, SRZ ;  /* 0x00000000000e7805 */ /* 0x000fe2000001ff00 */
[-C--:B--2---:R-:W-:Y:S01]  /*05d0*/  @!P1 FMUL R7, R9, R17.reuse ;  /* 0x0000001109079220 */ /* 0x084fe20000400000 */
[----:B------:R-:W-:Y:S01]  /*05e0*/  MOV R9, UR5 ;  /* 0x0000000500097c02 */ /* 0x000fe20008000f00 */
[----:B---3--:R-:W-:Y:S01]  /*05f0*/  @!P1 FMUL R6, R10, R17 ;  /* 0x000000110a069220 */ /* 0x008fe20000400000 */
[----:B----4-:R-:W-:Y:S02]  /*0600*/  @!P1 FMUL R13, R11, R18 ;  /* 0x000000120b0d9220 */ /* 0x010fe40000400000 */
[----:B------:R-:W-:Y:S01]  /*0610*/  ISETP.GE.AND P1, PT, R9, UR11, PT ;  /* 0x0000000b09007c0c */ /* 0x000fe2000bf26270 */
[----:B------:R-:W-:Y:S01]  /*0620*/  UIMAD UR4, UR6, UR7, UR4 ;  /* 0x00000007060472a4 */ /* 0x000fe2000f8e0204 */
[----:B------:R-:W-:-:S03]  /*0630*/  IMAD.MOV.U32 R10, RZ, RZ, -0x800001 ;  /* 0xff7fffffff0a7424 */ /* 0x000fc600078e00ff */
[----:B------:R-:W-:Y:S01]  /*0640*/  UIMAD UR8, UR4, UR8, URZ ;  /* 0x00000008040872a4 */ /* 0x000fe2000f8e02ff */
[----:B------:R-:W-:-:S07]  /*0650*/  CS2R R16, SRZ ;  /* 0x0000000000107805 */ /* 0x000fce000001ff00 */
[----:B------:R-:W-:Y:S05]  /*0660*/  @P1 BRA `(.L_x_1199) ;  /* 0x0000001c00f81947 */ /* 0x000fea0003800000 */
[----:B------:R-:W0:Y:S01]  /*0670*/  S2UR UR6, SR_CgaCtaId ;  /* 0x00000000000679c3 */ /* 0x000e220000008800 */
[----:B------:R-:W-:Y:S01]  /*0680*/  UMOV UR4, 0x400 ;  /* 0x0000040000047882 */ /* 0x000fe20000000000 */
[----:B------:R-:W-:Y:S01]  /*0690*/  VIADDMNMX R19, R12, -R19, 0xffffffff, !PT ;  /* 0xffffffff0c137446 */ /* 0x000fe20007800913 */
[----:B------:R-:W-:Y:S01]  /*06a0*/  IMAD.MOV.U32 R18, RZ, RZ, RZ ;  /* 0x000000ffff127224 */ /* 0x000fe200078e00ff */
[----:B------:R-:W-:Y:S02]  /*06b0*/  ISETP.LT.AND P0, PT, R3, R8, P0 ;  /* 0x000000080300720c */ /* 0x000fe40000701270 */
[----:B------:R-:W-:Y:S01]  /*06c0*/  LOP3.LUT R21, R0, 0x300, RZ, 0xfc, !PT ;  /* 0x0000030000157812 */ /* 0x000fe200078efcff */
[----:B------:R-:W-:Y:S01]  /*06d0*/  VIADD R19, R19, 0x1 ;  /* 0x0000000113137836 */ /* 0x000fe20000000000 */
[----:B------:R-:W-:Y:S02]  /*06e0*/  MOV R10, 0xff7fffff ;  /* 0xff7fffff000a7802 */ /* 0x000fe40000000f00 */
[----:B------:R-:W-:Y:S01]  /*06f0*/  MOV R14, RZ ;  /* 0x000000ff000e7202 */ /* 0x000fe20000000f00 */
[----:B0-----:R-:W-:-:S06]  /*0700*/  ULEA UR4, UR6, UR4, 0x18 ;  /* 0x0000000406047291 */ /* 0x001fcc000f8ec0ff */
[----:B------:R-:W-:Y:S01]  /*0710*/  LEA R20, R0, UR4, 0x2 ;  /* 0x0000000400147c11 */ /* 0x000fe2000f8e10ff */
[----:B------:R-:W-:-:S03]  /*0720*/  UMOV UR4, UR5 ;  /* 0x0000000500047c82 */ /* 0x000fc60008000000 */
[----:B------:R-:W-:-:S07]  /*0730*/  IADD3 R20, PT, PT, R20, 0x800, RZ ;  /* 0x0000080014147810 */ /* 0x000fce0007ffe0ff */
.L_x_1232:
[----:B------:R-:W-:Y:S01]  /*0740*/  UIADD3 UR6, UPT, UPT, UR4, 0x20, URZ ;  /* 0x0000002004067890 */ /* 0x000fe2000fffe0ff */
[----:B--2---:R-:W-:Y:S01]  /*0750*/  IMAD.MOV.U32 R8, RZ, RZ, 0x20 ;  /* 0x00000020ff087424 */ /* 0x004fe200078e00ff */
[C---:B------:R-:W-:Y:S01]  /*0760*/  LEA R23, R18.reuse, UR5, 0x5 ;  /* 0x0000000512177c11 */ /* 0x040fe2000f8e28ff */
[----:B0-----:R-:W-:Y:S01]  /*0770*/  IMAD.U32 R25, RZ, RZ, UR8 ;  /* 0x00000008ff197e24 */ /* 0x001fe2000f8e00ff */
[----:B------:R-:W-:Y:S01]  /*0780*/  UISETP.LT.AND UP0, UPT, UR11, UR6, UPT ;  /* 0x000000060b00728c */ /* 0x000fe2000bf01270 */
[----:B-1----:R-:W-:Y:S01]  /*0790*/  MOV R9, 0xffffffe0 ;  /* 0xffffffe000097802 */ /* 0x002fe20000000f00 */
[----:B------:R-:W-:Y:S01]  /*07a0*/  BSSY.RECONVERGENT B0, `(.L_x_1200) ;  /* 0x0000036000007945 */ /* 0x000fe20003800200 */
[----:B------:R-:W-:Y:S01]  /*07b0*/  MOV R22, UR4 ;  /* 0x0000000400167c02 */ /* 0x000fe20008000f00 */
[----:B------:R-:W-:Y:S01]  /*07c0*/  IMAD R25, R25, 0x60, R0 ;  /* 0x0000006019197824 */ /* 0x000fe200078e0200 */
[----:B------:R-:W-:Y:S02]  /*07d0*/  USEL UR7, UR11, UR6, UP0 ;  /* 0x000000060b077287 */ /* 0x000fe40008000000 */
[----:B------:R-:W-:Y:S01]  /*07e0*/  VIADDMNMX R23, R23, R8, UR11, PT ;  /* 0x0000000b17177e46 */ /* 0x000fe2000b800108 */
[----:B------:R-:W-:Y:S01]  /*07f0*/  IMAD R8, R18, R9, -UR5 ;  /* 0x8000000512087e24 */ /* 0x000fe2000f8e0209 */
[----:B------:R-:W-:Y:S01]  /*0800*/  PRMT R26, R21, 0x7610, R26 ;  /* 0x00007610151a7816 */ /* 0x000fe2000000001a */
[----:B------:R-:W-:Y:S01]  /*0810*/  IMAD R25, R22, 0x60, R25 ;  /* 0x0000006016197824 */ /* 0x000fe200078e0219 */
[----:B-----5:R-:W-:Y:S01]  /*0820*/  MOV R24, R0 ;  /* 0x0000000000187202 */ /* 0x020fe20000000f00 */
[----:B------:R-:W-:Y:S01]  /*0830*/  IMAD.MOV.U32 R22, RZ, RZ, R20 ;  /* 0x000000ffff167224 */ /* 0x000fe200078e0014 */
[----:B------:R-:W-:Y:S01]  /*0840*/  UIADD3 UR9, UPT, UPT, UR7, -UR4, URZ ;  /* 0x8000000407097290 */ /* 0x000fe2000fffe0ff */
[----:B------:R-:W-:Y:S01]  /*0850*/  IMAD.IADD R11, R23, 0x1, R8 ;  /* 0x00000001170b7824 */ /* 0x000fe200078e0208 */
[----:B------:R-:W-:Y:S01]  /*0860*/  UISETP.GE.AND UP0, UPT, UR6, UR11, UPT ;  /* 0x0000000b0600728c */ /* 0x000fe2000bf06270 */
[----:B------:R-:W-:Y:S01]  /*0870*/  UMOV UR7, UR4 ;  /* 0x0000000400077c82 */ /* 0x000fe20008000000 */
[----:B------:R-:W-:-:S09]  /*0880*/  UMOV UR4, UR6 ;  /* 0x0000000600047c82 */ /* 0x000fd20008000000 */
.L_x_1201:
[----:B------:R-:W-:Y:S01]  /*0890*/  IADD3 R8, PT, PT, R26, -0x300, RZ ;  /* 0xfffffd001a087810 */ /* 0x000fe20007ffe0ff */
[----:B------:R-:W-:-:S03]  /*08a0*/  IMAD.MOV.U32 R27, RZ, RZ, RZ ;  /* 0x000000ffff1b7224 */ /* 0x000fc600078e00ff */
[----:B------:R-:W-:-:S05]  /*08b0*/  LOP3.LUT R8, R8, 0xffff, RZ, 0xc0, !PT ;  /* 0x0000ffff08087812 */ /* 0x000fca00078ec0ff */
[----:B------:R-:W-:-:S05]  /*08c0*/  IMAD R8, R8, 0xaaab, RZ ;  /* 0x0000aaab08087824 */ /* 0x000fca00078e02ff */
[----:B------:R-:W-:-:S04]  /*08d0*/  SHF.R.U32.HI R8, RZ, 0x16, R8 ;  /* 0x00000016ff087819 */ /* 0x000fc80000011608 */
[----:B------:R-:W-:Y:S02]  /*08e0*/  ISETP.LT.AND P1, PT, R8, UR9, PT ;  /* 0x0000000908007c0c */ /* 0x000fe4000bf21270 */
[----:B------:R-:W0:Y:S01]  /*08f0*/  LDC.64 R8, c[0x0][0x388] ;  /* 0x0000e200ff087b82 */ /* 0x000e220000000a00 */
[----:B------:R-:W-:-:S04]  /*0900*/  IADD3 R28, PT, PT, R26, -0x200, RZ ;  /* 0xfffffe001a1c7810 */ /* 0x000fc80007ffe0ff */
[----:B------:R-:W-:-:S05]  /*0910*/  LOP3.LUT R28, R28, 0xffff, RZ, 0xc0, !PT ;  /* 0x0000ffff1c1c7812 */ /* 0x000fca00078ec0ff */
[----:B------:R-:W-:Y:S02]  /*0920*/  IMAD R28, R28, 0xaaab, RZ ;  /* 0x0000aaab1c1c7824 */ /* 0x000fe400078e02ff */
[----:B0-----:R-:W-:-:S05]  /*0930*/  IMAD.WIDE R8, R25, 0x4, R8 ;  /* 0x0000000419087825 */ /* 0x001fca00078e0208 */
[----:B------:R-:W2:Y:S01]  /*0940*/  @P1 LDG.E.CONSTANT R27, desc[UR12][R8.64] ;  /* 0x0000000c081b1981 */ /* 0x000ea2000c1e9900 */
[----:B------:R-:W-:Y:S01]  /*0950*/  SHF.R.U32.HI R28, RZ, 0x16, R28 ;  /* 0x00000016ff1c7819 */ /* 0x000fe2000001161c */
[----:B------:R-:W-:-:S03]  /*0960*/  IMAD.MOV.U32 R29, RZ, RZ, RZ ;  /* 0x000000ffff1d7224 */ /* 0x000fc600078e00ff */
[----:B------:R-:W-:-:S13]  /*0970*/  ISETP.LT.AND P1, PT, R28, UR9, PT ;  /* 0x000000091c007c0c */ /* 0x000fda000bf21270 */
[----:B------:R-:W3:Y:S01]  /*0980*/  @P1 LDG.E.CONSTANT R29, desc[UR12][R8.64+0x400] ;  /* 0x0004000c081d1981 */ /* 0x000ee2000c1e9900 */
[----:B------:R-:W-:-:S04]  /*0990*/  IADD3 R28, PT, PT, R26, -0x100, RZ ;  /* 0xffffff001a1c7810 */ /* 0x000fc80007ffe0ff */
[----:B------:R-:W-:Y:S01]  /*09a0*/  LOP3.LUT R28, R28, 0xffff, RZ, 0xc0, !PT ;  /* 0x0000ffff1c1c7812 */ /* 0x000fe200078ec0ff */
[----:B--2---:R0:W-:Y:S04]  /*09b0*/  STS [R22+-0x800], R27 ;  /* 0xfff8001b16007388 */ /* 0x0041e80000000800 */
[----:B0-----:R-:W-:Y:S01]  /*09c0*/  IMAD R27, R28, 0xaaab, RZ ;  /* 0x0000aaab1c1b7824 */ /* 0x001fe200078e02ff */
[----:B------:R-:W-:-:S04]  /*09d0*/  LOP3.LUT R28, R26, 0xffff, RZ, 0xc0, !PT ;  /* 0x0000ffff1a1c7812 */ /* 0x000fc800078ec0ff */
[----:B------:R-:W-:-:S04]  /*09e0*/  SHF.R.U32.HI R27, RZ, 0x16, R27 ;  /* 0x00000016ff1b7819 */ /* 0x000fc8000001161b */
[----:B------:R-:W-:Y:S01]  /*09f0*/  ISETP.LT.AND P1, PT, R27, UR9, PT ;  /* 0x000000091b007c0c */ /* 0x000fe2000bf21270 */
[----:B------:R-:W-:Y:S02]  /*0a00*/  IMAD R28, R28, 0xaaab, RZ ;  /* 0x0000aaab1c1c7824 */ /* 0x000fe400078e02ff */
[----:B------:R-:W-:-:S03]  /*0a10*/  IMAD.MOV.U32 R27, RZ, RZ, RZ ;  /* 0x000000ffff1b7224 */ /* 0x000fc600078e00ff */
[----:B------:R-:W-:Y:S01]  /*0a20*/  SHF.R.U32.HI R28, RZ, 0x16, R28 ;  /* 0x00000016ff1c7819 */ /* 0x000fe2000001161c */
[----:B---3--:R0:W-:Y:S06]  /*0a30*/  STS [R22+-0x400], R29 ;  /* 0xfffc001d16007388 */ /* 0x0081ec0000000800 */
[----:B------:R-:W2:Y:S01]  /*0a40*/  @P1 LDG.E.CONSTANT R27, desc[UR12][R8.64+0x800] ;  /* 0x0008000c081b1981 */ /* 0x000ea2000c1e9900 */
[----:B------:R-:W-:Y:S01]  /*0a50*/  ISETP.LT.AND P1, PT, R28, UR9, PT ;  /* 0x000000091c007c0c */ /* 0x000fe2000bf21270 */
[----:B0-----:R-:W-:-:S12]  /*0a60*/  HFMA2 R29, -RZ, RZ, 0, 0 ;  /* 0x00000000ff1d7431 */ /* 0x001fd800000001ff */
[----:B------:R-:W3:Y:S01]  /*0a70*/  @P1 LDG.E.CONSTANT R29, desc[UR12][R8.64+0xc00] ;  /* 0x000c000c081d1981 */ /* 0x000ee2000c1e9900 */
[----:B------:R-:W-:Y:S01]  /*0a80*/  ISETP.GE.U32.AND P1, PT, R24, 0x800, PT ;  /* 0x000008001800780c */ /* 0x000fe20003f26070 */
[----:B------:R-:W-:Y:S01]  /*0a90*/  VIADD R26, R26, 0x400 ;  /* 0x000004001a1a7836 */ /* 0x000fe20000000000 */
[----:B------:R-:W-:Y:S01]  /*0aa0*/  IADD3 R24, PT, PT, R24, 0x400, RZ ;  /* 0x0000040018187810 */ /* 0x000fe20007ffe0ff */
[----:B------:R-:W-:Y:S01]  /*0ab0*/  VIADD R25, R25, 0x400 ;  /* 0x0000040019197836 */ /* 0x000fe20000000000 */
[----:B--2---:R-:W-:Y:S04]  /*0ac0*/  STS [R22], R27 ;  /* 0x0000001b16007388 */ /* 0x004fe80000000800 */
[----:B---3--:R0:W-:Y:S02]  /*0ad0*/  STS [R22+0x400], R29 ;  /* 0x0004001d16007388 */ /* 0x0081e40000000800 */
[----:B0-----:R-:W-:-:S03]  /*0ae0*/  IADD3 R22, PT, PT, R22, 0x1000, RZ ;  /* 0x0000100016167810 */ /* 0x001fc60007ffe0ff */
[----:B------:R-:W-:Y:S05]  /*0af0*/  @!P1 BRA `(.L_x_1201) ;  /* 0xfffffffc00649947 */ /* 0x000fea000383ffff */
[----:B------:R-:W-:Y:S05]  /*0b00*/  BSYNC.RECONVERGENT B0 ;  /* 0x0000000000007941 */ /* 0x000fea0003800200 */
.L_x_1200:
[----:B------:R-:W-:Y:S01]  /*0b10*/  BSSY.RECONVERGENT B0, `(.L_x_1202) ;  /* 0x0000035000007945 */ /* 0x000fe20003800200 */
[----:B------:R-:W-:-:S07]  /*0b20*/  IMAD.MOV.U32 R22, RZ, RZ, R0 ;  /* 0x000000ffff167224 */ /* 0x000fce00078e0000 */
.L_x_1203:
[----:B------:R-:W-:Y:S02]  /*0b30*/  LOP3.LUT R8, R22, 0xffff, RZ, 0xc0, !PT ;  /* 0x0000ffff16087812 */ /* 0x000fe400078ec0ff */
[----:B------:R-:W-:Y:S02]  /*0b40*/  MOV R26, UR8 ;  /* 0x00000008001a7c02 */ /* 0x000fe40008000f00 */
[----:B0-----:R-:W-:Y:S01]  /*0b50*/  MOV R27, RZ ;  /* 0x000000ff001b7202 */ /* 0x001fe20000000f00 */
[----:B------:R-:W-:-:S05]  /*0b60*/  IMAD R8, R8, 0xaaab, RZ ;  /* 0x0000aaab08087824 */ /* 0x000fca00078e02ff */
[----:B------:R-:W-:-:S04]  /*0b70*/  SHF.R.U32.HI R24, RZ, 0x16, R8 ;  /* 0x00000016ff187819 */ /* 0x000fc80000011608 */
[C---:B------:R-:W-:Y:S02]  /*0b80*/  PRMT R8, R24.reuse, 0x9910, RZ ;  /* 0x0000991018087816 */ /* 0x040fe400000000ff */
[C---:B------:R-:W-:Y:S01]  /*0b90*/  ISETP.LT.AND P1, PT, R24.reuse, UR9, PT ;  /* 0x0000000918007c0c */ /* 0x040fe2000bf21270 */
[----:B------:R-:W-:Y:S02]  /*0ba0*/  VIADD R24, R24, UR7 ;  /* 0x0000000718187c36 */ /* 0x000fe40008000000 */
[----:B------:R-:W-:-:S05]  /*0bb0*/  IMAD R8, R8, 0x60, RZ ;  /* 0x0000006008087824 */ /* 0x000fca00078e02ff */
[----:B------:R-:W-:-:S04]  /*0bc0*/  IADD3 R8, PT, PT, RZ, -R8, RZ ;  /* 0x80000008ff087210 */ /* 0x000fc80007ffe0ff */
[----:B------:R-:W-:Y:S02]  /*0bd0*/  PRMT R25, R8, 0x7710, RZ ;  /* 0x0000771008197816 */ /* 0x000fe400000000ff */
[----:B------:R-:W0:Y:S03]  /*0be0*/  LDC.64 R8, c[0x0][0x390] ;  /* 0x0000e400ff087b82 */ /* 0x000e260000000a00 */
[----:B------:R-:W-:-:S05]  /*0bf0*/  IMAD.IADD R25, R25, 0x1, R22 ;  /* 0x0000000119197824 */ /* 0x000fca00078e0216 */
[----:B------:R-:W-:-:S05]  /*0c00*/  LOP3.LUT R25, R25, 0xffff, RZ, 0xc0, !PT ;  /* 0x0000ffff19197812 */ /* 0x000fca00078ec0ff */
[----:B------:R-:W-:-:S04]  /*0c10*/  IMAD R25, R26, 0x60, R25 ;  /* 0x000000601a197824 */ /* 0x000fc800078e0219 */
[----:B------:R-:W-:-:S04]  /*0c20*/  IMAD R25, R24, 0x60, R25 ;  /* 0x0000006018197824 */ /* 0x000fc800078e0219 */
[----:B0-----:R-:W-:-:S05]  /*0c30*/  IMAD.WIDE R8, R25, 0x4, R8 ;  /* 0x0000000419087825 */ /* 0x001fca00078e0208 */
[----:B------:R-:W2:Y:S01]  /*0c40*/  @P1 LDG.E.CONSTANT R27, desc[UR12][R8.64] ;  /* 0x0000000c081b1981 */ /* 0x000ea2000c1e9900 */
[----:B------:R-:W-:Y:S02]  /*0c50*/  VIADD R24, R22, 0x100 ;  /* 0x0000010016187836 */ /* 0x000fe40000000000 */
[----:B------:R-:W-:-:S03]  /*0c60*/  HFMA2 R25, -RZ, RZ, 0, 0 ;  /* 0x00000000ff197431 */ /* 0x000fc600000001ff */
[----:B------:R-:W-:Y:S01]  /*0c70*/  LOP3.LUT R24, R24, 0xffff, RZ, 0xc0, !PT ;  /* 0x0000ffff18187812 */ /* 0x000fe200078ec0ff */
[----:B------:R-:W-:-:S04]  /*0c80*/  VIADD R26, R22, 0x200 ;  /* 0x00000200161a7836 */ /* 0x000fc80000000000 */
[----:B------:R-:W-:Y:S01]  /*0c90*/  IMAD R24, R24, 0xaaab, RZ ;  /* 0x0000aaab18187824 */ /* 0x000fe200078e02ff */
[----:B------:R-:W-:-:S04]  /*0ca0*/  LOP3.LUT R26, R26, 0xffff, RZ, 0xc0, !PT ;  /* 0x0000ffff1a1a7812 */ /* 0x000fc800078ec0ff */
[----:B------:R-:W-:-:S04]  /*0cb0*/  SHF.R.U32.HI R24, RZ, 0x16, R24 ;  /* 0x00000016ff187819 */ /* 0x000fc80000011618 */
[----:B------:R-:W-:Y:S01]  /*0cc0*/  ISETP.LT.AND P1, PT, R24, UR9, PT ;  /* 0x0000000918007c0c */ /* 0x000fe2000bf21270 */
[----:B------:R-:W0:Y:S01]  /*0cd0*/  S2UR UR10, SR_CgaCtaId ;  /* 0x00000000000a79c3 */ /* 0x000e220000008800 */
[----:B------:R-:W-:-:S05]  /*0ce0*/  IMAD R26, R26, 0xaaab, RZ ;  /* 0x0000aaab1a1a7824 */ /* 0x000fca00078e02ff */
[----:B------:R-:W-:-:S06]  /*0cf0*/  SHF.R.U32.HI R26, RZ, 0x16, R26 ;  /* 0x00000016ff1a7819 */ /* 0x000fcc000001161a */
[----:B------:R-:W3:Y:S01]  /*0d00*/  @P1 LDG.E.CONSTANT R25, desc[UR12][R8.64+0x400] ;  /* 0x0004000c08191981 */ /* 0x000ee2000c1e9900 */
[----:B------:R-:W-:Y:S01]  /*0d10*/  ISETP.LT.AND P1, PT, R26, UR9, PT ;  /* 0x000000091a007c0c */ /* 0x000fe2000bf21270 */
[----:B------:R-:W-:Y:S01]  /*0d20*/  UMOV UR6, 0x400 ;  /* 0x0000040000067882 */ /* 0x000fe20000000000 */
[----:B------:R-:W-:Y:S01]  /*0d30*/  IADD3 R26, PT, PT, R22, 0x300, RZ ;  /* 0x00000300161a7810 */ /* 0x000fe20007ffe0ff */
[----:B------:R-:W-:Y:S01]  /*0d40*/  UIADD3 UR6, UPT, UPT, UR6, 0x3000, URZ ;  /* 0x0000300006067890 */ /* 0x000fe2000fffe0ff */
[----:B------:R-:W-:Y:S02]  /*0d50*/  MOV R29, RZ ;  /* 0x000000ff001d7202 */ /* 0x000fe40000000f00 */
[----:B------:R-:W-:-:S05]  /*0d60*/  LOP3.LUT R26, R26, 0xffff, RZ, 0xc0, !PT ;  /* 0x0000ffff1a1a7812 */ /* 0x000fca00078ec0ff */
[----:B------:R-:W-:Y:S01]  /*0d70*/  IMAD R26, R26, 0xaaab, RZ ;  /* 0x0000aaab1a1a7824 */ /* 0x000fe200078e02ff */
[----:B0-----:R-:W-:-:S04]  /*0d80*/  ULEA UR6, UR10, UR6, 0x18 ;  /* 0x000000060a067291 */ /* 0x001fc8000f8ec0ff */
[----:B------:R-:W-:Y:S02]  /*0d90*/  SHF.R.U32.HI R26, RZ, 0x16, R26 ;  /* 0x00000016ff1a7819 */ /* 0x000fe4000001161a */
[----:B------:R-:W-:Y:S02]  /*0da0*/  LEA R24, R22, UR6, 0x2 ;  /* 0x0000000616187c11 */ /* 0x000fe4000f8e10ff */
[----:B------:R-:W-:-:S13]  /*0db0*/  ISETP.LT.AND P2, PT, R26, UR9, PT ;  /* 0x000000091a007c0c */ /* 0x000fda000bf41270 */
[----:B------:R-:W4:Y:S04]  /*0dc0*/  @P2 LDG.E.CONSTANT R29, desc[UR12][R8.64+0xc00] ;  /* 0x000c000c081d2981 */ /* 0x000f28000c1e9900 */
[----:B--2---:R0:W-:Y:S02]  /*0dd0*/  STS [R24], R27 ;  /* 0x0000001b18007388 */ /* 0x0041e40000000800 */
[----:B0-----:R-:W-:-:S06]  /*0de0*/  IMAD.MOV.U32 R27, RZ, RZ, RZ ;  /* 0x000000ffff1b7224 */ /* 0x001fcc00078e00ff */
[----:B------:R-:W2:Y:S01]  /*0df0*/  @P1 LDG.E.CONSTANT R27, desc[UR12][R8.64+0x800] ;  /* 0x0008000c081b1981 */ /* 0x000ea2000c1e9900 */
[----:B------:R-:W-:-:S03]  /*0e00*/  ISETP.GE.U32.AND P1, PT, R22, 0x800, PT ;  /* 0x000008001600780c */ /* 0x000fc60003f26070 */
[----:B---3--:R0:W-:Y:S01]  /*0e10*/  STS [R24+0x400], R25 ;  /* 0x0004001918007388 */ /* 0x0081e20000000800 */
[----:B------:R-:W-:-:S03]  /*0e20*/  VIADD R22, R22, 0x400 ;  /* 0x0000040016167836 */ /* 0x000fc60000000000 */
[----:B----4-:R0:W-:Y:S04]  /*0e30*/  STS [R24+0xc00], R29 ;  /* 0x000c001d18007388 */ /* 0x0101e80000000800 */
[----:B--2---:R0:W-:Y:S02]  /*0e40*/  STS [R24+0x800], R27 ;  /* 0x0008001b18007388 */ /* 0x0041e40000000800 */
[----:B------:R-:W-:Y:S05]  /*0e50*/  @!P1 BRA `(.L_x_1203) ;  /* 0xfffffffc00349947 */ /* 0x000fea000383ffff */
[----:B------:R-:W-:Y:S05]  /*0e60*/  BSYNC.RECONVERGENT B0 ;  /* 0x0000000000007941 */ /* 0x000fea0003800200 */
.L_x_1202:
        /* <DEDUP_REMOVED lines=12> */
.L_x_1211:
        /* <DEDUP_REMOVED lines=28> */
.L_x_1243:
[----:B-1----:R-:W-:Y:S01]  /*10f0*/  FADD R28, R29, R28 ;  /* 0x0000001c1d1c7221 */ /* 0x002fe20000000000 */
[----:B------:R-:W-:-:S04]  /*1100*/  LEA R9, R25, UR14, 0x2 ;  /* 0x0000000e19097c11 */ /* 0x000fc8000f8e10ff */
[----:B------:R-:W-:Y:S01]  /*1110*/  FMNMX R27, R27, R28, !PT ;  /* 0x0000001c1b1b7209 */ /* 0x000fe20007800000 */
[----:B------:R1:W-:Y:S01]  /*1120*/  STL [R9], R28 ;  /* 0x0000001c09007387 */ /* 0x0003e20000100800 */
[----:B------:R-:W-:Y:S05]  /*1130*/  BRA `(.L_x_1210) ;  /* 0x00000000000c7947 */ /* 0x000fea0003800000 */
.L_x_1208:
[----:B------:R-:W-:Y:S01]  /*1140*/  LEA R9, R25, UR14, 0x2 ;  /* 0x0000000e19097c11 */ /* 0x000fe2000f8e10ff */
[----:B------:R-:W-:-:S05]  /*1150*/  IMAD.MOV.U32 R22, RZ, RZ, -0x800001 ;  /* 0xff7fffffff167424 */ /* 0x000fca00078e00ff */
[----:B------:R0:W-:Y:S02]  /*1160*/  STL [R9], R22 ;  /* 0x0000001609007387 */ /* 0x0001e40000100800 */
.L_x_1210:
[----:B------:R-:W-:Y:S05]  /*1170*/  BSYNC B1 ;  /* 0x0000000000017941 */ /* 0x000fea0003800000 */
.L_x_1207:
[----:B------:R-:W-:Y:S01]  /*1180*/  IADD3 R25, PT, PT, R25, 0x1, RZ ;  /* 0x0000000119197810 */ /* 0x000fe20007ffe0ff */
[----:B------:R-:W-:-:S03]  /*1190*/  VIADD R8, R8, 0x1 ;  /* 0x0000000108087836 */ /* 0x000fc60000000000 */
[----:B------:R-:W-:-:S13]  /*11a0*/  ISETP.GE.AND P2, PT, R25, UR9, PT ;  /* 0x0000000919007c0c */ /* 0x000fda000bf46270 */
[----:B------:R-:W-:Y:S05]  /*11b0*/  @!P2 BRA `(.L_x_1211) ;  /* 0xfffffffc005ca947 */ /* 0x000fea000383ffff */
[----:B------:R-:W-:Y:S05]  /*11c0*/  BRA `(.L_x_1212) ;  /* 0x00000004003c7947 */ /* 0x000fea0003800000 */
.L_x_1206:
        /* <DEDUP_REMOVED lines=12> */
.L_x_1215:
        /* <DEDUP_REMOVED lines=21> */
.L_x_1214:
[----:B------:R-:W-:Y:S05]  /*13e0*/  BSYNC.RECONVERGENT B1 ;  /* 0x0000000000017941 */ /* 0x000fea0003800200 */
.L_x_1213:
        /* <DEDUP_REMOVED lines=24> */
.L_x_1217:
[----:B------:R-:W-:Y:S05]  /*1570*/  BSYNC.RECONVERGENT B1 ;  /* 0x0000000000017941 */ /* 0x000fea0003800200 */
.L_x_1216:
[----:B------:R-:W-:Y:S05]  /*1580*/  @!P3 BRA `(.L_x_1212) ;  /* 0x00000000004cb947 */ /* 0x000fea0003800000 */
[----:B------:R-:W-:Y:S02]  /*1590*/  ISETP.GE.U32.AND P2, PT, R22, 0x4, PT ;  /* 0x000000041600780c */ /* 0x000fe40003f46070 */
[----:B0-----:R-:W-:-:S04]  /*15a0*/  LOP3.LUT R9, R8, 0x3, RZ, 0xc0, !PT ;  /* 0x0000000308097812 */ /* 0x001fc800078ec0ff */
[----:B------:R-:W-:-:S07]  /*15b0*/  ISETP.NE.AND P3, PT, R9, RZ, PT ;  /* 0x000000ff0900720c */ /* 0x000fce0003f65270 */
        /* <DEDUP_REMOVED lines=8> */
[----:B------:R-:W-:Y:S02]  /*1640*/  LEA R8, R25, UR14, 0x2 ;  /* 0x0000000e19087c11 */ /* 0x000fe4000f8e10ff */
[----:B------:R-:W-:Y:S02]  /*1650*/  MOV R25, 0xff7fffff ;  /* 0xff7fffff00197802 */ /* 0x000fe40000000f00 */
[----:B------:R-:W-:-:S03]  /*1660*/  ISETP.NE.AND P2, PT, R9, 0x1, PT ;  /* 0x000000010900780c */ /* 0x000fc60003f45270 */
[----:B------:R2:W-:Y:S10]  /*1670*/  STL [R8], R25 ;  /* 0x0000001908007387 */ /* 0x0005f40000100800 */
[----:B--2---:R-:W-:Y:S05]  /*1680*/  @!P2 BRA `(.L_x_1212) ;  /* 0x00000000000ca947 */ /* 0x004fea0003800000 */
[----:B------:R-:W-:Y:S01]  /*1690*/  ISETP.NE.AND P2, PT, R9, 0x2, PT ;  /* 0x000000020900780c */ /* 0x000fe20003f45270 */
[----:B------:R2:W-:-:S12]  /*16a0*/  STL [R8+0x4], R25 ;  /* 0x0000041908007387 */ /* 0x0005d80000100800 */
[----:B------:R2:W-:Y:S02]  /*16b0*/  @P2 STL [R8+0x8], R25 ;  /* 0x0000081908002387 */ /* 0x0005e40000100800 */
.L_x_1212:
[----:B------:R-:W-:Y:S05]  /*16c0*/  BSYNC B0 ;  /* 0x0000000000007941 */ /* 0x000fea0003800000 */
.L_x_1205:
[----:B------:R-:W-:-:S13]  /*16d0*/  FSETP.GT.AND P2, PT, R27, -3.40282346638528859812e+38, PT ;  /* 0xff7fffff1b00780b */ /* 0x000fda0003f44000 */
[----:B------:R-:W-:Y:S05]  /*16e0*/  @!P2 BRA `(.L_x_1204) ;  /* 0x0000000c00c8a947 */ /* 0x000fea0003800000 */
[----:B--2---:R-:W-:Y:S01]  /*16f0*/  FMNMX R25, R10, R27, !PT ;  /* 0x0000001b0a197209 */ /* 0x004fe20007800000 */
[----:B01----:R-:W-:-:S04]  /*1700*/  IMAD.MOV.U32 R9, RZ, RZ, 0x3bbb989d ;  /* 0x3bbb989dff097424 */ /* 0x003fc800078e00ff */
[----:B------:R-:W-:Y:S01]  /*1710*/  FADD R8, R10, -R25 ;  /* 0x800000190a087221 */ /* 0x000fe20000000000 */
[----:B------:R-:W-:-:S03]  /*1720*/  HFMA2 R10, -RZ, RZ, 3.7421875, 0 ;  /* 0x437c0000ff0a7431 */ /* 0x000fc600000001ff */
        /* <DEDUP_REMOVED lines=14> */
[----:B------:R-:W-:Y:S01]  /*1810*/  IMAD R8, R18, -0x20, R23 ;  /* 0xffffffe012087824 */ /* 0x000fe200078e0217 */
[----:B------:R-:W-:Y:S01]  /*1820*/  LOP3.LUT R22, R11, 0x3, RZ, 0xc0, !PT ;  /* 0x000000030b167812 */ /* 0x000fe200078ec0ff */
[----:B------:R-:W-:-:S03]  /*1830*/  IMAD.MOV.U32 R23, RZ, RZ, RZ ;  /* 0x000000ffff177224 */ /* 0x000fc600078e00ff */
[----:B------:R-:W-:-:S04]  /*1840*/  IADD3 R8, PT, PT, -R8, UR5, RZ ;  /* 0x0000000508087c10 */ /* 0x000fc8000fffe1ff */
[----:B------:R-:W-:-:S13]  /*1850*/  ISETP.GT.U32.AND P1, PT, R8, -0x4, PT ;  /* 0xfffffffc0800780c */ /* 0x000fda0003f24070 */
[----:B------:R-:W-:Y:S05]  /*1860*/  @P1 BRA `(.L_x_1218) ;  /* 0x0000000400e41947 */ /* 0x000fea0003800000 */
[----:B------:R-:W-:Y:S01]  /*1870*/  HFMA2 R27, -RZ, RZ, 0, 0 ;  /* 0x00000000ff1b7431 */ /* 0x000fe200000001ff */
[----:B------:R-:W-:Y:S01]  /*1880*/  BSSY.RECONVERGENT B0, `(.L_x_1218) ;  /* 0x0000077000007945 */ /* 0x000fe20003800200 */
[----:B------:R-:W-:-:S07]  /*1890*/  LOP3.LUT R23, R11, 0xfffffffc, RZ, 0xc0, !PT ;  /* 0xfffffffc0b177812 */ /* 0x000fce00078ec0ff */
.L_x_1227:
        /* <DEDUP_REMOVED lines=9> */
[----:B------:R-:W-:Y:S01]  /*1930*/  FADD R24, -R25, R8 ;  /* 0x0000000819187221 */ /* 0x000fe20000000100 */
[----:B------:R-:W-:Y:S01]  /*1940*/  IMAD.MOV.U32 R29, RZ, RZ, 0x3bbb989d ;  /* 0x3bbb989dff1d7424 */ /* 0x000fe200078e00ff */
[----:B------:R-:W-:Y:S02]  /*1950*/  UMOV UR6, 0x400 ;  /* 0x0000040000067882 */ /* 0x000fe40000000000 */
[----:B------:R-:W-:Y:S01]  /*1960*/  UIADD3 UR6, UPT, UPT, UR6, 0x3000, URZ ;  /* 0x0000300006067890 */ /* 0x000fe2000fffe0ff */
[----:B------:R-:W-:Y:S01]  /*1970*/  FFMA.SAT R8, R24, R29, 0.5 ;  /* 0x3f00000018087423 */ /* 0x000fe2000000201d */
[----:B------:R-:W-:-:S05]  /*1980*/  MOV R29, 0x437c0000 ;  /* 0x437c0000001d7802 */ /* 0x000fca0000000f00 */
[----:B------:R-:W-:-:S04]  /*1990*/  FFMA.RM R8, R8, R29, 12582913 ;  /* 0x4b40000108087423 */ /* 0x000fc8000000401d */
[----:B------:R-:W-:-:S04]  /*19a0*/  FADD R29, R8, -12583039 ;  /* 0xcb40007f081d7421 */ /* 0x000fc80000000000 */
[----:B------:R-:W-:-:S04]  /*19b0*/  FFMA R29, R24, 1.4426950216293334961, -R29 ;  /* 0x3fb8aa3b181d7823 */ /* 0x000fc8000000081d */
[----:B------:R-:W-:Y:S01]  /*19c0*/  FFMA R24, R24, 1.925963033500011079e-08, R29 ;  /* 0x32a5706018187823 */ /* 0x000fe2000000001d */
[----:B------:R-:W-:Y:S01]  /*19d0*/  IMAD.SHL.U32 R29, R8, 0x800000, RZ ;  /* 0x00800000081d7824 */ /* 0x000fe200078e00ff */
[----:B0-----:R-:W-:Y:S01]  /*19e0*/  ULEA UR6, UR10, UR6, 0x18 ;  /* 0x000000060a067291 */ /* 0x001fe2000f8ec0ff */
[----:B------:R-:W-:-:S03]  /*19f0*/  IMAD R8, R27, 0x60, R4 ;  /* 0x000000601b087824 */ /* 0x000fc600078e0204 */
[----:B------:R-:W0:Y:S02]  /*1a00*/  MUFU.EX2 R24, R24 ;  /* 0x0000001800187308 */ /* 0x000e240000000800 */
[----:B------:R-:W-:-:S05]  /*1a10*/  LEA R8, R8, UR6, 0x2 ;  /* 0x0000000608087c11 */ /* 0x000fca000f8e10ff */
[----:B------:R-:W1:Y:S01]  /*1a20*/  LDS R26, [R8] ;  /* 0x00000000081a7984 */ /* 0x000e620000000800 */
[----:B0-----:R-:W-:-:S03]  /*1a30*/  FMUL R29, R29, R24 ;  /* 0x000000181d1d7220 */ /* 0x001fc60000400000 */
[----:B------:R-:W0:Y:S01]  /*1a40*/  LDS R24, [R8+0x100] ;  /* 0x0001000008187984 */ /* 0x000e220000000800 */
[----:B------:R-:W-:Y:S01]  /*1a50*/  FADD R17, R17, R29 ;  /* 0x0000001d11117221 */ /* 0x000fe20000000000 */
[C---:B-1----:R-:W-:Y:S02]  /*1a60*/  FFMA R16, R29.reuse, R26, R16 ;  /* 0x0000001a1d107223 */ /* 0x042fe40000000010 */
[----:B------:R-:W1:Y:S01]  /*1a70*/  LDS R26, [R8+0x80] ;  /* 0x00008000081a7984 */ /* 0x000e620000000800 */
[C---:B0-----:R-:W-:Y:S01]  /*1a80*/  FFMA R14, R29.reuse, R24, R14 ;  /* 0x000000181d0e7223 */ /* 0x041fe2000000000e */
[----:B-1----:R-:W-:-:S07]  /*1a90*/  FFMA R15, R29, R26, R15 ;  /* 0x0000001a1d0f7223 */ /* 0x002fce000000000f */
.L_x_1220:
[----:B------:R-:W-:Y:S05]  /*1aa0*/  BSYNC.RECONVERGENT B1 ;  /* 0x0000000000017941 */ /* 0x000fea0003800200 */
.L_x_1219:
[----:B------:R-:W-:Y:S04]  /*1ab0*/  BSSY.RECONVERGENT B1, `(.L_x_1221) ;  /* 0x000001a000017945 */ /* 0x000fe80003800200 */
[----:B------:R-:W-:Y:S05]  /*1ac0*/  @!P2 BRA `(.L_x_1222) ;  /* 0x000000000060a947 */ /* 0x000fea0003800000 */
[----:B------:R-:W-:Y:S02]  /*1ad0*/  HFMA2 R8, -RZ, RZ, 0.96630859375, -0.0022525787353515625 ;  /* 0x3bbb989dff087431 */ /* 0x000fe400000001ff */
[----:B------:R-:W-:Y:S01]  /*1ae0*/  FADD R9, -R25, R9 ;  /* 0x0000000919097221 */ /* 0x000fe20000000100 */
[----:B------:R-:W-:Y:S01]  /*1af0*/  IMAD.MOV.U32 R29, RZ, RZ, 0x437c0000 ;  /* 0x437c0000ff1d7424 */ /* 0x000fe200078e00ff */
        /* <DEDUP_REMOVED lines=13> */
[----:B------:R-:W1:Y:S01]  /*1bd0*/  LDS R29, [R26+0x280] ;  /* 0x000280001a1d7984 */ /* 0x000e620000000800 */
[----:B0-----:R-:W-:-:S03]  /*1be0*/  FMUL R9, R8, R9 ;  /* 0x0000000908097220 */ /* 0x001fc60000400000 */
[----:B------:R-:W0:Y:S01]  /*1bf0*/  LDS R8, [R26+0x180] ;  /* 0x000180001a087984 */ /* 0x000e220000000800 */
[----:B------:R-:W-:Y:S01]  /*1c00*/  FADD R17, R17, R9 ;  /* 0x0000000911117221 */ /* 0x000fe20000000000 */
[C---:B-1----:R-:W-:Y:S01]  /*1c10*/  FFMA R14, R9.reuse, R29, R14 ;  /* 0x0000001d090e7223 */ /* 0x042fe2000000000e */
[C---:B0-----:R-:W-:Y:S02]  /*1c20*/  FFMA R16, R9.reuse, R8, R16 ;  /* 0x0000000809107223 */ /* 0x041fe40000000010 */
[----:B------:R-:W0:Y:S02]  /*1c30*/  LDS R8, [R26+0x200] ;  /* 0x000200001a087984 */ /* 0x000e240000000800 */
[----:B0-----:R-:W-:-:S07]  /*1c40*/  FFMA R15, R9, R8, R15 ;  /* 0x00000008090f7223 */ /* 0x001fce000000000f */
.L_x_1222:
[----:B------:R-:W-:Y:S05]  /*1c50*/  BSYNC.RECONVERGENT B1 ;  /* 0x0000000000017941 */ /* 0x000fea0003800200 */
.L_x_1221:
[----:B------:R-:W-:Y:S04]  /*1c60*/  BSSY.RECONVERGENT B1, `(.L_x_1223) ;  /* 0x000001a000017945 */ /* 0x000fe80003800200 */
[----:B------:R-:W-:Y:S05]  /*1c70*/  @!P3 BRA `(.L_x_1224) ;  /* 0x000000000060b947 */ /* 0x000fea0003800000 */
[----:B------:R-:W-:Y:S02]  /*1c80*/  IMAD.MOV.U32 R9, RZ, RZ, 0x3bbb989d ;  /* 0x3bbb989dff097424 */ /* 0x000fe400078e00ff */
[----:B------:R-:W-:Y:S01]  /*1c90*/  FADD R10, -R25, R10 ;  /* 0x0000000a190a7221 */ /* 0x000fe20000000100 */
[----:B------:R-:W-:Y:S01]  /*1ca0*/  MOV R29, 0x437c0000 ;  /* 0x437c0000001d7802 */ /* 0x000fe20000000f00 */
[----:B------:R-:W0:Y:S01]  /*1cb0*/  S2UR UR10, SR_CgaCtaId ;  /* 0x00000000000a79c3 */ /* 0x000e220000008800 */
[----:B------:R-:W-:Y:S01]  /*1cc0*/  UMOV UR6, 0x400 ;  /* 0x0000040000067882 */ /* 0x000fe20000000000 */
[----:B------:R-:W-:Y:S01]  /*1cd0*/  FFMA.SAT R8, R10, R9, 0.5 ;  /* 0x3f0000000a087423 */ /* 0x000fe20000002009 */
[----:B------:R-:W-:-:S03]  /*1ce0*/  UIADD3 UR6, UPT, UPT, UR6, 0x3000, URZ ;  /* 0x0000300006067890 */ /* 0x000fc6000fffe0ff */
[----:B------:R-:W-:-:S04]  /*1cf0*/  FFMA.RM R8, R8, R29, 12582913 ;  /* 0x4b40000108087423 */ /* 0x000fc8000000401d */
[C---:B------:R-:W-:Y:S01]  /*1d00*/  FADD R9, R8.reuse, -12583039 ;  /* 0xcb40007f08097421 */ /* 0x040fe20000000000 */
[----:B------:R-:W-:-:S03]  /*1d10*/  IMAD.SHL.U32 R8, R8, 0x800000, RZ ;  /* 0x0080000008087824 */ /* 0x000fc600078e00ff */
[----:B------:R-:W-:-:S04]  /*1d20*/  FFMA R9, R10, 1.4426950216293334961, -R9 ;  /* 0x3fb8aa3b0a097823 */ /* 0x000fc80000000809 */
[----:B------:R-:W-:Y:S01]  /*1d30*/  FFMA R9, R10, 1.925963033500011079e-08, R9 ;  /* 0x32a570600a097823 */ /* 0x000fe20000000009 */
[----:B------:R-:W-:-:S05]  /*1d40*/  IMAD R10, R27, 0x60, R4 ;  /* 0x000000601b0a7824 */ /* 0x000fca00078e0204 */
[----:B------:R-:W1:Y:S01]  /*1d50*/  MUFU.EX2 R9, R9 ;  /* 0x0000000900097308 */ /* 0x000e620000000800 */
[----:B0-----:R-:W-:-:S06]  /*1d60*/  ULEA UR6, UR10, UR6, 0x18 ;  /* 0x000000060a067291 */ /* 0x001fcc000f8ec0ff */
[----:B------:R-:W-:-:S05]  /*1d70*/  LEA R26, R10, UR6, 0x2 ;  /* 0x000000060a1a7c11 */ /* 0x000fca000f8e10ff */
[----:B------:R-:W0:Y:S04]  /*1d80*/  LDS R10, [R26+0x380] ;  /* 0x000380001a0a7984 */ /* 0x000e280000000800 */
[----:B------:R-:W2:Y:S01]  /*1d90*/  LDS R24, [R26+0x400] ;  /* 0x000400001a187984 */ /* 0x000ea20000000800 */
[----:B-1----:R-:W-:-:S03]  /*1da0*/  FMUL R29, R8, R9 ;  /* 0x00000009081d7220 */ /* 0x002fc60000400000 */
[----:B------:R-:W1:Y:S01]  /*1db0*/  LDS R8, [R26+0x300] ;  /* 0x000300001a087984 */ /* 0x000e620000000800 */
[----:B------:R-:W-:Y:S01]  /*1dc0*/  FADD R17, R17, R29 ;  /* 0x0000001d11117221 */ /* 0x000fe20000000000 */
[C---:B0-----:R-:W-:Y:S01]  /*1dd0*/  FFMA R15, R29.reuse, R10, R15 ;  /* 0x0000000a1d0f7223 */ /* 0x041fe2000000000f */
[C---:B--2---:R-:W-:Y:S01]  /*1de0*/  FFMA R14, R29.reuse, R24, R14 ;  /* 0x000000181d0e7223 */ /* 0x044fe2000000000e */
[----:B-1----:R-:W-:-:S07]  /*1df0*/  FFMA R16, R29, R8, R16 ;  /* 0x000000081d107223 */ /* 0x002fce0000000010 */
.L_x_1224:
[----:B------:R-:W-:Y:S05]  /*1e00*/  BSYNC.RECONVERGENT B1 ;  /* 0x0000000000017941 */ /* 0x000fea0003800200 */
.L_x_1223:
[----:B------:R-:W-:Y:S04]  /*1e10*/  BSSY.RECONVERGENT B1, `(.L_x_1225) ;  /* 0x000001a000017945 */ /* 0x000fe80003800200 */
[----:B------:R-:W-:Y:S05]  /*1e20*/  @!P4 BRA `(.L_x_1226) ;  /* 0x000000000060c947 */ /* 0x000fea0003800000 */
[----:B------:R-:W0:Y:S01]  /*1e30*/  S2UR UR10, SR_CgaCtaId ;  /* 0x00000000000a79c3 */ /* 0x000e220000008800 */
[----:B------:R-:W-:Y:S02]  /*1e40*/  HFMA2 R8, -RZ, RZ, 0.96630859375, -0.0022525787353515625 ;  /* 0x3bbb989dff087431 */ /* 0x000fe400000001ff */
[----:B------:R-:W-:Y:S01]  /*1e50*/  FADD R11, -R25, R11 ;  /* 0x0000000b190b7221 */ /* 0x000fe20000000100 */
[----:B------:R-:W-:Y:S01]  /*1e60*/  IMAD.MOV.U32 R9, RZ, RZ, 0x437c0000 ;  /* 0x437c0000ff097424 */ /* 0x000fe200078e00ff */
[----:B------:R-:W-:Y:S02]  /*1e70*/  UMOV UR6, 0x400 ;  /* 0x0000040000067882 */ /* 0x000fe40000000000 */
[----:B------:R-:W-:Y:S01]  /*1e80*/  UIADD3 UR6, UPT, UPT, UR6, 0x3000, URZ ;  /* 0x0000300006067890 */ /* 0x000fe2000fffe0ff */
[----:B------:R-:W-:-:S04]  /*1e90*/  FFMA.SAT R8, R11, R8, 0.5 ;  /* 0x3f0000000b087423 */ /* 0x000fc80000002008 */
[----:B------:R-:W-:Y:S01]  /*1ea0*/  FFMA.RM R8, R8, R9, 12582913 ;  /* 0x4b40000108087423 */ /* 0x000fe20000004009 */
[----:B------:R-:W-:-:S03]  /*1eb0*/  IMAD R9, R27, 0x60, R4 ;  /* 0x000000601b097824 */ /* 0x000fc600078e0204 */
        /* <DEDUP_REMOVED lines=15> */
.L_x_1226:
[----:B------:R-:W-:Y:S05]  /*1fb0*/  BSYNC.RECONVERGENT B1 ;  /* 0x0000000000017941 */ /* 0x000fea0003800200 */
.L_x_1225:
[----:B------:R-:W-:-:S05]  /*1fc0*/  VIADD R27, R27, 0x4 ;  /* 0x000000041b1b7836 */ /* 0x000fca0000000000 */
[----:B------:R-:W-:-:S13]  /*1fd0*/  ISETP.NE.AND P1, PT, R27, R23, PT ;  /* 0x000000171b00720c */ /* 0x000fda0003f25270 */
[----:B------:R-:W-:Y:S05]  /*1fe0*/  @P1 BRA `(.L_x_1227) ;  /* 0xfffffff8002c1947 */ /* 0x000fea000383ffff */
[----:B------:R-:W-:Y:S05]  /*1ff0*/  BSYNC.RECONVERGENT B0 ;  /* 0x0000000000007941 */ /* 0x000fea0003800200 */
.L_x_1218:
        /* <DEDUP_REMOVED lines=11> */
[----:B------:R-:W-:Y:S02]  /*20b0*/  HFMA2 R27, -RZ, RZ, 3.7421875, 0 ;  /* 0x437c0000ff1b7431 */ /* 0x000fe400000001ff */
[----:B------:R-:W-:Y:S02]  /*20c0*/  IMAD.MOV.U32 R11, RZ, RZ, 0x3bbb989d ;  /* 0x3bbb989dff0b7424 */ /* 0x000fe400078e00ff */
[----:B------:R-:W-:Y:S01]  /*20d0*/  FADD R8, -R25, R8 ;  /* 0x0000000819087221 */ /* 0x000fe20000000100 */
[----:B------:R-:W0:Y:S01]  /*20e0*/  S2UR UR10, SR_CgaCtaId ;  /* 0x00000000000a79c3 */ /* 0x000e220000008800 */
[----:B------:R-:W-:Y:S02]  /*20f0*/  UMOV UR6, 0x400 ;  /* 0x0000040000067882 */ /* 0x000fe40000000000 */
[----:B------:R-:W-:Y:S01]  /*2100*/  FFMA.SAT R10, R8, R11, 0.5 ;  /* 0x3f000000080a7423 */ /* 0x000fe2000000200b */
[----:B------:R-:W-:-:S03]  /*2110*/  UIADD3 UR6, UPT, UPT, UR6, 0x3000, URZ ;  /* 0x0000300006067890 */ /* 0x000fc6000fffe0ff */
[----:B------:R-:W-:-:S04]  /*2120*/  FFMA.RM R10, R10, R27, 12582913 ;  /* 0x4b4000010a0a7423 */ /* 0x000fc8000000401b */
[C---:B------:R-:W-:Y:S01]  /*2130*/  FADD R11, R10.reuse, -12583039 ;  /* 0xcb40007f0a0b7421 */ /* 0x040fe20000000000 */
[----:B------:R-:W-:-:S03]  /*2140*/  IMAD.SHL.U32 R10, R10, 0x800000, RZ ;  /* 0x008000000a0a7824 */ /* 0x000fc600078e00ff */
[----:B------:R-:W-:-:S04]  /*2150*/  FFMA R11, R8, 1.4426950216293334961, -R11 ;  /* 0x3fb8aa3b080b7823 */ /* 0x000fc8000000080b */
[----:B------:R-:W-:Y:S01]  /*2160*/  FFMA R11, R8, 1.925963033500011079e-08, R11 ;  /* 0x32a57060080b7823 */ /* 0x000fe2000000000b */
[----:B------:R-:W-:Y:S01]  /*2170*/  IMAD R8, R23, 0x60, R4 ;  /* 0x0000006017087824 */ /* 0x000fe200078e0204 */
[----:B0-----:R-:W-:-:S04]  /*2180*/  ULEA UR6, UR10, UR6, 0x18 ;  /* 0x000000060a067291 */ /* 0x001fc8000f8ec0ff */
[----:B------:R-:W0:Y:S02]  /*2190*/  MUFU.EX2 R11, R11 ;  /* 0x0000000b000b7308 */ /* 0x000e240000000800 */
[----:B------:R-:W-:-:S05]  /*21a0*/  LEA R8, R8, UR6, 0x2 ;  /* 0x0000000608087c11 */ /* 0x000fca000f8e10ff */
[----:B------:R-:W1:Y:S04]  /*21b0*/  LDS R26, [R8+0x80] ;  /* 0x00008000081a7984 */ /* 0x000e680000000800 */
[----:B------:R-:W2:Y:S01]  /*21c0*/  LDS R29, [R8+0x100] ;  /* 0x00010000081d7984 */ /* 0x000ea20000000800 */
[----:B0-----:R-:W-:-:S03]  /*21d0*/  FMUL R27, R10, R11 ;  /* 0x0000000b0a1b7220 */ /* 0x001fc60000400000 */
[----:B------:R-:W0:Y:S01]  /*21e0*/  LDS R10, [R8] ;  /* 0x00000000080a7984 */ /* 0x000e220000000800 */
[----:B------:R-:W-:Y:S01]  /*21f0*/  FADD R17, R17, R27 ;  /* 0x0000001b11117221 */ /* 0x000fe20000000000 */
[C---:B-1----:R-:W-:Y:S01]  /*2200*/  FFMA R15, R27.reuse, R26, R15 ;  /* 0x0000001a1b0f7223 */ /* 0x042fe2000000000f */
[C---:B--2---:R-:W-:Y:S01]  /*2210*/  FFMA R14, R27.reuse, R29, R14 ;  /* 0x0000001d1b0e7223 */ /* 0x044fe2000000000e */
[----:B0-----:R-:W-:-:S07]  /*2220*/  FFMA R16, R27, R10, R16 ;  /* 0x0000000a1b107223 */ /* 0x001fce0000000010 */
.L_x_1229:
[----:B------:R-:W-:Y:S05]  /*2230*/  BSYNC.RECONVERGENT B0 ;  /* 0x0000000000007941 */ /* 0x000fea0003800200 */
.L_x_1228:
        /* <DEDUP_REMOVED lines=8> */
[----:B------:R-:W-:Y:S01]  /*22c0*/  HFMA2 R11, -RZ, RZ, 3.7421875, 0 ;  /* 0x437c0000ff0b7431 */ /* 0x000fe200000001ff */
[----:B------:R-:W-:Y:S01]  /*22d0*/  UIADD3 UR6, UPT, UPT, UR6, 0x3000, URZ ;  /* 0x0000300006067890 */ /* 0x000fe2000fffe0ff */
[----:B------:R-:W-:Y:S01]  /*22e0*/  FADD R10, -R25, R9 ;  /* 0x00000009190a7221 */ /* 0x000fe20000000100 */
[----:B------:R-:W-:Y:S02]  /*22f0*/  IMAD R8, R23, 0x60, R4 ;  /* 0x0000006017087824 */ /* 0x000fe400078e0204 */
        /* <DEDUP_REMOVED lines=18> */
.L_x_1231:
[----:B------:R-:W-:Y:S05]  /*2420*/  BSYNC.RECONVERGENT B0 ;  /* 0x0000000000007941 */ /* 0x000fea0003800200 */
.L_x_1230:
        /* <DEDUP_REMOVED lines=24> */
[----:B-1----:R-:W-:Y:S01]  /*25b0*/  FMUL R23, R10, R11 ;  /* 0x0000000b0a177220 */ /* 0x002fe20000400000 */
[----:B------:R-:W-:-:S03]  /*25c0*/  MOV R10, R25 ;  /* 0x00000019000a7202 */ /* 0x000fc60000000f00 */
[----:B------:R-:W-:Y:S01]  /*25d0*/  FADD R17, R17, R23 ;  /* 0x0000001711117221 */ /* 0x000fe20000000000 */
[C---:B0-----:R-:W-:Y:S01]  /*25e0*/  FFMA R16, R23.reuse, R9, R16 ;  /* 0x0000000917107223 */ /* 0x041fe20000000010 */
[C---:B--2---:R-:W-:Y:S01]  /*25f0*/  FFMA R15, R23.reuse, R8, R15 ;  /* 0x00000008170f7223 */ /* 0x044fe2000000000f */
[----:B---3--:R-:W-:-:S07]  /*2600*/  FFMA R14, R23, R27, R14 ;  /* 0x0000001b170e7223 */ /* 0x008fce000000000e */
.L_x_1204:
[----:B------:R-:W-:Y:S05]  /*2610*/  WARPSYNC.ALL ;  /* 0x0000000000007948 */ /* 0x000fea0003800000 */
[----:B------:R-:W-:Y:S01]  /*2620*/  BAR.SYNC.DEFER_BLOCKING 0x0 ;  /* 0x0000000000007b1d */ /* 0x000fe20000010000 */
[----:B------:R-:W-:-:S05]  /*2630*/  IADD3 R18, PT, PT, R18, 0x1, RZ ;  /* 0x0000000112127810 */ /* 0x000fca0007ffe0ff */
[----:B------:R-:W-:Y:S05]  /*2640*/  BRA.U !UP0, `(.L_x_1232) ;  /* 0xffffffe1083c7547 */ /* 0x000fea000b83ffff */
.L_x_1199:
[----:B------:R-:W3:Y:S02]  /*2650*/  LDCU UR6, c[0x0][0x3ac] ;  /* 0x00007580ff0677ac */ /* 0x000ee40008000800 */
[----:B---3--:R-:W-:-:S13]  /*2660*/  ISETP.GE.AND P0, PT, R3, UR6, PT ;  /* 0x0000000603007c0c */ /* 0x008fda000bf06270 */
        /* <DEDUP_REMOVED lines=9> */
[----:B01----:R-:W-:Y:S01]  /*2700*/  HFMA2 R9, -RZ, RZ, 0.96630859375, -0.0022525787353515625 ;  /* 0x3bbb989dff097431 */ /* 0x003fe200000001ff */
[----:B------:R-:W-:Y:S02]  /*2710*/  MOV R11, 0x437c0000 ;  /* 0x437c0000000b7802 */ /* 0x000fe40000000f00 */
[----:B---3--:R-:W-:-:S05]  /*2720*/  FMNMX R4, R3, R10, !PT ;  /* 0x0000000a03047209 */ /* 0x008fca0007800000 */
[----:B------:R-:W-:Y:S01]  /*2730*/  FADD R7, R3, -R4 ;  /* 0x8000000403077221 */ /* 0x000fe20000000000 */
[----:B------:R-:W-:-:S03]  /*2740*/  FADD R4, -R4, R10 ;  /* 0x0000000a04047221 */ /* 0x000fc60000000100 */
[----:B------:R-:W-:-:S04]  /*2750*/  FFMA.SAT R6, R7, R9, 0.5 ;  /* 0x3f00000007067423 */ /* 0x000fc80000002009 */
[----:B--2---:R-:W-:Y:S01]  /*2760*/  FFMA.RM R8, R6, R11, 12582913 ;  /* 0x4b40000106087423 */ /* 0x004fe2000000400b */
        /* <DEDUP_REMOVED lines=18> */
.L_x_1233:
[C---:B------:R-:W-:Y:S01]  /*2890*/  IADD3 R2, PT, PT, R0.reuse, 0x1800000, RZ ;  /* 0x0180000000027810 */ /* 0x040fe20007ffe0ff */
[----:B------:R-:W-:Y:S01]  /*28a0*/  BSSY.RECONVERGENT B0, `(.L_x_1234) ;  /* 0x000000d000007945 */ /* 0x000fe20003800200 */
[----:B------:R-:W-:Y:S02]  /*28b0*/  FSETP.GT.AND P3, PT, R0, RZ, PT ;  /* 0x000000ff0000720b */ /* 0x000fe40003f64000 */
[----:B------:R-:W-:-:S04]  /*28c0*/  LOP3.LUT R2, R2, 0x7f800000, RZ, 0xc0, !PT ;  /* 0x7f80000002027812 */ /* 0x000fc800078ec0ff */
[----:B------:R-:W-:-:S13]  /*28d0*/  ISETP.GT.U32.AND P0, PT, R2, 0x1ffffff, PT ;  /* 0x01ffffff0200780c */ /* 0x000fda0003f04070 */
[----:B------:R-:W-:Y:S05]  /*28e0*/  @P0 BRA `(.L_x_1235) ;  /* 0x0000000000100947 */ /* 0x000fea0003800000 */
[----:B------:R-:W-:-:S07]  /*28f0*/  MOV R4, 0x2910 ;  /* 0x0000291000047802 */ /* 0x000fce0000000f00 */
[----:B012--5:R-:W-:Y:S05]  /*2900*/  CALL.REL.NOINC `($__internal_25_$__cuda_sm20_rcp_rn_f32_slowpath) ;  /* 0x0000000000ec7944 */ /* 0x027fea0003c00000 */
[----:B------:R-:W-:Y:S01]  /*2910*/  IMAD.MOV.U32 R4, RZ, RZ, R0 ;  /* 0x000000ffff047224 */ /* 0x000fe200078e0000 */
[----:B------:R-:W-:Y:S06]  /*2920*/  BRA `(.L_x_1236) ;  /* 0x0000000000107947 */ /* 0x000fec0003800000 */
.L_x_1235:
[----:B------:R-:W3:Y:S02]  /*2930*/  MUFU.RCP R3, R0 ;  /* 0x0000000000037308 */ /* 0x000ee40000001000 */
[----:B---3--:R-:W-:-:S04]  /*2940*/  FFMA R2, R3, R0, -1 ;  /* 0xbf80000003027423 */ /* 0x008fc80000000000 */
[----:B------:R-:W-:-:S04]  /*2950*/  FADD.FTZ R2, -R2, -RZ ;  /* 0x800000ff02027221 */ /* 0x000fc80000010100 */
[----:B------:R-:W-:-:S07]  /*2960*/  FFMA R4, R3, R2, R3 ;  /* 0x0000000203047223 */ /* 0x000fce0000000003 */
.L_x_1236:
[----:B------:R-:W-:Y:S05]  /*2970*/  BSYNC.RECONVERGENT B0 ;  /* 0x0000000000007941 */ /* 0x000fea0003800200 */
.L_x_1234:
[----:B------:R-:W3:Y:S01]  /*2980*/  LDC.64 R2, c[0x0][0x398] ;  /* 0x0000e600ff027b82 */ /* 0x000ee20000000a00 */
[----:B------:R-:W-:-:S05]  /*2990*/  FSEL R7, R4, RZ, P3 ;  /* 0x000000ff04077208 */ /* 0x000fca0001800000 */
[----:B------:R-:W-:Y:S01]  /*29a0*/  FMUL R15, R7, R15 ;  /* 0x0000000f070f7220 */ /* 0x000fe20000400000 */
[----:B---3--:R-:W-:-:S04]  /*29b0*/  IMAD.WIDE R2, R5, 0x4, R2 ;  /* 0x0000000405027825 */ /* 0x008fc800078e0202 */
[C---:B------:R-:W-:Y:S01]  /*29c0*/  FMUL R5, R7.reuse, R16 ;  /* 0x0000001007057220 */ /* 0x040fe20000400000 */
[----:B------:R-:W-:Y:S01]  /*29d0*/  FMUL R7, R7, R14 ;  /* 0x0000000e07077220 */ /* 0x000fe20000400000 */
[----:B------:R-:W-:Y:S04]  /*29e0*/  STG.E desc[UR12][R2.64+0x80], R15 ;  /* 0x0000800f02007986 */ /* 0x000fe8000c10190c */
[----:B------:R-:W-:Y:S04]  /*29f0*/  STG.E desc[UR12][R2.64], R5 ;  /* 0x0000000502007986 */ /* 0x000fe8000c10190c */
[----:B------:R-:W-:Y:S01]  /*2a00*/  STG.E desc[UR12][R2.64+0x100], R7 ;  /* 0x0001000702007986 */ /* 0x000fe2000c10190c */
[----:B------:R-:W-:Y:S05]  /*2a10*/  EXIT ;  /* 0x000000000000794d */ /* 0x000fea0003800000 */
.L_x_1209:
        /* <DEDUP_REMOVED lines=8> */
.L_x_1238:
[----:B------:R-:W-:Y:S05]  /*2aa0*/  BSYNC B2 ;  /* 0x0000000000027941 */ /* 0x000fea0003800000 */
.L_x_1237:
[----:B------:R-:W-:Y:S01]  /*2ab0*/  FADD R28, R26, R9 ;  /* 0x000000091a1c7221 */ /* 0x000fe20000000000 */
[----:B------:R-:W-:Y:S01]  /*2ac0*/  HFMA2 R24, -RZ, RZ, 0, 4.76837158203125e-07 ;  /* 0x00000008ff187431 */ /* 0x000fe200000001ff */
[----:B------:R-:W-:Y:S01]  /*2ad0*/  MOV R9, 0xffffffff ;  /* 0xffffffff00097802 */ /* 0x000fe20000000f00 */
[----:B------:R-:W-:-:S07]  /*2ae0*/  IMAD.MOV.U32 R22, RZ, RZ, 0x1f ;  /* 0x0000001fff167424 */ /* 0x000fce00078e00ff */
[----:B------:R-:W-:Y:S05]  /*2af0*/  WARPSYNC.COLLECTIVE R9, `(.L_x_1239) ;  /* 0x0000000009087348 */ /* 0x000fea0003c00000 */
[----:B------:R0:W1:Y:S02]  /*2b00*/  SHFL.BFLY P2, R9, R28, R24, R22 ;  /* 0x0c0000181c097389 */ /* 0x0000640000040016 */
[----:B01----:R-:W-:Y:S05]  /*2b10*/  ENDCOLLECTIVE ;  /* 0x000000000000791b */ /* 0x003fea0003800000 */
.L_x_1239:
[----:B------:R-:W-:Y:S01]  /*2b20*/  HFMA2 R24, -RZ, RZ, 0, 2.384185791015625e-07 ;  /* 0x00000004ff187431 */ /* 0x000fe200000001ff */
[----:B------:R-:W-:Y:S02]  /*2b30*/  MOV R29, R9 ;  /* 0x00000009001d7202 */ /* 0x000fe40000000f00 */
[----:B------:R-:W-:-:S03]  /*2b40*/  MOV R9, 0xffffffff ;  /* 0xffffffff00097802 */ /* 0x000fc60000000f00 */
[----:B------:R-:W-:-:S04]  /*2b50*/  FADD R29, R28, R29 ;  /* 0x0000001d1c1d7221 */ /* 0x000fc80000000000 */
[----:B------:R-:W-:-:S07]  /*2b60*/  IMAD.MOV.U32 R28, RZ, RZ, R29 ;  /* 0x000000ffff1c7224 */ /* 0x000fce00078e001d */
[----:B------:R-:W-:Y:S05]  /*2b70*/  WARPSYNC.COLLECTIVE R9, `(.L_x_1240) ;  /* 0x0000000009087348 */ /* 0x000fea0003c00000 */
[----:B------:R0:W1:Y:S02]  /*2b80*/  SHFL.BFLY P2, R9, R28, R24, R22 ;  /* 0x0c0000181c097389 */ /* 0x0000640000040016 */
[----:B01----:R-:W-:Y:S05]  /*2b90*/  ENDCOLLECTIVE ;  /* 0x000000000000791b */ /* 0x003fea0003800000 */
.L_x_1240:
[----:B------:R-:W-:Y:S02]  /*2ba0*/  HFMA2 R24, -RZ, RZ, 0, 1.1920928955078125e-07 ;  /* 0x00000002ff187431 */ /* 0x000fe400000001ff */
[----:B------:R-:W-:Y:S02]  /*2bb0*/  IMAD.MOV.U32 R26, RZ, RZ, R9 ;  /* 0x000000ffff1a7224 */ /* 0x000fe400078e0009 */
[----:B------:R-:W-:Y:S02]  /*2bc0*/  IMAD.MOV.U32 R9, RZ, RZ, -0x1 ;  /* 0xffffffffff097424 */ /* 0x000fe400078e00ff */
[----:B------:R-:W-:-:S05]  /*2bd0*/  FADD R26, R29, R26 ;  /* 0x0000001a1d1a7221 */ /* 0x000fca0000000000 */
[----:B------:R-:W-:-:S07]  /*2be0*/  MOV R28, R26 ;  /* 0x0000001a001c7202 */ /* 0x000fce0000000f00 */
[----:B------:R-:W-:Y:S05]  /*2bf0*/  WARPSYNC.COLLECTIVE R9, `(.L_x_1241) ;  /* 0x0000000009087348 */ /* 0x000fea0003c00000 */
[----:B------:R0:W1:Y:S02]  /*2c00*/  SHFL.BFLY P2, R9, R28, R24, R22 ;  /* 0x0c0000181c097389 */ /* 0x0000640000040016 */
[----:B01----:R-:W-:Y:S05]  /*2c10*/  ENDCOLLECTIVE ;  /* 0x000000000000791b */ /* 0x003fea0003800000 */
.L_x_1241:
[----:B------:R-:W-:Y:S01]  /*2c20*/  IMAD.MOV.U32 R24, RZ, RZ, 0x1 ;  /* 0x00000001ff187424 */ /* 0x000fe200078e00ff */
[----:B------:R-:W-:Y:S02]  /*2c30*/  MOV R29, R9 ;  /* 0x00000009001d7202 */ /* 0x000fe40000000f00 */
[----:B------:R-:W-:-:S03]  /*2c40*/  MOV R9, 0xffffffff ;  /* 0xffffffff00097802 */ /* 0x000fc60000000f00 */
[----:B------:R-:W-:-:S05]  /*2c50*/  FADD R29, R26, R29 ;  /* 0x0000001d1a1d7221 */ /* 0x000fca0000000000 */
[----:B------:R-:W-:-:S07]  /*2c60*/  MOV R28, R29 ;  /* 0x0000001d001c7202 */ /* 0x000fce0000000f00 */
[----:B------:R-:W-:Y:S05]  /*2c70*/  WARPSYNC.COLLECTIVE R9, `(.L_x_1242) ;  /* 0x0000000009087348 */ /* 0x000fea0003c00000 */
[----:B------:R0:W1:Y:S02]  /*2c80*/  SHFL.BFLY P2, R9, R28, R24, R22 ;  /* 0x0c0000181c097389 */ /* 0x0000640000040016 */
[----:B01----:R-:W-:Y:S05]  /*2c90*/  ENDCOLLECTIVE ;  /* 0x000000000000791b */ /* 0x003fea0003800000 */
.L_x_1242:
[----:B------:R-:W-:Y:S01]  /*2ca0*/  MOV R28, R9 ;  /* 0x00000009001c7202 */ /* 0x000fe20000000f00 */
[----:B------:R-:W-:Y:S06]  /*2cb0*/  BRA `(.L_x_1243) ;  /* 0xffffffe4000c7947 */ /* 0x000fec000383ffff */
        .weak           $__internal_25_$__cuda_sm20_rcp_rn_f32_slowpath
        .type           $__internal_25_$__cuda_sm20_rcp_rn_f32_slowpath,@function
        .size           $__internal_25_$__cuda_sm20_rcp_rn_f32_slowpath,(.L_x_2086 - $__internal_25_$__cuda_sm20_rcp_rn_f32_slowpath)
$__internal_25_$__cuda_sm20_rcp_rn_f32_slowpath:
        /* <DEDUP_REMOVED lines=15> */
.L_x_1245:
        /* <DEDUP_REMOVED lines=33> */
.L_x_1247:
[----:B------:R0:W1:Y:S02]  /*2fc0*/  MUFU.RCP R3, R0 ;  /* 0x0000000000037308 */ /* 0x0000640000001000 */
.L_x_1246:
[----:B------:R-:W-:Y:S05]  /*2fd0*/  BSYNC.RECONVERGENT B1 ;  /* 0x0000000000017941 */ /* 0x000fea0003800200 */
.L_x_1244:
[----:B01----:R-:W-:Y:S02]  /*2fe0*/  IMAD.MOV.U32 R0, RZ, RZ, R3 ;  /* 0x000000ffff007224 */ /* 0x003fe400078e0003 */
[----:B------:R-:W-:Y:S01]  /*2ff0*/  HFMA2 R3, -RZ, RZ, 0, 0 ;  /* 0x00000000ff037431 */ /* 0x000fe200000001ff */
[----:B------:R-:W-:-:S04]  /*3000*/  MOV R2, R4 ;  /* 0x0000000400027202 */ /* 0x000fc80000000f00 */
[----:B------:R-:W-:Y:S05]  /*3010*/  RET.REL.NODEC R2 `(_Z23flash_attn_sinks_kernelIfLi96ELi8ELi32EEvPKT_S2_S2_PS0_PKffiiiii) ;  /* 0xffffffcc02f87950 */ /* 0x000fea0003c3ffff */
.L_x_1248:
        /* <DEDUP_REMOVED lines=14> */
.L_x_2086:


//--------------------- .text._Z23flash_attn_sinks_kernelIfLi80ELi8ELi32EEvPKT_S2_S2_PS0_PKffiiiii --------------------------
	.section	.text._Z23flash_attn_sinks_kernelIfLi80ELi8ELi32EEvPKT_S2_S2_PS0_PKffiiiii,"ax",@progbits
	.align	128
        .global         _Z23flash_attn_sinks_kernelIfLi80ELi8ELi32EEvPKT_S2_S2_PS0_PKffiiiii
        .type           _Z23flash_attn_sinks_kernelIfLi80ELi8ELi32EEvPKT_S2_S2_PS0_PKffiiiii,@function
        .size           _Z23flash_attn_sinks_kernelIfLi80ELi8ELi32EEvPKT_S2_S2_PS0_PKffiiiii,(.L_x_2087 - _Z23flash_attn_sinks_kernelIfLi80ELi8ELi32EEvPKT_S2_S2_PS0_PKffiiiii)
        .other          _Z23flash_attn_sinks_kernelIfLi80ELi8ELi32EEvPKT_S2_S2_PS0_PKffiiiii,@"STO_CUDA_ENTRY STV_DEFAULT"
_Z23flash_attn_sinks_kernelIfLi80ELi8ELi32EEvPKT_S2_S2_PS0_PKffiiiii:
.text._Z23flash_attn_sinks_kernelIfLi80ELi8ELi32EEvPKT_S2_S2_PS0_PKffiiiii:
[----:B------:R-:W0:Y:S01]  /*0000*/  LDC R1, c[0x0][0x37c] ;  /* 0x0000df00ff017b82 */ /* 0x000e220000000800 */
[----:B------:R-:W1:Y:S07]  /*0010*/  S2R R4, SR_CTAID.Z ;  /* 0x0000000000047919 */ /* 0x000e6e0000002700 */
[----:B------:R-:W2:Y:S01]  /*0020*/  LDC R9, c[0x0][0x3ac] ;  /* 0x0000eb00ff097b82 */ /* 0x000ea20000000800 */
[----:B------:R-:W3:Y:S01]  /*0030*/  LDCU.64 UR14, c[0x0][0x358] ;  /* 0x00006b00ff0e77ac */ /* 0x000ee20008000a00 */
[----:B0-----:R-:W-:Y:S01]  /*0040*/  VIADD R1, R1, 0xffffff80 ;  /* 0xffffff8001017836 */ /* 0x001fe20000000000 */
[----:B------:R-:W0:Y:S01]  /*0050*/  S2R R6, SR_TID.X ;  /* 0x0000000000067919 */ /* 0x000e220000002100 */
[----:B------:R-:W4:Y:S01]  /*0060*/  LDCU UR7, c[0x0][0x3b8] ;  /* 0x00007700ff0777ac */ /* 0x000f220008000800 */
[----:B------:R-:W5:Y:S03]  /*0070*/  S2R R0, SR_CTAID.X ;  /* 0x0000000000007919 */ /* 0x000f660000002500 */
[----:B------:R-:W5:Y:S01]  /*0080*/  S2UR UR6, SR_CTAID.Y ;  /* 0x00000000000679c3 */ /* 0x000f620000002600 */
[----:B------:R-:W4:Y:S01]  /*0090*/  LDCU UR8, c[0x0][0x3b0] ;  /* 0x00007600ff0877ac */ /* 0x000f220008000800 */
[----:B------:R-:W4:Y:S06]  /*00a0*/  LDCU UR9, c[0x0][0x3bc] ;  /* 0x00007780ff0977ac */ /* 0x000f2c0008000800 */
[----:B------:R-:W5:Y:S01]  /*00b0*/  LDC R13, c[0x0][0x3b4] ;  /* 0x0000ed00ff0d7b82 */ /* 0x000f620000000800 */
        /* <DEDUP_REMOVED lines=9> */
[----:B------:R-:W-:-:S08]  /*0150*/  IMAD R3, R3, 0x50, RZ ;  /* 0x0000005003037824 */ /* 0x000fd000078e02ff */
[----:B------:R-:W0:Y:S01]  /*0160*/  @!P1 LDC.64 R16, c[0x0][0x380] ;  /* 0x0000e000ff109b82 */ /* 0x000e220000000a00 */
[CC--:B------:R-:W-:Y:S02]  /*0170*/  @!P1 IADD3 R7, PT, PT, R6.reuse, R3.reuse, RZ ;  /* 0x0000000306079210 */ /* 0x0c0fe40007ffe0ff */
[----:B------:R-:W-:-:S04]  /*0180*/  @!P0 IADD3 R6, P2, PT, R6, R3, RZ ;  /* 0x0000000306068210 */ /* 0x000fc80007f5e0ff */
[----:B------:R-:W-:Y:S01]  /*0190*/  @!P0 LEA.HI.X.SX32 R8, R3, RZ, 0x1, P2 ;  /* 0x000000ff03088211 */ /* 0x000fe200010f0eff */
[----:B------:R-:W1:Y:S01]  /*01a0*/  @!P0 LDC.64 R10, c[0x0][0x380] ;  /* 0x0000e000ff0a8b82 */ /* 0x000e620000000a00 */
[----:B0-----:R-:W-:-:S05]  /*01b0*/  @!P1 IMAD.WIDE R16, R7, 0x4, R16 ;  /* 0x0000000407109825 */ /* 0x001fca00078e0210 */
[----:B---3--:R-:W2:Y:S01]  /*01c0*/  @!P1 LDG.E.CONSTANT R7, desc[UR14][R16.64] ;  /* 0x0000000e10079981 */ /* 0x008ea2000c1e9900 */
[----:B-1----:R-:W-:-:S04]  /*01d0*/  @!P0 LEA R10, P2, R6, R10, 0x2 ;  /* 0x0000000a060a8211 */ /* 0x002fc800078410ff */
[----:B------:R-:W-:Y:S02]  /*01e0*/  @!P0 LEA.HI.X R11, R6, R11, R8, 0x2, P2 ;  /* 0x0000000b060b8211 */ /* 0x000fe400010f1408 */
[----:B------:R0:W3:Y:S04]  /*01f0*/  @!P1 LDG.E.CONSTANT R8, desc[UR14][R16.64+0x80] ;  /* 0x0000800e10089981 */ /* 0x0000e8000c1e9900 */
[----:B------:R1:W5:Y:S01]  /*0200*/  @!P0 LDG.E.CONSTANT R10, desc[UR14][R10.64+0x100] ;  /* 0x0001000e0a0a8981 */ /* 0x000362000c1e9900 */
[----:B----4-:R-:W-:-:S05]  /*0210*/  IMAD.U32 R6, RZ, RZ, UR7 ;  /* 0x00000007ff067e24 */ /* 0x010fca000f8e00ff */
[----:B------:R-:W-:-:S04]  /*0220*/  IABS R19, R6 ;  /* 0x0000000600137213 */ /* 0x000fc80000000000 */
[----:B------:R-:W4:Y:S08]  /*0230*/  I2F.RP R6, R19 ;  /* 0x0000001300067306 */ /* 0x000f300000209400 */
[----:B----4-:R-:W4:Y:S02]  /*0240*/  MUFU.RCP R6, R6 ;  /* 0x0000000600067308 */ /* 0x010f240000001000 */
[----:B----4-:R-:W-:-:S06]  /*0250*/  VIADD R14, R6, 0xffffffe ;  /* 0x0ffffffe060e7836 */ /* 0x010fcc0000000000 */
[----:B------:R4:W0:Y:S02]  /*0260*/  F2I.FTZ.U32.TRUNC.NTZ R15, R14 ;  /* 0x0000000e000f7305 */ /* 0x000824000021f000 */
[----:B----4-:R-:W-:Y:S01]  /*0270*/  IMAD.MOV.U32 R14, RZ, RZ, RZ ;  /* 0x000000ffff0e7224 */ /* 0x010fe200078e00ff */
[----:B0-----:R-:W-:-:S05]  /*0280*/  IADD3 R12, PT, PT, RZ, -R15, RZ ;  /* 0x8000000fff0c7210 */ /* 0x001fca0007ffe0ff */
[----:B------:R-:W-:Y:S01]  /*0290*/  IMAD R17, R12, R19, RZ ;  /* 0x000000130c117224 */ /* 0x000fe200078e02ff */
[----:B------:R-:W-:-:S03]  /*02a0*/  IABS R12, R13 ;  /* 0x0000000d000c7213 */ /* 0x000fc60000000000 */
[----:B------:R-:W-:-:S06]  /*02b0*/  IMAD.HI.U32 R15, R15, R17, R14 ;  /* 0x000000110f0f7227 */ /* 0x000fcc00078e000e */
[----:B-1----:R-:W-:-:S04]  /*02c0*/  IMAD.HI.U32 R11, R15, R12, RZ ;  /* 0x0000000c0f0b7227 */ /* 0x002fc800078e00ff */
[----:B------:R-:W-:-:S04]  /*02d0*/  IMAD.MOV R6, RZ, RZ, -R11 ;  /* 0x000000ffff067224 */ /* 0x000fc800078e0a0b */
[----:B------:R-:W-:-:S05]  /*02e0*/  IMAD R6, R19, R6, R12 ;  /* 0x0000000613067224 */ /* 0x000fca00078e020c */
[----:B------:R-:W-:Y:S02]  /*02f0*/  ISETP.GT.U32.AND P3, PT, R19, R6, PT ;  /* 0x000000061300720c */ /* 0x000fe40003f64070 */
[----:B------:R-:W-:-:S11]  /*0300*/  LOP3.LUT R13, R13, UR7, RZ, 0x3c, !PT ;  /* 0x000000070d0d7c12 */ /* 0x000fd6000f8e3cff */
[----:B------:R-:W-:-:S04]  /*0310*/  @!P3 IADD3 R6, PT, PT, R6, -R19, RZ ;  /* 0x800000130606b210 */ /* 0x000fc80007ffe0ff */
[----:B------:R-:W-:Y:S01]  /*0320*/  ISETP.GE.U32.AND P2, PT, R6, R19, PT ;  /* 0x000000130600720c */ /* 0x000fe20003f46070 */
[----:B------:R-:W-:Y:S01]  /*0330*/  @!P3 VIADD R11, R11, 0x1 ;  /* 0x000000010b0bb836 */ /* 0x000fe20000000000 */
[----:B------:R-:W-:Y:S02]  /*0340*/  ISETP.GE.AND P4, PT, R13, RZ, PT ;  /* 0x000000ff0d00720c */ /* 0x000fe40003f86270 */
[----:B------:R-:W-:-:S09]  /*0350*/  ISETP.NE.AND P3, PT, RZ, UR7, PT ;  /* 0x00000007ff007c0c */ /* 0x000fd2000bf65270 */
[----:B------:R-:W-:-:S05]  /*0360*/  @P2 VIADD R11, R11, 0x1 ;  /* 0x000000010b0b2836 */ /* 0x000fca0000000000 */
[----:B------:R-:W-:Y:S02]  /*0370*/  @!P4 IADD3 R11, PT, PT, -R11, RZ, RZ ;  /* 0x000000ff0b0bc210 */ /* 0x000fe40007ffe1ff */
[----:B------:R-:W-:-:S04]  /*0380*/  @!P3 LOP3.LUT R11, RZ, UR7, RZ, 0x33, !PT ;  /* 0x00000007ff0bbc12 */ /* 0x000fc8000f8e33ff */
[----:B------:R-:W-:-:S04]  /*0390*/  IABS R15, R11 ;  /* 0x0000000b000f7213 */ /* 0x000fc80000000000 */
[----:B------:R-:W0:Y:S08]  /*03a0*/  I2F.RP R6, R15 ;  /* 0x0000000f00067306 */ /* 0x000e300000209400 */
[----:B0-----:R-:W0:Y:S02]  /*03b0*/  MUFU.RCP R6, R6 ;  /* 0x0000000600067308 */ /* 0x001e240000001000 */
[----:B0-----:R-:W-:-:S06]  /*03c0*/  VIADD R12, R6, 0xffffffe ;  /* 0x0ffffffe060c7836 */ /* 0x001fcc0000000000 */
[----:B------:R0:W1:Y:S02]  /*03d0*/  F2I.FTZ.U32.TRUNC.NTZ R13, R12 ;  /* 0x0000000c000d7305 */ /* 0x000064000021f000 */
[----:B0-----:R-:W-:Y:S02]  /*03e0*/  HFMA2 R12, -RZ, RZ, 0, 0 ;  /* 0x00000000ff0c7431 */ /* 0x001fe400000001ff */
[----:B-1----:R-:W-:-:S04]  /*03f0*/  IMAD.MOV R14, RZ, RZ, -R13 ;  /* 0x000000ffff0e7224 */ /* 0x002fc800078e0a0d */
[----:B------:R-:W-:Y:S01]  /*0400*/  IMAD R17, R14, R15, RZ ;  /* 0x0000000f0e117224 */ /* 0x000fe200078e02ff */
[----:B------:R-:W-:Y:S02]  /*0410*/  IABS R14, R0 ;  /* 0x00000000000e7213 */ /* 0x000fe40000000000 */
[----:B------:R-:W-:Y:S01]  /*0420*/  IABS R16, R11 ;  /* 0x0000000b00107213 */ /* 0x000fe20000000000 */
[----:B------:R-:W-:Y:S01]  /*0430*/  IMAD.HI.U32 R13, R13, R17, R12 ;  /* 0x000000110d0d7227 */ /* 0x000fe200078e000c */
[----:B------:R-:W-:Y:S01]  /*0440*/  ISETP.NE.AND P3, PT, R11, RZ, PT ;  /* 0x000000ff0b00720c */ /* 0x000fe20003f65270 */
[----:B------:R-:W2:Y:S02]  /*0450*/  @!P1 LDC R12, c[0x0][0x3a8] ;  /* 0x0000ea00ff0c9b82 */ /* 0x000ea40000000800 */
[----:B------:R-:W-:Y:S02]  /*0460*/  IMAD.MOV R6, RZ, RZ, -R16 ;  /* 0x000000ffff067224 */ /* 0x000fe400078e0a10 */
[----:B------:R-:W-:-:S04]  /*0470*/  IMAD.HI.U32 R13, R13, R14, RZ ;  /* 0x0000000e0d0d7227 */ /* 0x000fc800078e00ff */
[----:B------:R-:W-:Y:S01]  /*0480*/  IMAD R6, R13, R6, R14 ;  /* 0x000000060d067224 */ /* 0x000fe200078e020e */
[----:B------:R-:W5:Y:S04]  /*0490*/  @!P0 LDC R17, c[0x0][0x3a8] ;  /* 0x0000ea00ff118b82 */ /* 0x000f680000000800 */
[----:B------:R-:W-:Y:S01]  /*04a0*/  ISETP.GT.U32.AND P4, PT, R15, R6, PT ;  /* 0x000000060f00720c */ /* 0x000fe20003f84070 */
[----:B------:R-:W-:-:S12]  /*04b0*/  IMAD.U32 R16, RZ, RZ, UR9 ;  /* 0x00000009ff107e24 */ /* 0x000fd8000f8e00ff */
[----:B------:R-:W-:-:S05]  /*04c0*/  @!P4 IMAD.IADD R6, R6, 0x1, -R15 ;  /* 0x000000010606c824 */ /* 0x000fca00078e0a0f */
[----:B------:R-:W-:Y:S02]  /*04d0*/  ISETP.GE.U32.AND P2, PT, R6, R15, PT ;  /* 0x0000000f0600720c */ /* 0x000fe40003f46070 */
[----:B------:R-:W-:Y:S02]  /*04e0*/  LOP3.LUT R6, R0, R11, RZ, 0x3c, !PT ;  /* 0x0000000b00067212 */ /* 0x000fe400078e3cff */
[----:B------:R-:W-:Y:S02]  /*04f0*/  IADD3 R15, PT, PT, -R9, UR8, RZ ;  /* 0x00000008090f7c10 */ /* 0x000fe4000fffe1ff */
[----:B------:R-:W-:Y:S02]  /*0500*/  ISETP.GE.AND P5, PT, R6, RZ, PT ;  /* 0x000000ff0600720c */ /* 0x000fe40003fa6270 */
[----:B------:R-:W-:-:S04]  /*0510*/  IADD3 R6, PT, PT, R4, R15, RZ ;  /* 0x0000000f04067210 */ /* 0x000fc80007ffe0ff */
[----:B------:R-:W-:Y:S02]  /*0520*/  VIADDMNMX R14, R6, -R16, 0xffffffff, !PT ;  /* 0xffffffff060e7446 */ /* 0x000fe40007800910 */
[----:B------:R-:W-:Y:S02]  /*0530*/  VIADDMNMX R4, R4, 0x8, R9, PT ;  /* 0x0000000804047846 */ /* 0x000fe40003800109 */
[----:B------:R-:W-:Y:S02]  /*0540*/  R2UR UR5, R14 ;  /* 0x000000000e0572ca */ /* 0x000fe400000e0000 */
[----:B------:R-:W-:Y:S02]  /*0550*/  @!P4 IADD3 R13, PT, PT, R13, 0x1, RZ ;  /* 0x000000010d0dc810 */ /* 0x000fe40007ffe0ff */
[----:B------:R-:W-:-:S03]  /*0560*/  VIADDMNMX R15, R15, R4, UR8, PT ;  /* 0x000000080f0f7e46 */ /* 0x000fc6000b800104 */
[----:B------:R-:W-:Y:S01]  /*0570*/  @P2 VIADD R13, R13, 0x1 ;  /* 0x000000010d0d2836 */ /* 0x000fe20000000000 */
[----:B------:R-:W-:Y:S01]  /*0580*/  R2UR UR12, R15 ;  /* 0x000000000f0c72ca */ /* 0x000fe200000e0000 */
[----:B------:R-:W-:Y:S02]  /*0590*/  UISETP.GT.AND UP0, UPT, UR9, URZ, UPT ;  /* 0x000000ff0900728c */ /* 0x000fe4000bf04270 */
[----:B------:R-:W-:Y:S01]  /*05a0*/  @!P5 IMAD.MOV R13, RZ, RZ, -R13 ;  /* 0x000000ffff0dd224 */ /* 0x000fe200078e0a0d */
[----:B------:R-:W-:Y:S01]  /*05b0*/  @!P3 LOP3.LUT R11, RZ, R11, RZ, 0x33, !PT ;  /* 0x0000000bff0bb212 */ /* 0x000fe200078e33ff */
[----:B------:R-:W-:-:S03]  /*05c0*/  UIADD3 UR5, UPT, UPT, UR5, 0x1, URZ ;  /* 0x0000000105057890 */ /* 0x000fc6000fffe0ff */
[----:B------:R-:W-:Y:S01]  /*05d0*/  R2UR UR4, R13 ;  /* 0x000000000d0472ca */ /* 0x000fe200000e0000 */
[----:B------:R-:W-:Y:S01]  /*05e0*/  USEL UR5, UR5, URZ, UP0 ;  /* 0x000000ff05057287 */ /* 0x000fe20008000000 */
[----:B------:R-:W-:-:S03]  /*05f0*/  @!P3 R2UR UR4, R11 ;  /* 0x000000000b04b2ca */ /* 0x000fc600000e0000 */
[----:B------:R-:W-:Y:S01]  /*0600*/  UISETP.GE.AND UP1, UPT, UR5, UR12, UPT ;  /* 0x0000000c0500728c */ /* 0x000fe2000bf26270 */
[----:B------:R-:W-:Y:S01]  /*0610*/  R2UR UR16, R1 ;  /* 0x00000000011072ca */ /* 0x000fe200000e0000 */
[----:B------:R-:W-:Y:S01]  /*0620*/  IMAD.MOV.U32 R4, RZ, RZ, RZ ;  /* 0x000000ffff047224 */ /* 0x000fe200078e00ff */
[----:B------:R-:W-:Y:S02]  /*0630*/  IADD3 R5, PT, PT, R5, R6, RZ ;  /* 0x0000000605057210 */ /* 0x000fe40007ffe0ff */
[----:B------:R-:W-:-:S05]  /*0640*/  CS2R R14, SRZ ;  /* 0x00000000000e7805 */ /* 0x000fca000001ff00 */
[----:B------:R-:W-:-:S04]  /*0650*/  UIMAD UR4, UR6, UR7, UR4 ;  /* 0x00000007060472a4 */ /* 0x000fc8000f8e0204 */
[----:B------:R-:W-:Y:S01]  /*0660*/  UIMAD UR4, UR4, UR8, URZ ;  /* 0x00000008040472a4 */ /* 0x000fe2000f8e02ff */
[-C--:B--2---:R-:W-:Y:S01]  /*0670*/  @!P1 FMUL R4, R7, R12.reuse ;  /* 0x0000000c07049220 */ /* 0x084fe20000400000 */
[----:B------:R-:W-:Y:S02]  /*0680*/  CS2R R6, SRZ ;  /* 0x0000000000067805 */ /* 0x000fe4000001ff00 */
[----:B---3--:R-:W-:Y:S01]  /*0690*/  @!P1 FMUL R6, R8, R12 ;  /* 0x0000000c08069220 */ /* 0x008fe20000400000 */
[----:B------:R-:W-:Y:S01]  /*06a0*/  IMAD.MOV.U32 R8, RZ, RZ, -0x800001 ;  /* 0xff7fffffff087424 */ /* 0x000fe200078e00ff */
[----:B------:R-:W-:Y:S01]  /*06b0*/  CS2R R12, SRZ ;  /* 0x00000000000c7805 */ /* 0x000fe2000001ff00 */
[----:B-----5:R-:W-:Y:S01]  /*06c0*/  @!P0 FMUL R7, R10, R17 ;  /* 0x000000110a078220 */ /* 0x020fe20000400000 */
[----:B------:R-:W-:Y:S06]  /*06d0*/  BRA.U UP1, `(.L_x_1249) ;  /* 0x0000002501287547 */ /* 0x000fec000b800000 */
[----:B------:R-:W-:Y:S01]  /*06e0*/  VIADDMNMX R16, R5, -R16, 0xffffffff, !PT ;  /* 0xffffffff05107446 */ /* 0x000fe20007800910 */
[----:B------:R-:W-:Y:S01]  /*06f0*/  IMAD.MOV.U32 R8, RZ, RZ, -0x800001 ;  /* 0xff7fffffff087424 */ /* 0x000fe200078e00ff */
[----:B------:R-:W-:Y:S01]  /*0700*/  PLOP3.LUT P0, PT, PT, PT, UP0, 0x80, 0x8 ;  /* 0x000000000008781c */ /* 0x000fe20003f0f008 */
[----:B------:R-:W-:Y:S01]  /*0710*/  UIMAD UR10, UR4, 0x50, URZ ;  /* 0x00000050040a78a4 */ /* 0x000fe2000f8e02ff */
[----:B------:R-:W-:Y:S01]  /*0720*/  MOV R12, RZ ;  /* 0x000000ff000c7202 */ /* 0x000fe20000000f00 */
[----:B------:R-:W-:Y:S01]  /*0730*/  VIADD R16, R16, 0x1 ;  /* 0x0000000110107836 */ /* 0x000fe20000000000 */
[----:B------:R-:W-:Y:S01]  /*0740*/  ISETP.LT.AND P0, PT, R2, R9, P0 ;  /* 0x000000090200720c */ /* 0x000fe20000701270 */
[----:B------:R-:W-:Y:S01]  /*0750*/  UMOV UR4, URZ ;  /* 0x000000ff00047c82 */ /* 0x000fe20008000000 */
[----:B------:R-:W-:-:S11]  /*0760*/  UMOV UR6, UR5 ;  /* 0x0000000500067c82 */ /* 0x000fd60008000000 */
.L_x_1282:
[----:B0-----:R-:W0:Y:S01]  /*0770*/  S2R R19, SR_TID.X ;  /* 0x0000000000137919 */ /* 0x001e220000002100 */
[----:B-1----:R-:W1:Y:S01]  /*0780*/  S2UR UR9, SR_CgaCtaId ;  /* 0x00000000000979c3 */ /* 0x002e620000008800 */
[----:B------:R-:W-:Y:S01]  /*0790*/  UMOV UR7, 0x400 ;  /* 0x0000040000077882 */ /* 0x000fe20000000000 */
[----:B------:R-:W-:Y:S01]  /*07a0*/  UIADD3 UR8, UPT, UPT, UR6, 0x20, URZ ;  /* 0x0000002006087890 */ /* 0x000fe2000fffe0ff */
[----:B------:R-:W-:Y:S01]  /*07b0*/  BSSY.RECONVERGENT B0, `(.L_x_1250) ;  /* 0x0000076000007945 */ /* 0x000fe20003800200 */
[----:B------:R-:W-:Y:S02]  /*07c0*/  UIMAD UR13, UR6, 0x50, UR10 ;  /* 0x00000050060d78a4 */ /* 0x000fe4000f8e020a */
[----:B------:R-:W-:Y:S02]  /*07d0*/  UISETP.LT.AND UP1, UPT, UR12, UR8, UPT ;  /* 0x000000080c00728c */ /* 0x000fe4000bf21270 */
[----:B------:R-:W-:Y:S02]  /*07e0*/  UISETP.GE.AND UP0, UPT, UR8, UR12, UPT ;  /* 0x0000000c0800728c */ /* 0x000fe4000bf06270 */
[----:B-1----:R-:W-:-:S02]  /*07f0*/  ULEA UR7, UR9, UR7, 0x18 ;  /* 0x0000000709077291 */ /* 0x002fc4000f8ec0ff */
[----:B------:R-:W-:-:S04]  /*0800*/  USEL UR9, UR12, UR8, UP1 ;  /* 0x000000080c097287 */ /* 0x000fc80008800000 */
[----:B------:R-:W-:Y:S01]  /*0810*/  UIADD3 UR11, UPT, UPT, UR9, -UR6, URZ ;  /* 0x80000006090b7290 */ /* 0x000fe2000fffe0ff */
[C---:B0--34-:R-:W-:Y:S02]  /*0820*/  LEA R18, R19.reuse, UR7, 0x2 ;  /* 0x0000000713127c11 */ /* 0x059fe4000f8e10ff */
[C---:B------:R-:W-:Y:S01]  /*0830*/  LOP3.LUT R23, R19.reuse, 0x200, RZ, 0xfc, !PT ;  /* 0x0000020013177812 */ /* 0x040fe200078efcff */
[----:B------:R-:W-:Y:S01]  /*0840*/  UMOV UR9, UR6 ;  /* 0x0000000600097c82 */ /* 0x000fe20008000000 */
[C---:B--2---:R-:W-:Y:S01]  /*0850*/  LOP3.LUT R20, R19.reuse, 0x300, RZ, 0xfc, !PT ;  /* 0x0000030013147812 */ /* 0x044fe200078efcff */
[----:B------:R-:W-:Y:S01]  /*0860*/  VIADD R18, R18, 0x800 ;  /* 0x0000080012127836 */ /* 0x000fe20000000000 */
[C---:B------:R-:W-:Y:S01]  /*0870*/  LOP3.LUT R17, R19.reuse, 0x100, RZ, 0xfc, !PT ;  /* 0x0000010013117812 */ /* 0x040fe200078efcff */
[----:B------:R-:W-:Y:S01]  /*0880*/  UMOV UR6, UR8 ;  /* 0x0000000800067c82 */ /* 0x000fe20008000000 */
[----:B------:R-:W-:Y:S02]  /*0890*/  PRMT R22, R19, 0x7610, R22 ;  /* 0x0000761013167816 */ /* 0x000fe40000000016 */
[----:B------:R-:W-:-:S02]  /*08a0*/  PRMT R9, R17, 0x7610, R9 ;  /* 0x0000761011097816 */ /* 0x000fc40000000009 */
[----:B------:R-:W-:Y:S02]  /*08b0*/  PRMT R24, R23, 0x7610, R24 ;  /* 0x0000761017187816 */ /* 0x000fe40000000018 */
[----:B-----5:R-:W-:-:S07]  /*08c0*/  PRMT R21, R20, 0x7610, R21 ;  /* 0x0000761014157816 */ /* 0x020fce0000000015 */
.L_x_1251:
[----:B------:R-:W-:Y:S01]  /*08d0*/  LOP3.LUT R10, R9, 0xffff, RZ, 0xc0, !PT ;  /* 0x0000ffff090a7812 */ /* 0x000fe200078ec0ff */
[----:B------:R-:W-:-:S04]  /*08e0*/  HFMA2 R27, -RZ, RZ, 0, 0 ;  /* 0x00000000ff1b7431 */ /* 0x000fc800000001ff */
[----:B------:R-:W-:Y:S01]  /*08f0*/  IMAD R11, R10, 0xaaab, RZ ;  /* 0x0000aaab0a0b7824 */ /* 0x000fe200078e02ff */
[----:B------:R-:W-:-:S04]  /*0900*/  IADD3 R10, PT, PT, R21, -0x200, RZ ;  /* 0xfffffe00150a7810 */ /* 0x000fc80007ffe0ff */
[----:B------:R-:W-:Y:S02]  /*0910*/  SHF.R.U32.HI R11, RZ, 0x16, R11 ;  /* 0x00000016ff0b7819 */ /* 0x000fe4000001160b */
[C---:B------:R-:W-:Y:S02]  /*0920*/  PRMT R25, R10.reuse, 0x9910, RZ ;  /* 0x000099100a197816 */ /* 0x040fe400000000ff */
[----:B------:R-:W-:Y:S02]  /*0930*/  PRMT R26, R11, 0x9910, RZ ;  /* 0x000099100b1a7816 */ /* 0x000fe400000000ff */
[----:B------:R-:W-:Y:S01]  /*0940*/  LOP3.LUT R10, R10, 0xffff, RZ, 0xc0, !PT ;  /* 0x0000ffff0a0a7812 */ /* 0x000fe200078ec0ff */
[----:B------:R-:W-:-:S04]  /*0950*/  IMAD.MOV.U32 R11, RZ, RZ, R25 ;  /* 0x000000ffff0b7224 */ /* 0x000fc800078e0019 */
[----:B------:R-:W-:Y:S02]  /*0960*/  IMAD R11, R26, -0x60, R11 ;  /* 0xffffffa01a0b7824 */ /* 0x000fe400078e020b */
[----:B------:R-:W-:-:S03]  /*0970*/  IMAD R10, R10, 0xaaab, RZ ;  /* 0x0000aaab0a0a7824 */ /* 0x000fc600078e02ff */
[----:B------:R-:W-:Y:S02]  /*0980*/  LOP3.LUT R11, R11, 0xffff, RZ, 0xc0, !PT ;  /* 0x0000ffff0b0b7812 */ /* 0x000fe400078ec0ff */
[----:B------:R-:W-:Y:S02]  /*0990*/  SHF.R.U32.HI R10, RZ, 0x16, R10 ;  /* 0x00000016ff0a7819 */ /* 0x000fe4000001160a */
[----:B------:R-:W-:-:S04]  /*09a0*/  ISETP.GT.U32.AND P1, PT, R11, 0x4f, PT ;  /* 0x0000004f0b00780c */ /* 0x000fc80003f24070 */
[----:B------:R-:W-:-:S13]  /*09b0*/  ISETP.GE.OR P1, PT, R10, UR11, P1 ;  /* 0x0000000b0a007c0c */ /* 0x000fda0008f26670 */
[----:B------:R-:W0:Y:S01]  /*09c0*/  @!P1 LDC.64 R10, c[0x0][0x388] ;  /* 0x0000e200ff0a9b82 */ /* 0x000e220000000a00 */
[----:B------:R-:W-:-:S05]  /*09d0*/  @!P1 IMAD.HI.U32 R25, R17, -0x55555555, RZ ;  /* 0xaaaaaaab11199827 */ /* 0x000fca00078e00ff */
[----:B------:R-:W-:-:S04]  /*09e0*/  @!P1 SHF.R.U32.HI R25, RZ, 0x2, R25 ;  /* 0x00000002ff199819 */ /* 0x000fc80000011619 */
[----:B------:R-:W-:-:S04]  /*09f0*/  @!P1 LOP3.LUT R25, R25, 0x3ffffff0, RZ, 0xc0, !PT ;  /* 0x3ffffff019199812 */ /* 0x000fc800078ec0ff */
[----:B------:R-:W-:-:S05]  /*0a00*/  @!P1 IADD3 R25, PT, PT, -R25, UR13, R20 ;  /* 0x0000000d19199c10 */ /* 0x000fca000fffe114 */
[----:B------:R-:W-:-:S04]  /*0a10*/  @!P1 VIADD R25, R25, 0xfffffe00 ;  /* 0xfffffe0019199836 */ /* 0x000fc80000000000 */
[----:B0-----:R-:W-:Y:S01]  /*0a20*/  @!P1 IMAD.WIDE R10, R25, 0x4, R10 ;  /* 0x00000004190a9825 */ /* 0x001fe200078e020a */
[----:B------:R-:W-:-:S04]  /*0a30*/  LOP3.LUT R25, R24, 0xffff, RZ, 0xc0, !PT ;  /* 0x0000ffff18197812 */ /* 0x000fc800078ec0ff */
[----:B------:R0:W2:Y:S01]  /*0a40*/  @!P1 LDG.E.CONSTANT R27, desc[UR14][R10.64] ;  /* 0x0000000e0a1b9981 */ /* 0x0000a2000c1e9900 */
[----:B------:R-:W-:-:S05]  /*0a50*/  IMAD R25, R25, 0xaaab, RZ ;  /* 0x0000aaab19197824 */ /* 0x000fca00078e02ff */
[----:B------:R-:W-:Y:S01]  /*0a60*/  SHF.R.U32.HI R26, RZ, 0x16, R25 ;  /* 0x00000016ff1a7819 */ /* 0x000fe20000011619 */
[----:B------:R-:W-:-:S03]  /*0a70*/  VIADD R25, R21, 0xffffff00 ;  /* 0xffffff0015197836 */ /* 0x000fc60000000000 */
[----:B------:R-:W-:Y:S02]  /*0a80*/  PRMT R29, R26, 0x9910, RZ ;  /* 0x000099101a1d7816 */ /* 0x000fe400000000ff */
[C---:B------:R-:W-:Y:S02]  /*0a90*/  PRMT R26, R25.reuse, 0x9910, RZ ;  /* 0x00009910191a7816 */ /* 0x040fe400000000ff */
[----:B------:R-:W-:-:S03]  /*0aa0*/  LOP3.LUT R25, R25, 0xffff, RZ, 0xc0, !PT ;  /* 0x0000ffff19197812 */ /* 0x000fc600078ec0ff */
[----:B------:R-:W-:Y:S02]  /*0ab0*/  IMAD R26, R29, -0x60, R26 ;  /* 0xffffffa01d1a7824 */ /* 0x000fe400078e021a */
[----:B------:R-:W-:-:S03]  /*0ac0*/  IMAD R25, R25, 0xaaab, RZ ;  /* 0x0000aaab19197824 */ /* 0x000fc600078e02ff */
[----:B------:R-:W-:Y:S02]  /*0ad0*/  LOP3.LUT R26, R26, 0xffff, RZ, 0xc0, !PT ;  /* 0x0000ffff1a1a7812 */ /* 0x000fe400078ec0ff */
[----:B0-----:R-:W-:Y:S02]  /*0ae0*/  SHF.R.U32.HI R10, RZ, 0x16, R25 ;  /* 0x00000016ff0a7819 */ /* 0x001fe40000011619 */
        /* <DEDUP_REMOVED lines=9> */
[----:B------:R-:W-:-:S06]  /*0b80*/  MOV R25, RZ ;  /* 0x000000ff00197202 */ /* 0x000fcc0000000f00 */
[----:B------:R0:W3:Y:S01]  /*0b90*/  @!P1 LDG.E.CONSTANT R25, desc[UR14][R10.64] ;  /* 0x0000000e0a199981 */ /* 0x0000e2000c1e9900 */
[C---:B------:R-:W-:Y:S02]  /*0ba0*/  LOP3.LUT R26, R21.reuse, 0xffff, RZ, 0xc0, !PT ;  /* 0x0000ffff151a7812 */ /* 0x040fe400078ec0ff */
[----:B------:R-:W-:-:S03]  /*0bb0*/  PRMT R28, R21, 0x9910, RZ ;  /* 0x00009910151c7816 */ /* 0x000fc600000000ff */
[----:B------:R-:W-:-:S05]  /*0bc0*/  IMAD R26, R26, 0xaaab, RZ ;  /* 0x0000aaab1a1a7824 */ /* 0x000fca00078e02ff */
[----:B------:R-:W-:-:S04]  /*0bd0*/  SHF.R.U32.HI R26, RZ, 0x16, R26 ;  /* 0x00000016ff1a7819 */ /* 0x000fc8000001161a */
[----:B------:R-:W-:-:S05]  /*0be0*/  PRMT R29, R26, 0x9910, RZ ;  /* 0x000099101a1d7816 */ /* 0x000fca00000000ff */
[----:B------:R-:W-:-:S05]  /*0bf0*/  IMAD R28, R29, -0x60, R28 ;  /* 0xffffffa01d1c7824 */ /* 0x000fca00078e021c */
[----:B------:R-:W-:-:S04]  /*0c00*/  LOP3.LUT R28, R28, 0xffff, RZ, 0xc0, !PT ;  /* 0x0000ffff1c1c7812 */ /* 0x000fc800078ec0ff */
[----:B------:R-:W-:-:S04]  /*0c10*/  ISETP.GT.U32.AND P1, PT, R28, 0x4f, PT ;  /* 0x0000004f1c00780c */ /* 0x000fc80003f24070 */
[----:B------:R-:W-:-:S13]  /*0c20*/  ISETP.GE.OR P1, PT, R26, UR11, P1 ;  /* 0x0000000b1a007c0c */ /* 0x000fda0008f26670 */
[----:B------:R-:W-:Y:S01]  /*0c30*/  @!P1 IMAD.HI.U32 R26, R20, -0x55555555, RZ ;  /* 0xaaaaaaab141a9827 */ /* 0x000fe200078e00ff */
[----:B0-----:R-:W0:Y:S04]  /*0c40*/  @!P1 LDC.64 R10, c[0x0][0x388] ;  /* 0x0000e200ff0a9b82 */ /* 0x001e280000000a00 */
[----:B------:R-:W-:Y:S01]  /*0c50*/  @!P1 SHF.R.U32.HI R26, RZ, 0x2, R26 ;  /* 0x00000002ff1a9819 */ /* 0x000fe2000001161a */
[----:B--2---:R1:W-:Y:S03]  /*0c60*/  STS [R18+-0x400], R27 ;  /* 0xfffc001b12007388 */ /* 0x0043e60000000800 */
[----:B-1----:R-:W-:Y:S02]  /*0c70*/  @!P1 LOP3.LUT R27, R26, 0x3ffffff0, RZ, 0xc0, !PT ;  /* 0x3ffffff01a1b9812 */ /* 0x002fe400078ec0ff */
[----:B------:R-:W-:-:S02]  /*0c80*/  LOP3.LUT R26, R22, 0xffff, RZ, 0xc0, !PT ;  /* 0x0000ffff161a7812 */ /* 0x000fc400078ec0ff */
[----:B------:R-:W-:-:S03]  /*0c90*/  @!P1 IADD3 R27, PT, PT, -R27, UR13, R20 ;  /* 0x0000000d1b1b9c10 */ /* 0x000fc6000fffe114 */
[----:B------:R-:W-:Y:S02]  /*0ca0*/  IMAD R26, R26, 0xaaab, RZ ;  /* 0x0000aaab1a1a7824 */ /* 0x000fe400078e02ff */
[----:B0-----:R-:W-:-:S03]  /*0cb0*/  @!P1 IMAD.WIDE R10, R27, 0x4, R10 ;  /* 0x000000041b0a9825 */ /* 0x001fc600078e020a */
[----:B------:R-:W-:Y:S01]  /*0cc0*/  SHF.R.U32.HI R28, RZ, 0x16, R26 ;  /* 0x00000016ff1c7819 */ /* 0x000fe2000001161a */
[----:B------:R-:W-:Y:S02]  /*0cd0*/  VIADD R26, R21, 0xfffffd00 ;  /* 0xfffffd00151a7836 */ /* 0x000fe40000000000 */
[----:B------:R-:W-:Y:S01]  /*0ce0*/  IMAD.MOV.U32 R27, RZ, RZ, RZ ;  /* 0x000000ffff1b7224 */ /* 0x000fe200078e00ff */
[----:B------:R-:W-:Y:S02]  /*0cf0*/  PRMT R29, R28, 0x9910, RZ ;  /* 0x000099101c1d7816 */ /* 0x000fe400000000ff */
[C---:B------:R-:W-:Y:S02]  /*0d00*/  PRMT R28, R26.reuse, 0x9910, RZ ;  /* 0x000099101a1c7816 */ /* 0x040fe400000000ff */
[----:B------:R-:W-:Y:S01]  /*0d10*/  LOP3.LUT R26, R26, 0xffff, RZ, 0xc0, !PT ;  /* 0x0000ffff1a1a7812 */ /* 0x000fe200078ec0ff */
[----:B------:R0:W2:Y:S02]  /*0d20*/  @!P1 LDG.E.CONSTANT R27, desc[UR14][R10.64] ;  /* 0x0000000e0a1b9981 */ /* 0x0000a4000c1e9900 */
[----:B------:R-:W-:-:S05]  /*0d30*/  IMAD R28, R29, -0x60, R28 ;  /* 0xffffffa01d1c7824 */ /* 0x000fca00078e021c */
[----:B------:R-:W-:Y:S01]  /*0d40*/  LOP3.LUT R28, R28, 0xffff, RZ, 0xc0, !PT ;  /* 0x0000ffff1c1c7812 */ /* 0x000fe200078ec0ff */
[----:B0-----:R-:W-:-:S03]  /*0d50*/  IMAD R10, R26, 0xaaab, RZ ;  /* 0x0000aaab1a0a7824 */ /* 0x001fc600078e02ff */
[----:B------:R-:W-:Y:S02]  /*0d60*/  ISETP.GT.U32.AND P1, PT, R28, 0x4f, PT ;  /* 0x0000004f1c00780c */ /* 0x000fe40003f24070 */
[----:B------:R-:W-:-:S04]  /*0d70*/  SHF.R.U32.HI R10, RZ, 0x16, R10 ;  /* 0x00000016ff0a7819 */ /* 0x000fc8000001160a */
[----:B------:R-:W-:-:S13]  /*0d80*/  ISETP.GE.OR P1, PT, R10, UR11, P1 ;  /* 0x0000000b0a007c0c */ /* 0x000fda0008f26670 */
[----:B------:R-:W0:Y:S01]  /*0d90*/  @!P1 LDC.64 R10, c[0x0][0x388] ;  /* 0x0000e200ff0a9b82 */ /* 0x000e220000000a00 */
[----:B---3--:R1:W-:Y:S02]  /*0da0*/  STS [R18], R25 ;  /* 0x0000001912007388 */ /* 0x0083e40000000800 */
[----:B-1----:R-:W-:-:S05]  /*0db0*/  @!P1 IMAD.HI.U32 R25, R19, -0x55555555, RZ ;  /* 0xaaaaaaab13199827 */ /* 0x002fca00078e00ff */
[----:B------:R-:W-:-:S04]  /*0dc0*/  @!P1 SHF.R.U32.HI R25, RZ, 0x2, R25 ;  /* 0x00000002ff199819 */ /* 0x000fc80000011619 */
[----:B------:R-:W-:-:S04]  /*0dd0*/  @!P1 LOP3.LUT R25, R25, 0x3ffffff0, RZ, 0xc0, !PT ;  /* 0x3ffffff019199812 */ /* 0x000fc800078ec0ff */
[----:B------:R-:W-:-:S04]  /*0de0*/  @!P1 IADD3 R25, PT, PT, -R25, UR13, R20 ;  /* 0x0000000d19199c10 */ /* 0x000fc8000fffe114 */
[----:B------:R-:W-:-:S05]  /*0df0*/  @!P1 IADD3 R25, PT, PT, R25, -0x300, RZ ;  /* 0xfffffd0019199810 */ /* 0x000fca0007ffe0ff */
        /* <DEDUP_REMOVED lines=11> */
[----:B------:R-:W-:Y:S02]  /*0eb0*/  IADD3 R23, PT, PT, R23, 0x400, RZ ;  /* 0x0000040017177810 */ /* 0x000fe40007ffe0ff */
[----:B------:R-:W-:Y:S01]  /*0ec0*/  IADD3 R19, PT, PT, R19, 0x400, RZ ;  /* 0x0000040013137810 */ /* 0x000fe20007ffe0ff */
[----:B--2---:R-:W-:Y:S04]  /*0ed0*/  STS [R18+0x400], R27 ;  /* 0x0004001b12007388 */ /* 0x004fe80000000800 */
[----:B---3--:R0:W-:Y:S02]  /*0ee0*/  STS [R18+-0x800], R25 ;  /* 0xfff8001912007388 */ /* 0x0081e40000000800 */
[----:B0-----:R-:W-:Y:S01]  /*0ef0*/  VIADD R18, R18, 0x1000 ;  /* 0x0000100012127836 */ /* 0x001fe20000000000 */
[----:B------:R-:W-:Y:S06]  /*0f00*/  @!P1 BRA `(.L_x_1251) ;  /* 0xfffffff800709947 */ /* 0x000fec000383ffff */
[----:B------:R-:W-:Y:S05]  /*0f10*/  BSYNC.RECONVERGENT B0 ;  /* 0x0000000000007941 */ /* 0x000fea0003800200 */
.L_x_1250:
[----:B------:R-:W0:Y:S01]  /*0f20*/  S2R R9, SR_TID.X ;  /* 0x0000000000097919 */ /* 0x000e220000002100 */
[----:B------:R-:W-:Y:S01]  /*0f30*/  BSSY.RECONVERGENT B0, `(.L_x_1252) ;  /* 0x0000059000007945 */ /* 0x000fe20003800200 */
[----:B0-----:R-:W-:-:S07]  /*0f40*/  MOV R17, R9 ;  /* 0x0000000900117202 */ /* 0x001fce0000000f00 */
.L_x_1253:
[C---:B------:R-:W-:Y:S01]  /*0f50*/  VIADD R21, R17.reuse, 0x100 ;  /* 0x0000010011157836 */ /* 0x040fe20000000000 */
[C---:B------:R-:W-:Y:S01]  /*0f60*/  IADD3 R20, PT, PT, R17.reuse, 0x200, RZ ;  /* 0x0000020011147810 */ /* 0x040fe20007ffe0ff */
[C---:B------:R-:W-:Y:S01]  /*0f70*/  VIADD R18, R17.reuse, 0x300 ;  /* 0x0000030011127836 */ /* 0x040fe20000000000 */
        /* <DEDUP_REMOVED lines=9> */
[----:B------:R-:W-:-:S04]  /*1010*/  SHF.R.U32.HI R19, RZ, 0x16, R10 ;  /* 0x00000016ff137819 */ /* 0x000fc8000001160a */
[----:B------:R-:W-:Y:S02]  /*1020*/  PRMT R10, R19, 0x9910, RZ ;  /* 0x00009910130a7816 */ /* 0x000fe400000000ff */
[----:B------:R-:W-:-:S03]  /*1030*/  SHF.R.U32.HI R23, RZ, 0x16, R23 ;  /* 0x00000016ff177819 */ /* 0x000fc60000011617 */
[----:B------:R-:W-:Y:S01]  /*1040*/  IMAD R10, R10, 0x60, RZ ;  /* 0x000000600a0a7824 */ /* 0x000fe200078e02ff */
[----:B------:R-:W-:-:S04]  /*1050*/  PRMT R25, R23, 0x9910, RZ ;  /* 0x0000991017197816 */ /* 0x000fc800000000ff */
[----:B------:R-:W-:Y:S01]  /*1060*/  IADD3 R24, PT, PT, RZ, -R10, RZ ;  /* 0x8000000aff187210 */ /* 0x000fe20007ffe0ff */
[----:B------:R-:W-:Y:S01]  /*1070*/  IMAD R25, R25, 0x60, RZ ;  /* 0x0000006019197824 */ /* 0x000fe200078e02ff */
[----:B------:R-:W-:Y:S02]  /*1080*/  SHF.R.U32.HI R10, RZ, 0x16, R22 ;  /* 0x00000016ff0a7819 */ /* 0x000fe40000011616 */
[----:B------:R-:W-:Y:S01]  /*1090*/  PRMT R22, R24, 0x7710, RZ ;  /* 0x0000771018167816 */ /* 0x000fe200000000ff */
[----:B------:R-:W-:Y:S01]  /*10a0*/  IMAD.MOV R27, RZ, RZ, -R25 ;  /* 0x000000ffff1b7224 */ /* 0x000fe200078e0a19 */
[----:B------:R-:W-:-:S03]  /*10b0*/  PRMT R24, R10, 0x9910, RZ ;  /* 0x000099100a187816 */ /* 0x000fc600000000ff */
[----:B------:R-:W-:Y:S01]  /*10c0*/  IMAD.IADD R21, R21, 0x1, R22 ;  /* 0x0000000115157824 */ /* 0x000fe200078e0216 */
[----:B------:R-:W-:Y:S01]  /*10d0*/  PRMT R22, R11, 0x9910, RZ ;  /* 0x000099100b167816 */ /* 0x000fe200000000ff */
[----:B------:R-:W-:Y:S01]  /*10e0*/  IMAD R24, R24, 0x60, RZ ;  /* 0x0000006018187824 */ /* 0x000fe200078e02ff */
[----:B------:R-:W-:Y:S02]  /*10f0*/  PRMT R27, R27, 0x7710, RZ ;  /* 0x000077101b1b7816 */ /* 0x000fe400000000ff */
[----:B------:R-:W-:Y:S01]  /*1100*/  LOP3.LUT R21, R21, 0xffff, RZ, 0xc0, !PT ;  /* 0x0000ffff15157812 */ /* 0x000fe200078ec0ff */
[----:B------:R-:W-:Y:S01]  /*1110*/  IMAD R22, R22, 0x60, RZ ;  /* 0x0000006016167824 */ /* 0x000fe200078e02ff */
[----:B------:R-:W-:Y:S02]  /*1120*/  IADD3 R24, PT, PT, RZ, -R24, RZ ;  /* 0x80000018ff187210 */ /* 0x000fe40007ffe0ff */
[----:B------:R-:W-:Y:S02]  /*1130*/  ISETP.GT.U32.AND P1, PT, R21, 0x4f, PT ;  /* 0x0000004f1500780c */ /* 0x000fe40003f24070 */
[----:B------:R-:W-:-:S02]  /*1140*/  IADD3 R22, PT, PT, RZ, -R22, RZ ;  /* 0x80000016ff167210 */ /* 0x000fc40007ffe0ff */
[----:B------:R-:W-:Y:S02]  /*1150*/  ISETP.GE.OR P1, PT, R19, UR11, P1 ;  /* 0x0000000b13007c0c */ /* 0x000fe40008f26670 */
[----:B------:R-:W-:Y:S02]  /*1160*/  PRMT R25, R24, 0x7710, RZ ;  /* 0x0000771018197816 */ /* 0x000fe400000000ff */
[----:B------:R-:W-:Y:S02]  /*1170*/  PRMT R22, R22, 0x7710, RZ ;  /* 0x0000771016167816 */ /* 0x000fe400000000ff */
[----:B------:R-:W-:Y:S01]  /*1180*/  IADD3 R26, PT, PT, R18, R27, RZ ;  /* 0x0000001b121a7210 */ /* 0x000fe20007ffe0ff */
[----:B------:R-:W-:Y:S02]  /*1190*/  IMAD.IADD R28, R20, 0x1, R25 ;  /* 0x00000001141c7824 */ /* 0x000fe400078e0219 */
[----:B------:R-:W-:Y:S01]  /*11a0*/  IMAD.IADD R20, R22, 0x1, R17 ;  /* 0x0000000116147824 */ /* 0x000fe200078e0211 */
[----:B------:R-:W-:-:S02]  /*11b0*/  LOP3.LUT R26, R26, 0xffff, RZ, 0xc0, !PT ;  /* 0x0000ffff1a1a7812 */ /* 0x000fc400078ec0ff */
[----:B------:R-:W-:Y:S01]  /*11c0*/  LOP3.LUT R18, R28, 0xffff, RZ, 0xc0, !PT ;  /* 0x0000ffff1c127812 */ /* 0x000fe200078ec0ff */
[----:B------:R-:W0:Y:S01]  /*11d0*/  @!P1 LDC.64 R24, c[0x0][0x390] ;  /* 0x0000e400ff189b82 */ /* 0x000e220000000a00 */
[----:B------:R-:W-:Y:S01]  /*11e0*/  LOP3.LUT R20, R20, 0xffff, RZ, 0xc0, !PT ;  /* 0x0000ffff14147812 */ /* 0x000fe200078ec0ff */
[----:B------:R-:W-:Y:S01]  /*11f0*/  @!P1 VIADD R22, R21, UR10 ;  /* 0x0000000a15169c36 */ /* 0x000fe20008000000 */
[----:B------:R-:W-:Y:S02]  /*1200*/  ISETP.GT.U32.AND P3, PT, R18, 0x4f, PT ;  /* 0x0000004f1200780c */ /* 0x000fe40003f64070 */
[----:B------:R-:W-:Y:S02]  /*1210*/  ISETP.GT.U32.AND P2, PT, R20, 0x4f, PT ;  /* 0x0000004f1400780c */ /* 0x000fe40003f44070 */
[----:B------:R-:W-:Y:S02]  /*1220*/  ISETP.GE.OR P3, PT, R10, UR11, P3 ;  /* 0x0000000b0a007c0c */ /* 0x000fe40009f66670 */
[----:B------:R-:W-:-:S02]  /*1230*/  ISETP.GE.OR P2, PT, R11, UR11, P2 ;  /* 0x0000000b0b007c0c */ /* 0x000fc40009746670 */
[----:B------:R-:W-:Y:S02]  /*1240*/  ISETP.GT.U32.AND P4, PT, R26, 0x4f, PT ;  /* 0x0000004f1a00780c */ /* 0x000fe40003f84070 */
[----:B------:R-:W-:Y:S02]  /*1250*/  @!P1 IADD3 R19, PT, PT, R19, UR9, RZ ;  /* 0x0000000913139c10 */ /* 0x000fe4000fffe0ff */
[----:B------:R-:W-:-:S03]  /*1260*/  ISETP.GE.OR P4, PT, R23, UR11, P4 ;  /* 0x0000000b17007c0c */ /* 0x000fc6000a786670 */
[----:B------:R-:W-:Y:S02]  /*1270*/  @!P1 IMAD R19, R19, 0x50, R22 ;  /* 0x0000005013139824 */ /* 0x000fe400078e0216 */
[----:B------:R-:W-:Y:S01]  /*1280*/  HFMA2 R22, -RZ, RZ, 0, 0 ;  /* 0x00000000ff167431 */ /* 0x000fe200000001ff */
[----:B------:R-:W-:Y:S01]  /*1290*/  @!P3 IADD3 R29, PT, PT, R10, UR9, RZ ;  /* 0x000000090a1dbc10 */ /* 0x000fe2000fffe0ff */
[----:B------:R-:W-:Y:S01]  /*12a0*/  @!P3 VIADD R18, R18, UR10 ;  /* 0x0000000a1212bc36 */ /* 0x000fe20008000000 */
[----:B------:R-:W-:Y:S01]  /*12b0*/  @!P2 IADD3 R27, PT, PT, R11, UR9, RZ ;  /* 0x000000090b1bac10 */ /* 0x000fe2000fffe0ff */
[----:B------:R-:W-:Y:S02]  /*12c0*/  @!P2 VIADD R20, R20, UR10 ;  /* 0x0000000a1414ac36 */ /* 0x000fe40008000000 */
[----:B0-----:R-:W-:Y:S02]  /*12d0*/  @!P1 IMAD.WIDE R24, R19, 0x4, R24 ;  /* 0x0000000413189825 */ /* 0x001fe400078e0218 */
[----:B------:R-:W0:Y:S02]  /*12e0*/  @!P4 LDC.64 R10, c[0x0][0x390] ;  /* 0x0000e400ff0acb82 */ /* 0x000e240000000a00 */
[----:B------:R-:W-:Y:S01]  /*12f0*/  @!P2 IMAD R27, R27, 0x50, R20 ;  /* 0x000000501b1ba824 */ /* 0x000fe200078e0214 */
[----:B------:R-:W-:Y:S01]  /*1300*/  @!P4 IADD3 R26, PT, PT, R26, UR10, RZ ;  /* 0x0000000a1a1acc10 */ /* 0x000fe2000fffe0ff */
[----:B------:R-:W-:Y:S01]  /*1310*/  @!P3 IMAD R29, R29, 0x50, R18 ;  /* 0x000000501d1db824 */ /* 0x000fe200078e0212 */
[----:B------:R1:W2:Y:S01]  /*1320*/  @!P1 LDG.E.CONSTANT R22, desc[UR14][R24.64] ;  /* 0x0000000e18169981 */ /* 0x0002a2000c1e9900 */
[----:B------:R-:W-:-:S02]  /*1330*/  @!P4 VIADD R23, R23, UR9 ;  /* 0x000000091717cc36 */ /* 0x000fc40008000000 */
[----:B------:R-:W3:Y:S02]  /*1340*/  @!P3 LDC.64 R18, c[0x0][0x390] ;  /* 0x0000e400ff12bb82 */ /* 0x000ee40000000a00 */
[----:B------:R-:W-:Y:S01]  /*1350*/  @!P4 IMAD R23, R23, 0x50, R26 ;  /* 0x000000501717c824 */ /* 0x000fe200078e021a */
[----:B------:R-:W-:Y:S01]  /*1360*/  MOV R26, RZ ;  /* 0x000000ff001a7202 */ /* 0x000fe20000000f00 */
[----:B-1----:R-:W-:-:S04]  /*1370*/  IMAD.MOV.U32 R25, RZ, RZ, RZ ;  /* 0x000000ffff197224 */ /* 0x002fc800078e00ff */
[----:B------:R-:W1:Y:S01]  /*1380*/  @!P2 LDC.64 R20, c[0x0][0x390] ;  /* 0x0000e400ff14ab82 */ /* 0x000e620000000a00 */
[----:B0-----:R-:W-:-:S04]  /*1390*/  @!P4 IMAD.WIDE R10, R23, 0x4, R10 ;  /* 0x00000004170ac825 */ /* 0x001fc800078e020a */
[----:B------:R-:W-:Y:S01]  /*13a0*/  IMAD.MOV.U32 R23, RZ, RZ, RZ ;  /* 0x000000ffff177224 */ /* 0x000fe200078e00ff */
[----:B------:R-:W4:Y:S01]  /*13b0*/  @!P4 LDG.E.CONSTANT R25, desc[UR14][R10.64] ;  /* 0x0000000e0a19c981 */ /* 0x000f22000c1e9900 */
[----:B---3--:R-:W-:-:S05]  /*13c0*/  @!P3 IMAD.WIDE R18, R29, 0x4, R18 ;  /* 0x000000041d12b825 */ /* 0x008fca00078e0212 */
[----:B------:R-:W3:Y:S01]  /*13d0*/  @!P3 LDG.E.CONSTANT R23, desc[UR14][R18.64] ;  /* 0x0000000e1217b981 */ /* 0x000ee2000c1e9900 */
[----:B-1----:R-:W-:-:S05]  /*13e0*/  @!P2 IMAD.WIDE R20, R27, 0x4, R20 ;  /* 0x000000041b14a825 */ /* 0x002fca00078e0214 */
[----:B------:R-:W5:Y:S01]  /*13f0*/  @!P2 LDG.E.CONSTANT R26, desc[UR14][R20.64] ;  /* 0x0000000e141aa981 */ /* 0x000f62000c1e9900 */
[----:B------:R-:W0:Y:S01]  /*1400*/  S2R R27, SR_CgaCtaId ;  /* 0x00000000001b7919 */ /* 0x000e220000008800 */
[----:B------:R-:W-:-:S04]  /*1410*/  MOV R24, 0x400 ;  /* 0x0000040000187802 */ /* 0x000fc80000000f00 */
[----:B------:R-:W-:Y:S02]  /*1420*/  IADD3 R24, PT, PT, R24, 0x3000, RZ ;  /* 0x0000300018187810 */ /* 0x000fe40007ffe0ff */
[----:B------:R-:W-:Y:S02]  /*1430*/  ISETP.GE.U32.AND P1, PT, R17, 0x800, PT ;  /* 0x000008001100780c */ /* 0x000fe40003f26070 */
[----:B0-----:R-:W-:-:S05]  /*1440*/  LEA R24, R27, R24, 0x18 ;  /* 0x000000181b187211 */ /* 0x001fca00078ec0ff */
[C---:B------:R-:W-:Y:S01]  /*1450*/  IMAD R27, R17.reuse, 0x4, R24 ;  /* 0x00000004111b7824 */ /* 0x040fe200078e0218 */
[----:B------:R-:W-:-:S04]  /*1460*/  IADD3 R17, PT, PT, R17, 0x400, RZ ;  /* 0x0000040011117810 */ /* 0x000fc80007ffe0ff */
[----:B--2---:R0:W-:Y:S04]  /*1470*/  STS [R27+0x400], R22 ;  /* 0x000400161b007388 */ /* 0x0041e80000000800 */
[----:B----4-:R0:W-:Y:S04]  /*1480*/  STS [R27+0xc00], R25 ;  /* 0x000c00191b007388 */ /* 0x0101e80000000800 */
[----:B---3--:R0:W-:Y:S04]  /*1490*/  STS [R27+0x800], R23 ;  /* 0x000800171b007388 */ /* 0x0081e80000000800 */
[----:B-----5:R0:W-:Y:S01]  /*14a0*/  STS [R27], R26 ;  /* 0x0000001a1b007388 */ /* 0x0201e20000000800 */
[----:B------:R-:W-:Y:S05]  /*14b0*/  @!P1 BRA `(.L_x_1253) ;  /* 0xfffffff800a49947 */ /* 0x000fea000383ffff */
[----:B------:R-:W-:Y:S05]  /*14c0*/  BSYNC.RECONVERGENT B0 ;  /* 0x0000000000007941 */ /* 0x000fea0003800200 */
.L_x_1252:
[----:B------:R-:W1:Y:S01]  /*14d0*/  LDCU UR7, c[0x0][0x3ac] ;  /* 0x00007580ff0777ac */ /* 0x000e620008000800 */
[----:B------:R-:W-:Y:S01]  /*14e0*/  BAR.SYNC.DEFER_BLOCKING 0x0 ;  /* 0x0000000000007b1d */ /* 0x000fe20000010000 */
[----:B-1----:R-:W-:-:S13]  /*14f0*/  ISETP.GE.AND P1, PT, R2, UR7, PT ;  /* 0x0000000702007c0c */ /* 0x002fda000bf26270 */
[----:B------:R-:W-:Y:S05]  /*1500*/  @P1 BRA `(.L_x_1254) ;  /* 0x00000014008c1947 */ /* 0x000fea0003800000 */
[----:B------:R-:W-:Y:S01]  /*1510*/  UISETP.GE.AND UP1, UPT, UR11, 0x1, UPT ;  /* 0x000000010b00788c */ /* 0x000fe2000bf26270 */
[----:B------:R-:W-:Y:S01]  /*1520*/  IMAD.MOV.U32 R11, RZ, RZ, 0x20 ;  /* 0x00000020ff0b7424 */ /* 0x000fe200078e00ff */
[----:B------:R-:W-:Y:S01]  /*1530*/  ULEA UR7, UR4, UR5, 0x5 ;  /* 0x0000000504077291 */ /* 0x000fe2000f8e28ff */
[----:B------:R-:W-:Y:S01]  /*1540*/  LOP3.LUT R17, R9, 0x1f, RZ, 0xc0, !PT ;  /* 0x0000001f09117812 */ /* 0x000fe200078ec0ff */
[----:B------:R-:W-:-:S04]  /*1550*/  IMAD.MOV.U32 R19, RZ, RZ, -0x800001 ;  /* 0xff7fffffff137424 */ /* 0x000fc800078e00ff */
[----:B------:R-:W-:-:S04]  /*1560*/  MOV R10, UR7 ;  /* 0x00000007000a7c02 */ /* 0x000fc80008000f00 */
[----:B------:R-:W-:Y:S01]  /*1570*/  VIADDMNMX R10, R10, R11, UR12, PT ;  /* 0x0000000c0a0a7e46 */ /* 0x000fe2000b80010b */
[----:B------:R-:W-:Y:S06]  /*1580*/  BRA.U !UP1, `(.L_x_1255) ;  /* 0x0000000509fc7547 */ /* 0x000fec000b800000 */
[----:B------:R-:W-:Y:S01]  /*1590*/  BSSY B0, `(.L_x_1255) ;  /* 0x000007e000007945 */ /* 0x000fe20003800000 */
[----:B------:R-:W-:Y:S01]  /*15a0*/  MOV R19, 0xff7fffff ;  /* 0xff7fffff00137802 */ /* 0x000fe20000000f00 */
[----:B------:R-:W-:Y:S01]  /*15b0*/  IMAD.MOV.U32 R18, RZ, RZ, RZ ;  /* 0x000000ffff127224 */ /* 0x000fe200078e00ff */
[----:B------:R-:W-:-:S07]  /*15c0*/  PRMT R11, RZ, 0x7610, R11 ;  /* 0x00007610ff0b7816 */ /* 0x000fce000000000b */
.L_x_1261:
[----:B-12---:R-:W-:-:S04]  /*15d0*/  IADD3 R9, PT, PT, R18, UR9, RZ ;  /* 0x0000000912097c10 */ /* 0x006fc8000fffe0ff */
[----:B------:R-:W-:-:S13]  /*15e0*/  ISETP.GE.AND P1, PT, R5, R9, PT ;  /* 0x000000090500720c */ /* 0x000fda0003f26270 */
[----:B------:R-:W-:Y:S05]  /*15f0*/  @!P1 BRA `(.L_x_1256) ;  /* 0x00000000009c9947 */ /* 0x000fea0003800000 */
        /* <DEDUP_REMOVED lines=11> */
[----:B------:R-:W2:Y:S01]  /*16b0*/  LDS R21, [R20+0x100] ;  /* 0x0001000014157984 */ /* 0x000ea20000000800 */
[----:B-1----:R-:W-:-:S04]  /*16c0*/  FFMA R9, R9, R4, RZ ;  /* 0x0000000409097223 */ /* 0x002fc800000000ff */
[----:B0-----:R-:W-:-:S04]  /*16d0*/  FFMA R22, R22, R6, R9 ;  /* 0x0000000616167223 */ /* 0x001fc80000000009 */
        /* <DEDUP_REMOVED lines=11> */
.L_x_1293:
[----:B-1----:R-:W-:Y:S01]  /*1790*/  FADD R26, R23, R26 ;  /* 0x0000001a171a7221 */ /* 0x002fe20000000000 */
[----:B------:R-:W-:-:S04]  /*17a0*/  LEA R9, R18, UR16, 0x2 ;  /* 0x0000001012097c11 */ /* 0x000fc8000f8e10ff */
[----:B------:R-:W-:Y:S01]  /*17b0*/  FMNMX R19, R19, R26, !PT ;  /* 0x0000001a13137209 */ /* 0x000fe20007800000 */
[----:B------:R2:W-:Y:S01]  /*17c0*/  STL [R9], R26 ;  /* 0x0000001a09007387 */ /* 0x0005e20000100800 */
[----:B------:R-:W-:Y:S05]  /*17d0*/  BRA `(.L_x_1260) ;  /* 0x00000000000c7947 */ /* 0x000fea0003800000 */
.L_x_1258:
[----:B------:R-:W-:Y:S01]  /*17e0*/  LEA R9, R18, UR16, 0x2 ;  /* 0x0000001012097c11 */ /* 0x000fe2000f8e10ff */
[----:B------:R-:W-:-:S05]  /*17f0*/  IMAD.MOV.U32 R20, RZ, RZ, -0x800001 ;  /* 0xff7fffffff147424 */ /* 0x000fca00078e00ff */
[----:B------:R1:W-:Y:S02]  /*1800*/  STL [R9], R20 ;  /* 0x0000001409007387 */ /* 0x0003e40000100800 */
.L_x_1260:
[----:B------:R-:W-:Y:S05]  /*1810*/  BSYNC B1 ;  /* 0x0000000000017941 */ /* 0x000fea0003800000 */
.L_x_1257:
[----:B------:R-:W-:Y:S01]  /*1820*/  IADD3 R18, PT, PT, R18, 0x1, RZ ;  /* 0x0000000112127810 */ /* 0x000fe20007ffe0ff */
[----:B------:R-:W-:-:S03]  /*1830*/  VIADD R11, R11, 0x1 ;  /* 0x000000010b0b7836 */ /* 0x000fc60000000000 */
[----:B------:R-:W-:-:S13]  /*1840*/  ISETP.GE.AND P1, PT, R18, UR11, PT ;  /* 0x0000000b12007c0c */ /* 0x000fda000bf26270 */
[----:B------:R-:W-:Y:S05]  /*1850*/  @!P1 BRA `(.L_x_1261) ;  /* 0xfffffffc005c9947 */ /* 0x000fea000383ffff */
[----:B------:R-:W-:Y:S05]  /*1860*/  BRA `(.L_x_1262) ;  /* 0x0000000400407947 */ /* 0x000fea0003800000 */
.L_x_1256:
        /* <DEDUP_REMOVED lines=10> */
[----:B0-----:R-:W-:Y:S01]  /*1910*/  LOP3.LUT R22, R9, 0xfffffff0, RZ, 0xc0, !PT ;  /* 0xfffffff009167812 */ /* 0x001fe200078ec0ff */
[----:B------:R-:W-:Y:S01]  /*1920*/  IMAD.MOV.U32 R9, RZ, RZ, RZ ;  /* 0x000000ffff097224 */ /* 0x000fe200078e00ff */
[----:B------:R-:W-:-:S07]  /*1930*/  MOV R21, 0xff7fffff ;  /* 0xff7fffff00157802 */ /* 0x000fce0000000f00 */
.L_x_1265:
        /* <DEDUP_REMOVED lines=21> */
.L_x_1264:
[----:B------:R-:W-:Y:S05]  /*1a90*/  BSYNC.RECONVERGENT B1 ;  /* 0x0000000000017941 */ /* 0x000fea0003800200 */
.L_x_1263:
        /* <DEDUP_REMOVED lines=24> */
.L_x_1267:
[----:B------:R-:W-:Y:S05]  /*1c20*/  BSYNC.RECONVERGENT B1 ;  /* 0x0000000000017941 */ /* 0x000fea0003800200 */
.L_x_1266:
        /* <DEDUP_REMOVED lines=20> */
.L_x_1262:
[----:B------:R-:W-:Y:S05]  /*1d70*/  BSYNC B0 ;  /* 0x0000000000007941 */ /* 0x000fea0003800000 */
.L_x_1255:
[----:B------:R-:W-:-:S13]  /*1d80*/  FSETP.GT.AND P1, PT, R19, -3.40282346638528859812e+38, PT ;  /* 0xff7fffff1300780b */ /* 0x000fda0003f24000 */
[----:B------:R-:W-:Y:S05]  /*1d90*/  @!P1 BRA `(.L_x_1254) ;  /* 0x0000000c00689947 */ /* 0x000fea0003800000 */
[----:B-1234-:R-:W-:Y:S01]  /*1da0*/  HFMA2 R9, -RZ, RZ, 0.96630859375, -0.0022525787353515625 ;  /* 0x3bbb989dff097431 */ /* 0x01efe200000001ff */
[----:B------:R-:W-:Y:S01]  /*1db0*/  FMNMX R19, R8, R19, !PT ;  /* 0x0000001308137209 */ /* 0x000fe20007800000 */
[----:B------:R-:W-:Y:S01]  /*1dc0*/  IMAD.MOV.U32 R18, RZ, RZ, 0x437c0000 ;  /* 0x437c0000ff127424 */ /* 0x000fe200078e00ff */
[----:B------:R-:W-:-:S03]  /*1dd0*/  UISETP.GE.AND UP1, UPT, UR11, 0x1, UPT ;  /* 0x000000010b00788c */ /* 0x000fc6000bf26270 */
        /* <DEDUP_REMOVED lines=14> */
[----:B------:R-:W-:Y:S06]  /*1ec0*/  BRA.U !UP1, `(.L_x_1254) ;  /* 0x0000000d091c7547 */ /* 0x000fec000b800000 */
[----:B------:R-:W-:Y:S01]  /*1ed0*/  MOV R9, UR4 ;  /* 0x0000000400097c02 */ /* 0x000fe20008000f00 */
[----:B------:R-:W-:Y:S01]  /*1ee0*/  UIMAD UR7, UR4, -0x20, -UR5 ;  /* 0xffffffe0040778a4 */ /* 0x000fe2000f8e0a05 */
[----:B------:R-:W-:-:S03]  /*1ef0*/  MOV R18, RZ ;  /* 0x000000ff00127202 */ /* 0x000fc60000000f00 */
[----:B------:R-:W-:Y:S02]  /*1f00*/  IMAD R8, R9, -0x20, R10 ;  /* 0xffffffe009087824 */ /* 0x000fe400078e020a */
[----:B------:R-:W-:-:S03]  /*1f10*/  VIADD R10, R10, UR7 ;  /* 0x000000070a0a7c36 */ /* 0x000fc60008000000 */
[----:B------:R-:W-:Y:S02]  /*1f20*/  IADD3 R8, PT, PT, -R8, UR5, RZ ;  /* 0x0000000508087c10 */ /* 0x000fe4000fffe1ff */
[----:B0-----:R-:W-:Y:S02]  /*1f30*/  LOP3.LUT R23, R10, 0x3, RZ, 0xc0, !PT ;  /* 0x000000030a177812 */ /* 0x001fe400078ec0ff */
[----:B------:R-:W-:-:S13]  /*1f40*/  ISETP.GT.U32.AND P1, PT, R8, -0x4, PT ;  /* 0xfffffffc0800780c */ /* 0x000fda0003f24070 */
[----:B------:R-:W-:Y:S05]  /*1f50*/  @P1 BRA `(.L_x_1268) ;  /* 0x0000000400a41947 */ /* 0x000fea0003800000 */
[----:B------:R-:W-:Y:S01]  /*1f60*/  BSSY.RECONVERGENT B0, `(.L_x_1268) ;  /* 0x0000068000007945 */ /* 0x000fe20003800200 */
[----:B------:R-:W-:Y:S01]  /*1f70*/  LOP3.LUT R18, R10, 0xfffffffc, RZ, 0xc0, !PT ;  /* 0xfffffffc0a127812 */ /* 0x000fe200078ec0ff */
[----:B------:R-:W-:-:S07]  /*1f80*/  IMAD.MOV.U32 R20, RZ, RZ, RZ ;  /* 0x000000ffff147224 */ /* 0x000fce00078e00ff */
.L_x_1277:
        /* <DEDUP_REMOVED lines=8> */
[----:B------:R-:W-:Y:S01]  /*2010*/  MOV R22, 0x3bbb989d ;  /* 0x3bbb989d00167802 */ /* 0x000fe20000000f00 */
[----:B------:R-:W-:Y:S01]  /*2020*/  FADD R21, -R19, R8 ;  /* 0x0000000813157221 */ /* 0x000fe20000000100 */
[----:B------:R-:W-:-:S03]  /*2030*/  IMAD.MOV.U32 R25, RZ, RZ, 0x437c0000 ;  /* 0x437c0000ff197424 */ /* 0x000fc600078e00ff */
[----:B------:R-:W-:-:S04]  /*2040*/  FFMA.SAT R8, R21, R22, 0.5 ;  /* 0x3f00000015087423 */ /* 0x000fc80000002016 */
[----:B------:R-:W-:Y:S01]  /*2050*/  FFMA.RM R8, R8, R25, 12582913 ;  /* 0x4b40000108087423 */ /* 0x000fe20000004019 */
[----:B------:R-:W-:-:S03]  /*2060*/  IMAD R25, R20, 0x60, R17 ;  /* 0x0000006014197824 */ /* 0x000fc600078e0211 */
[C---:B------:R-:W-:Y:S01]  /*2070*/  FADD R22, R8.reuse, -12583039 ;  /* 0xcb40007f08167421 */ /* 0x040fe20000000000 */
[----:B------:R-:W-:Y:S01]  /*2080*/  IMAD.SHL.U32 R8, R8, 0x800000, RZ ;  /* 0x0080000008087824 */ /* 0x000fe200078e00ff */
[----:B------:R-:W-:Y:S02]  /*2090*/  LEA R26, R25, R24, 0x2 ;  /* 0x00000018191a7211 */ /* 0x000fe400078e10ff */
[----:B------:R-:W-:-:S03]  /*20a0*/  FFMA R22, R21, 1.4426950216293334961, -R22 ;  /* 0x3fb8aa3b15167823 */ /* 0x000fc60000000816 */
[----:B------:R-:W0:Y:S01]  /*20b0*/  LDS R29, [R26+0x100] ;  /* 0x000100001a1d7984 */ /* 0x000e220000000800 */
[----:B------:R-:W-:-:S03]  /*20c0*/  FFMA R25, R21, 1.925963033500011079e-08, R22 ;  /* 0x32a5706015197823 */ /* 0x000fc60000000016 */
[----:B------:R-:W1:Y:S03]  /*20d0*/  LDS R21, [R26] ;  /* 0x000000001a157984 */ /* 0x000e660000000800 */
[----:B------:R-:W2:Y:S01]  /*20e0*/  MUFU.EX2 R25, R25 ;  /* 0x0000001900197308 */ /* 0x000ea20000000800 */
[----:B------:R-:W3:Y:S01]  /*20f0*/  LDS R22, [R26+0x80] ;  /* 0x000080001a167984 */ /* 0x000ee20000000800 */
[----:B--2---:R-:W-:-:S04]  /*2100*/  FMUL R27, R8, R25 ;  /* 0x00000019081b7220 */ /* 0x004fc80000400000 */
[----:B------:R-:W-:Y:S01]  /*2110*/  FADD R15, R15, R27 ;  /* 0x0000001b0f0f7221 */ /* 0x000fe20000000000 */
[C---:B0-----:R-:W-:Y:S01]  /*2120*/  FFMA R12, R27.reuse, R29, R12 ;  /* 0x0000001d1b0c7223 */ /* 0x041fe2000000000c */
[C---:B-1----:R-:W-:Y:S01]  /*2130*/  FFMA R14, R27.reuse, R21, R14 ;  /* 0x000000151b0e7223 */ /* 0x042fe2000000000e */
[----:B---3--:R-:W-:-:S07]  /*2140*/  FFMA R13, R27, R22, R13 ;  /* 0x000000161b0d7223 */ /* 0x008fce000000000d */
.L_x_1270:
[----:B------:R-:W-:Y:S05]  /*2150*/  BSYNC.RECONVERGENT B1 ;  /* 0x0000000000017941 */ /* 0x000fea0003800200 */
.L_x_1269:
[----:B------:R-:W-:Y:S04]  /*2160*/  BSSY.RECONVERGENT B1, `(.L_x_1271) ;  /* 0x0000016000017945 */ /* 0x000fe80003800200 */
[----:B------:R-:W-:Y:S05]  /*2170*/  @!P2 BRA `(.L_x_1272) ;  /* 0x000000000050a947 */ /* 0x000fea0003800000 */
[----:B------:R-:W-:Y:S02]  /*2180*/  HFMA2 R25, -RZ, RZ, 0.96630859375, -0.0022525787353515625 ;  /* 0x3bbb989dff197431 */ /* 0x000fe400000001ff */
[----:B------:R-:W-:Y:S01]  /*2190*/  FADD R22, -R19, R9 ;  /* 0x0000000913167221 */ /* 0x000fe20000000100 */
[----:B------:R-:W-:Y:S02]  /*21a0*/  IMAD R9, R20, 0x60, R17 ;  /* 0x0000006014097824 */ /* 0x000fe400078e0211 */
[----:B------:R-:W-:-:S03]  /*21b0*/  IMAD.MOV.U32 R8, RZ, RZ, 0x437c0000 ;  /* 0x437c0000ff087424 */ /* 0x000fc600078e00ff */
[----:B------:R-:W-:Y:S01]  /*21c0*/  LEA R26, R9, R24, 0x2 ;  /* 0x00000018091a7211 */ /* 0x000fe200078e10ff */
        /* <DEDUP_REMOVED lines=15> */
.L_x_1272:
[----:B------:R-:W-:Y:S05]  /*22c0*/  BSYNC.RECONVERGENT B1 ;  /* 0x0000000000017941 */ /* 0x000fea0003800200 */
.L_x_1271:
[----:B------:R-:W-:Y:S04]  /*22d0*/  BSSY.RECONVERGENT B1, `(.L_x_1273) ;  /* 0x0000016000017945 */ /* 0x000fe80003800200 */
[----:B------:R-:W-:Y:S05]  /*22e0*/  @!P3 BRA `(.L_x_1274) ;  /* 0x000000000050b947 */ /* 0x000fea0003800000 */
[----:B------:R-:W-:Y:S01]  /*22f0*/  MOV R21, 0x3bbb989d ;  /* 0x3bbb989d00157802 */ /* 0x000fe20000000f00 */
[----:B------:R-:W-:Y:S02]  /*2300*/  HFMA2 R22, -RZ, RZ, 3.7421875, 0 ;  /* 0x437c0000ff167431 */ /* 0x000fe400000001ff */
[----:B------:R-:W-:Y:S01]  /*2310*/  FADD R10, -R19, R10 ;  /* 0x0000000a130a7221 */ /* 0x000fe20000000100 */
[----:B------:R-:W-:-:S03]  /*2320*/  IMAD R9, R20, 0x60, R17 ;  /* 0x0000006014097824 */ /* 0x000fc600078e0211 */
[----:B------:R-:W-:Y:S01]  /*2330*/  FFMA.SAT R21, R10, R21, 0.5 ;  /* 0x3f0000000a157423 */ /* 0x000fe20000002015 */
[----:B------:R-:W-:-:S03]  /*2340*/  IMAD R26, R9, 0x4, R24 ;  /* 0x00000004091a7824 */ /* 0x000fc600078e0218 */
[----:B------:R-:W-:Y:S02]  /*2350*/  FFMA.RM R22, R21, R22, 12582913 ;  /* 0x4b40000115167423 */ /* 0x000fe40000004016 */
[----:B------:R-:W0:Y:S02]  /*2360*/  LDS R9, [R26+0x300] ;  /* 0x000300001a097984 */ /* 0x000e240000000800 */
[C---:B------:R-:W-:Y:S02]  /*2370*/  FADD R25, R22.reuse, -12583039 ;  /* 0xcb40007f16197421 */ /* 0x040fe40000000000 */
[----:B------:R-:W1:Y:S01]  /*2380*/  LDS R8, [R26+0x380] ;  /* 0x000380001a087984 */ /* 0x000e620000000800 */
[----:B------:R-:W-:Y:S02]  /*2390*/  IMAD.SHL.U32 R22, R22, 0x800000, RZ ;  /* 0x0080000016167824 */ /* 0x000fe400078e00ff */
[C---:B------:R-:W-:Y:S01]  /*23a0*/  FFMA R25, R10.reuse, 1.4426950216293334961, -R25 ;  /* 0x3fb8aa3b0a197823 */ /* 0x040fe20000000819 */
[----:B------:R-:W2:Y:S03]  /*23b0*/  LDS R21, [R26+0x400] ;  /* 0x000400001a157984 */ /* 0x000ea60000000800 */
[----:B------:R-:W-:-:S06]  /*23c0*/  FFMA R25, R10, 1.925963033500011079e-08, R25 ;  /* 0x32a570600a197823 */ /* 0x000fcc0000000019 */
[----:B------:R-:W3:Y:S02]  /*23d0*/  MUFU.EX2 R25, R25 ;  /* 0x0000001900197308 */ /* 0x000ee40000000800 */
[----:B---3--:R-:W-:-:S04]  /*23e0*/  FMUL R27, R22, R25 ;  /* 0x00000019161b7220 */ /* 0x008fc80000400000 */
[----:B------:R-:W-:Y:S01]  /*23f0*/  FADD R15, R15, R27 ;  /* 0x0000001b0f0f7221 */ /* 0x000fe20000000000 */
[C---:B0-----:R-:W-:Y:S01]  /*2400*/  FFMA R14, R27.reuse, R9, R14 ;  /* 0x000000091b0e7223 */ /* 0x041fe2000000000e */
[C---:B-1----:R-:W-:Y:S01]  /*2410*/  FFMA R13, R27.reuse, R8, R13 ;  /* 0x000000081b0d7223 */ /* 0x042fe2000000000d */
[----:B--2---:R-:W-:-:S07]  /*2420*/  FFMA R12, R27, R21, R12 ;  /* 0x000000151b0c7223 */ /* 0x004fce000000000c */
.L_x_1274:
[----:B------:R-:W-:Y:S05]  /*2430*/  BSYNC.RECONVERGENT B1 ;  /* 0x0000000000017941 */ /* 0x000fea0003800200 */
.L_x_1273:
[----:B------:R-:W-:Y:S04]  /*2440*/  BSSY.RECONVERGENT B1, `(.L_x_1275) ;  /* 0x0000016000017945 */ /* 0x000fe80003800200 */
[----:B------:R-:W-:Y:S05]  /*2450*/  @!P4 BRA `(.L_x_1276) ;  /* 0x000000000050c947 */ /* 0x000fea0003800000 */
[----:B------:R-:W-:Y:S01]  /*2460*/  HFMA2 R21, -RZ, RZ, 3.7421875, 0 ;  /* 0x437c0000ff157431 */ /* 0x000fe200000001ff */
[----:B------:R-:W-:Y:S01]  /*2470*/  MOV R10, 0x3bbb989d ;  /* 0x3bbb989d000a7802 */ /* 0x000fe20000000f00 */
[----:B------:R-:W-:Y:S02]  /*2480*/  IMAD R9, R20, 0x60, R17 ;  /* 0x0000006014097824 */ /* 0x000fe400078e0211 */
[----:B------:R-:W-:Y:S02]  /*2490*/  FADD R11, -R19, R11 ;  /* 0x0000000b130b7221 */ /* 0x000fe40000000100 */
[----:B------:R-:W-:Y:S02]  /*24a0*/  IMAD R25, R9, 0x4, R24 ;  /* 0x0000000409197824 */ /* 0x000fe400078e0218 */
[----:B------:R-:W-:-:S04]  /*24b0*/  FFMA.SAT R10, R11, R10, 0.5 ;  /* 0x3f0000000b0a7423 */ /* 0x000fc8000000200a */
[----:B------:R-:W-:Y:S01]  /*24c0*/  FFMA.RM R10, R10, R21, 12582913 ;  /* 0x4b4000010a0a7423 */ /* 0x000fe20000004015 */
[----:B------:R-:W0:Y:S03]  /*24d0*/  LDS R9, [R25+0x480] ;  /* 0x0004800019097984 */ /* 0x000e260000000800 */
[C---:B------:R-:W-:Y:S01]  /*24e0*/  FADD R22, R10.reuse, -12583039 ;  /* 0xcb40007f0a167421 */ /* 0x040fe20000000000 */
[----:B------:R-:W1:Y:S01]  /*24f0*/  LDS R8, [R25+0x500] ;  /* 0x0005000019087984 */ /* 0x000e620000000800 */
[----:B------:R-:W-:Y:S02]  /*2500*/  IMAD.SHL.U32 R10, R10, 0x800000, RZ ;  /* 0x008000000a0a7824 */ /* 0x000fe400078e00ff */
        /* <DEDUP_REMOVED lines=9> */
.L_x_1276:
[----:B------:R-:W-:Y:S05]  /*25a0*/  BSYNC.RECONVERGENT B1 ;  /* 0x0000000000017941 */ /* 0x000fea0003800200 */
.L_x_1275:
[----:B------:R-:W-:-:S04]  /*25b0*/  IADD3 R20, PT, PT, R20, 0x4, RZ ;  /* 0x0000000414147810 */ /* 0x000fc80007ffe0ff */
[----:B------:R-:W-:-:S13]  /*25c0*/  ISETP.NE.AND P1, PT, R20, R18, PT ;  /* 0x000000121400720c */ /* 0x000fda0003f25270 */
[----:B------:R-:W-:Y:S05]  /*25d0*/  @P1 BRA `(.L_x_1277) ;  /* 0xfffffff8006c1947 */ /* 0x000fea000383ffff */
[----:B------:R-:W-:Y:S05]  /*25e0*/  BSYNC.RECONVERGENT B0 ;  /* 0x0000000000007941 */ /* 0x000fea0003800200 */
.L_x_1268:
        /* <DEDUP_REMOVED lines=18> */
[----:B------:R-:W0:Y:S02]  /*2710*/  LDS R11, [R26] ;  /* 0x000000001a0b7984 */ /* 0x000e240000000800 */
        /* <DEDUP_REMOVED lines=12> */
.L_x_1279:
[----:B------:R-:W-:Y:S05]  /*27e0*/  BSYNC.RECONVERGENT B0 ;  /* 0x0000000000007941 */ /* 0x000fea0003800200 */
.L_x_1278:
[----:B------:R-:W-:Y:S01]  /*27f0*/  MOV R8, R19 ;  /* 0x0000001300087202 */ /* 0x000fe20000000f00 */
[----:B------:R-:W-:Y:S06]  /*2800*/  @!P2 BRA `(.L_x_1254) ;  /* 0x0000000000cca947 */ /* 0x000fec0003800000 */
[----:B------:R-:W-:Y:S01]  /*2810*/  FSETP.GTU.AND P1, PT, R9, -3.40282346638528859812e+38, PT ;  /* 0xff7fffff0900780b */ /* 0x000fe20003f2c000 */
[----:B------:R-:W-:Y:S01]  /*2820*/  BSSY.RECONVERGENT B0, `(.L_x_1280) ;  /* 0x0000017000007945 */ /* 0x000fe20003800200 */
[----:B------:R-:W-:-:S11]  /*2830*/  ISETP.NE.AND P2, PT, R23, 0x2, PT ;  /* 0x000000021700780c */ /* 0x000fd60003f45270 */
[----:B------:R-:W-:Y:S05]  /*2840*/  @!P1 BRA `(.L_x_1281) ;  /* 0x0000000000509947 */ /* 0x000fea0003800000 */
[----:B------:R-:W-:Y:S02]  /*2850*/  IMAD R21, R18, 0x60, R17 ;  /* 0x0000006012157824 */ /* 0x000fe400078e0211 */
[----:B------:R-:W-:Y:S01]  /*2860*/  FADD R11, -R19, R9 ;  /* 0x00000009130b7221 */ /* 0x000fe20000000100 */
[----:B------:R-:W-:Y:S02]  /*2870*/  IMAD.MOV.U32 R20, RZ, RZ, 0x3bbb989d ;  /* 0x3bbb989dff147424 */ /* 0x000fe400078e00ff */
[----:B------:R-:W-:Y:S01]  /*2880*/  LEA R23, R21, R24, 0x2 ;  /* 0x0000001815177211 */ /* 0x000fe200078e10ff */
[----:B------:R-:W-:Y:S02]  /*2890*/  IMAD.MOV.U32 R21, RZ, RZ, 0x437c0000 ;  /* 0x437c0000ff157424 */ /* 0x000fe400078e00ff */
[----:B------:R-:W-:Y:S02]  /*28a0*/  FFMA.SAT R20, R11, R20, 0.5 ;  /* 0x3f0000000b147423 */ /* 0x000fe40000002014 */
[----:B------:R-:W0:Y:S02]  /*28b0*/  LDS R9, [R23+0x180] ;  /* 0x0001800017097984 */ /* 0x000e240000000800 */
[----:B------:R-:W-:-:S02]  /*28c0*/  FFMA.RM R20, R20, R21, 12582913 ;  /* 0x4b40000114147423 */ /* 0x000fc40000004015 */
[----:B------:R-:W1:Y:S02]  /*28d0*/  LDS R8, [R23+0x200] ;  /* 0x0002000017087984 */ /* 0x000e640000000800 */
[C---:B------:R-:W-:Y:S01]  /*28e0*/  FADD R22, R20.reuse, -12583039 ;  /* 0xcb40007f14167421 */ /* 0x040fe20000000000 */
[----:B------:R-:W-:Y:S01]  /*28f0*/  SHF.L.U32 R20, R20, 0x17, RZ ;  /* 0x0000001714147819 */ /* 0x000fe200000006ff */
[----:B------:R-:W2:Y:S02]  /*2900*/  LDS R21, [R23+0x280] ;  /* 0x0002800017157984 */ /* 0x000ea40000000800 */
        /* <DEDUP_REMOVED lines=8> */
.L_x_1281:
[----:B------:R-:W-:Y:S05]  /*2990*/  BSYNC.RECONVERGENT B0 ;  /* 0x0000000000007941 */ /* 0x000fea0003800200 */
.L_x_1280:
[----:B------:R-:W-:Y:S01]  /*29a0*/  IMAD.MOV.U32 R8, RZ, RZ, R19 ;  /* 0x000000ffff087224 */ /* 0x000fe200078e0013 */
[----:B------:R-:W-:Y:S06]  /*29b0*/  @!P2 BRA `(.L_x_1254) ;  /* 0x000000000060a947 */ /* 0x000fec0003800000 */
[----:B-----5:R-:W-:Y:S02]  /*29c0*/  FSETP.GTU.AND P1, PT, R10, -3.40282346638528859812e+38, PT ;  /* 0xff7fffff0a00780b */ /* 0x020fe40003f2c000 */
[----:B------:R-:W-:-:S11]  /*29d0*/  MOV R8, R19 ;  /* 0x0000001300087202 */ /* 0x000fd60000000f00 */
[----:B------:R-:W-:Y:S05]  /*29e0*/  @!P1 BRA `(.L_x_1254) ;  /* 0x0000000000549947 */ /* 0x000fea0003800000 */
[----:B------:R-:W-:Y:S02]  /*29f0*/  IMAD R17, R18, 0x60, R17 ;  /* 0x0000006012117824 */ /* 0x000fe400078e0211 */
[----:B------:R-:W-:Y:S01]  /*2a00*/  FADD R10, -R19, R10 ;  /* 0x0000000a130a7221 */ /* 0x000fe20000000100 */
[----:B------:R-:W-:Y:S02]  /*2a10*/  IMAD.MOV.U32 R9, RZ, RZ, 0x3bbb989d ;  /* 0x3bbb989dff097424 */ /* 0x000fe400078e00ff */
[----:B------:R-:W-:Y:S01]  /*2a20*/  IMAD.MOV.U32 R11, RZ, RZ, 0x437c0000 ;  /* 0x437c0000ff0b7424 */ /* 0x000fe200078e00ff */
[----:B------:R-:W-:Y:S01]  /*2a30*/  LEA R24, R17, R24, 0x2 ;  /* 0x0000001811187211 */ /* 0x000fe200078e10ff */
        /* <DEDUP_REMOVED lines=10> */
[----:B---3--:R-:W-:Y:S01]  /*2ae0*/  FMUL R11, R8, R9 ;  /* 0x00000009080b7220 */ /* 0x008fe20000400000 */
[----:B------:R-:W-:-:S03]  /*2af0*/  IMAD.MOV.U32 R8, RZ, RZ, R19 ;  /* 0x000000ffff087224 */ /* 0x000fc600078e0013 */
[----:B0-----:R-:W-:Y:S01]  /*2b00*/  FFMA R14, R11, R17, R14 ;  /* 0x000000110b0e7223 */ /* 0x001fe2000000000e */
[----:B------:R-:W-:Y:S01]  /*2b10*/  FADD R15, R15, R11 ;  /* 0x0000000b0f0f7221 */ /* 0x000fe20000000000 */
[C---:B-1----:R-:W-:Y:S01]  /*2b20*/  FFMA R13, R11.reuse, R18, R13 ;  /* 0x000000120b0d7223 */ /* 0x042fe2000000000d */
[----:B--2---:R-:W-:-:S07]  /*2b30*/  FFMA R12, R11, R21, R12 ;  /* 0x000000150b0c7223 */ /* 0x004fce000000000c */
.L_x_1254:
[----:B------:R-:W-:Y:S05]  /*2b40*/  WARPSYNC.ALL ;  /* 0x0000000000007948 */ /* 0x000fea0003800000 */
[----:B------:R-:W-:Y:S01]  /*2b50*/  BAR.SYNC.DEFER_BLOCKING 0x0 ;  /* 0x0000000000007b1d */ /* 0x000fe20000010000 */
[----:B------:R-:W-:-:S05]  /*2b60*/  UIADD3 UR4, UPT, UPT, UR4, 0x1, URZ ;  /* 0x0000000104047890 */ /* 0x000fca000fffe0ff */
[----:B------:R-:W-:Y:S07]  /*2b70*/  BRA.U !UP0, `(.L_x_1282) ;  /* 0xffffffd908fc7547 */ /* 0x000fee000b83ffff */
.L_x_1249:
[----:B------:R-:W0:Y:S02]  /*2b80*/  LDCU UR7, c[0x0][0x3ac] ;  /* 0x00007580ff0777ac */ /* 0x000e240008000800 */
[----:B0-----:R-:W-:-:S13]  /*2b90*/  ISETP.GE.AND P0, PT, R2, UR7, PT ;  /* 0x0000000702007c0c */ /* 0x001fda000bf06270 */
[----:B------:R-:W-:Y:S05]  /*2ba0*/  @P0 EXIT ;  /* 0x000000000000094d */ /* 0x000fea0003800000 */
[----:B------:R-:W0:Y:S01]  /*2bb0*/  LDCU.64 UR4, c[0x0][0x3a0] ;  /* 0x00007400ff0477ac */ /* 0x000e220008000a00 */
[----:B------:R-:W1:Y:S01]  /*2bc0*/  S2R R2, SR_TID.X ;  /* 0x0000000000027919 */ /* 0x000e620000002100 */
[----:B0-----:R-:W-:-:S04]  /*2bd0*/  UISETP.NE.U32.AND UP0, UPT, UR4, URZ, UPT ;  /* 0x000000ff0400728c */ /* 0x001fc8000bf05070 */
[----:B------:R-:W-:-:S09]  /*2be0*/  UISETP.NE.AND.EX UP0, UPT, UR5, URZ, UPT, UP0 ;  /* 0x000000ff0500728c */ /* 0x000fd2000bf05300 */
[----:B------:R-:W-:Y:S05]  /*2bf0*/  BRA.U !UP0, `(.L_x_1283) ;  /* 0x0000000108707547 */ /* 0x000fea000b800000 */
[----:B------:R-:W0:Y:S02]  /*2c00*/  LDC.64 R4, c[0x0][0x3a0] ;  /* 0x0000e800ff047b82 */ /* 0x000e240000000a00 */
        /* <DEDUP_REMOVED lines=10> */
[----:B-----5:R-:W-:Y:S01]  /*2cb0*/  FADD R10, R8, -12583039 ;  /* 0xcb40007f080a7421 */ /* 0x020fe20000000000 */
[----:B------:R-:W-:Y:S01]  /*2cc0*/  FFMA.RM R6, R6, R11, 12582913 ;  /* 0x4b40000106067423 */ /* 0x000fe2000000400b */
[----:B------:R-:W-:Y:S02]  /*2cd0*/  SHF.L.U32 R8, R8, 0x17, RZ ;  /* 0x0000001708087819 */ /* 0x000fe400000006ff */
[C---:B------:R-:W-:Y:S01]  /*2ce0*/  FFMA R10, R7.reuse, 1.4426950216293334961, -R10 ;  /* 0x3fb8aa3b070a7823 */ /* 0x040fe2000000080a */
[C---:B------:R-:W-:Y:S01]  /*2cf0*/  FADD R5, R6.reuse, -12583039 ;  /* 0xcb40007f06057421 */ /* 0x040fe20000000000 */
[----:B------:R-:W-:Y:S02]  /*2d00*/  IMAD.SHL.U32 R6, R6, 0x800000, RZ ;  /* 0x0080000006067824 */ /* 0x000fe400078e00ff */
        /* <DEDUP_REMOVED lines=11> */
.L_x_1283:
[C---:B------:R-:W-:Y:S01]  /*2dc0*/  IADD3 R0, PT, PT, R15.reuse, 0x1800000, RZ ;  /* 0x018000000f007810 */ /* 0x040fe20007ffe0ff */
[----:B------:R-:W-:Y:S01]  /*2dd0*/  BSSY.RECONVERGENT B0, `(.L_x_1284) ;  /* 0x0000010000007945 */ /* 0x000fe20003800200 */
[----:B-1----:R-:W-:Y:S02]  /*2de0*/  LOP3.LUT R4, R2, 0x1f, RZ, 0xc0, !PT ;  /* 0x0000001f02047812 */ /* 0x002fe400078ec0ff */
[----:B------:R-:W-:Y:S02]  /*2df0*/  LOP3.LUT R0, R0, 0x7f800000, RZ, 0xc0, !PT ;  /* 0x7f80000000007812 */ /* 0x000fe400078ec0ff */
[----:B------:R-:W-:Y:S02]  /*2e00*/  ISETP.GT.U32.AND P3, PT, R4, 0xf, PT ;  /* 0x0000000f0400780c */ /* 0x000fe40003f64070 */
[----:B------:R-:W-:Y:S02]  /*2e10*/  ISETP.GT.U32.AND P0, PT, R0, 0x1ffffff, PT ;  /* 0x01ffffff0000780c */ /* 0x000fe40003f04070 */
[----:B------:R-:W-:-:S11]  /*2e20*/  FSETP.GT.AND P4, PT, R15, RZ, PT ;  /* 0x000000ff0f00720b */ /* 0x000fd60003f84000 */
[----:B------:R-:W-:Y:S05]  /*2e30*/  @P0 BRA `(.L_x_1285) ;  /* 0x0000000000140947 */ /* 0x000fea0003800000 */
[----:B------:R-:W-:Y:S01]  /*2e40*/  IMAD.MOV.U32 R0, RZ, RZ, R15 ;  /* 0x000000ffff007224 */ /* 0x000fe200078e000f */
[----:B------:R-:W-:-:S07]  /*2e50*/  MOV R6, 0x2e70 ;  /* 0x00002e7000067802 */ /* 0x000fce0000000f00 */
[----:B--2345:R-:W-:Y:S05]  /*2e60*/  CALL.REL.NOINC `($__internal_26_$__cuda_sm20_rcp_rn_f32_slowpath) ;  /* 0x0000000000e87944 */ /* 0x03cfea0003c00000 */
[----:B------:R-:W-:Y:S01]  /*2e70*/  MOV R0, R5 ;  /* 0x0000000500007202 */ /* 0x000fe20000000f00 */
[----:B------:R-:W-:Y:S06]  /*2e80*/  BRA `(.L_x_1286) ;  /* 0x0000000000107947 */ /* 0x000fec0003800000 */
.L_x_1285:
[----:B------:R-:W0:Y:S02]  /*2e90*/  MUFU.RCP R0, R15 ;  /* 0x0000000f00007308 */ /* 0x000e240000001000 */
[----:B0-----:R-:W-:-:S04]  /*2ea0*/  FFMA R2, R0, R15, -1 ;  /* 0xbf80000000027423 */ /* 0x001fc8000000000f */
[----:B------:R-:W-:-:S04]  /*2eb0*/  FADD.FTZ R5, -R2, -RZ ;  /* 0x800000ff02057221 */ /* 0x000fc80000010100 */
[----:B------:R-:W-:-:S07]  /*2ec0*/  FFMA R0, R0, R5, R0 ;  /* 0x0000000500007223 */ /* 0x000fce0000000000 */
.L_x_1286:
[----:B------:R-:W-:Y:S05]  /*2ed0*/  BSYNC.RECONVERGENT B0 ;  /* 0x0000000000007941 */ /* 0x000fea0003800200 */
.L_x_1284:
[----:B------:R-:W0:Y:S01]  /*2ee0*/  LDC.64 R6, c[0x0][0x398] ;  /* 0x0000e600ff067b82 */ /* 0x000e220000000a00 */
[----:B--234-:R-:W-:Y:S01]  /*2ef0*/  FSEL R9, R0, RZ, P4 ;  /* 0x000000ff00097208 */ /* 0x01cfe20002000000 */
[----:B------:R-:W-:-:S04]  /*2f00*/  IMAD.IADD R3, R4, 0x1, R3 ;  /* 0x0000000104037824 */ /* 0x000fc800078e0203 */
[C---:B------:R-:W-:Y:S01]  /*2f10*/  FMUL R5, R9.reuse, R14 ;  /* 0x0000000e09057220 */ /* 0x040fe20000400000 */
[----:B------:R-:W-:Y:S01]  /*2f20*/  FMUL R13, R9, R13 ;  /* 0x0000000d090d7220 */ /* 0x000fe20000400000 */
[----:B0-----:R-:W-:-:S05]  /*2f30*/  IMAD.WIDE R2, R3, 0x4, R6 ;  /* 0x0000000403027825 */ /* 0x001fca00078e0206 */
[----:B------:R0:W-:Y:S04]  /*2f40*/  STG.E desc[UR14][R2.64], R5 ;  /* 0x0000000502007986 */ /* 0x0001e8000c10190e */
[----:B------:R0:W-:Y:S01]  /*2f50*/  STG.E desc[UR14][R2.64+0x80], R13 ;  /* 0x0000800d02007986 */ /* 0x0001e2000c10190e */
[----:B------:R-:W-:Y:S05]  /*2f60*/  @P3 EXIT ;  /* 0x000000000000394d */ /* 0x000fea0003800000 */
[----:B0-----:R-:W-:-:S05]  /*2f70*/  FMUL R5, R9, R12 ;  /* 0x0000000c09057220 */ /* 0x001fca0000400000 */
[----:B------:R-:W-:Y:S01]  /*2f80*/  STG.E desc[UR14][R2.64+0x100], R5 ;  /* 0x0001000502007986 */ /* 0x000fe2000c10190e */
[----:B------:R-:W-:Y:S05]  /*2f90*/  EXIT ;  /* 0x000000000000794d */ /* 0x000fea0003800000 */
.L_x_1259:
        /* <DEDUP_REMOVED lines=8> */
.L_x_1288:
[----:B------:R-:W-:Y:S05]  /*3020*/  BSYNC B2 ;  /* 0x0000000000027941 */ /* 0x000fea0003800000 */
.L_x_1287:
        /* <DEDUP_REMOVED lines=8> */
.L_x_1289:
[----:B------:R-:W-:Y:S01]  /*30b0*/  HFMA2 R27, -RZ, RZ, 0, 2.384185791015625e-07 ;  /* 0x00000004ff1b7431 */ /* 0x000fe200000001ff */
[----:B------:R-:W-:-:S05]  /*30c0*/  MOV R9, R26 ;  /* 0x0000001a00097202 */ /* 0x000fca0000000f00 */
[----:B------:R-:W-:-:S04]  /*30d0*/  FADD R9, R20, R9 ;  /* 0x0000000914097221 */ /* 0x000fc80000000000 */
[----:B------:R-:W-:-:S07]  /*30e0*/  IMAD.MOV.U32 R20, RZ, RZ, R9 ;  /* 0x000000ffff147224 */ /* 0x000fce00078e0009 */
[----:B------:R-:W-:Y:S05]  /*30f0*/  WARPSYNC.COLLECTIVE R25, `(.L_x_1290) ;  /* 0x0000000019087348 */ /* 0x000fea0003c00000 */
[----:B------:R0:W1:Y:S02]  /*3100*/  SHFL.BFLY P1, R26, R20, R27, R28 ;  /* 0x0c00001b141a7389 */ /* 0x000064000002001c */
[----:B01----:R-:W-:Y:S05]  /*3110*/  ENDCOLLECTIVE ;  /* 0x000000000000791b */ /* 0x003fea0003800000 */
.L_x_1290:
[----:B------:R-:W-:Y:S02]  /*3120*/  IMAD.MOV.U32 R27, RZ, RZ, 0x2 ;  /* 0x00000002ff1b7424 */ /* 0x000fe400078e00ff */
[----:B------:R-:W-:-:S04]  /*3130*/  IMAD.MOV.U32 R22, RZ, RZ, R26 ;  /* 0x000000ffff167224 */ /* 0x000fc800078e001a */
[----:B------:R-:W-:-:S05]  /*3140*/  FADD R22, R9, R22 ;  /* 0x0000001609167221 */ /* 0x000fca0000000000 */
[----:B------:R-:W-:-:S07]  /*3150*/  MOV R20, R22 ;  /* 0x0000001600147202 */ /* 0x000fce0000000f00 */
[----:B------:R-:W-:Y:S05]  /*3160*/  WARPSYNC.COLLECTIVE R25, `(.L_x_1291) ;  /* 0x0000000019087348 */ /* 0x000fea0003c00000 */
[----:B------:R0:W1:Y:S02]  /*3170*/  SHFL.BFLY P1, R26, R20, R27, R28 ;  /* 0x0c00001b141a7389 */ /* 0x000064000002001c */
[----:B01----:R-:W-:Y:S05]  /*3180*/  ENDCOLLECTIVE ;  /* 0x000000000000791b */ /* 0x003fea0003800000 */
.L_x_1291:
[----:B------:R-:W-:Y:S01]  /*3190*/  HFMA2 R27, -RZ, RZ, 0, 5.9604644775390625e-08 ;  /* 0x00000001ff1b7431 */ /* 0x000fe200000001ff */
[----:B------:R-:W-:-:S05]  /*31a0*/  MOV R23, R26 ;  /* 0x0000001a00177202 */ /* 0x000fca0000000f00 */
[----:B------:R-:W-:-:S04]  /*31b0*/  FADD R23, R22, R23 ;  /* 0x0000001716177221 */ /* 0x000fc80000000000 */
[----:B------:R-:W-:-:S07]  /*31c0*/  IMAD.MOV.U32 R20, RZ, RZ, R23 ;  /* 0x000000ffff147224 */ /* 0x000fce00078e0017 */
[----:B------:R-:W-:Y:S05]  /*31d0*/  WARPSYNC.COLLECTIVE R25, `(.L_x_1292) ;  /* 0x0000000019087348 */ /* 0x000fea0003c00000 */
[----:B------:R0:W1:Y:S02]  /*31e0*/  SHFL.BFLY P1, R26, R20, R27, R28 ;  /* 0x0c00001b141a7389 */ /* 0x000064000002001c */
[----:B01----:R-:W-:Y:S05]  /*31f0*/  ENDCOLLECTIVE ;  /* 0x000000000000791b */ /* 0x003fea0003800000 */
.L_x_1292:
[----:B------:R-:W-:Y:S05]  /*3200*/  BRA `(.L_x_1293) ;  /* 0xffffffe400607947 */ /* 0x000fea000383ffff */
        .weak           $__internal_26_$__cuda_sm20_rcp_rn_f32_slowpath
        .type           $__internal_26_$__cuda_sm20_rcp_rn_f32_slowpath,@function
        .size           $__internal_26_$__cuda_sm20_rcp_rn_f32_slowpath,(.L_x_2087 - $__internal_26_$__cuda_sm20_rcp_rn_f32_slowpath)
$__internal_26_$__cuda_sm20_rcp_rn_f32_slowpath:
        /* <DEDUP_REMOVED lines=15> */
.L_x_1295:
        /* <DEDUP_REMOVED lines=29> */
[----:B------:R-:W-:-:S05]  /*34d0*/  @!P0 IADD3 R5, PT, PT, R5, 0x1, RZ ;  /* 0x0000000105058810 */ /* 0x000fca0007ffe0ff */
[----:B------:R-:W-:-:S05]  /*34e0*/  @!P1 IMAD.SHL.U32 R5, R5, 0x2, RZ ;  /* 0x0000000205059824 */ /* 0x000fca00078e00ff */
[----:B------:R-:W-:Y:S01]  /*34f0*/  LOP3.LUT R5, R5, 0x80000000, R0, 0xf8, !PT ;  /* 0x8000000005057812 */ /* 0x000fe200078ef800 */
[----:B------:R-:W-:Y:S06]  /*3500*/  BRA `(.L_x_1296) ;  /* 0x0000000000047947 */ /* 0x000fec0003800000 */
.L_x_1297:
[----:B------:R0:W1:Y:S02]  /*3510*/  MUFU.RCP R5, R0 ;  /* 0x0000000000057308 */ /* 0x0000640000001000 */
.L_x_1296:
[----:B------:R-:W-:Y:S05]  /*3520*/  BSYNC.RECONVERGENT B1 ;  /* 0x0000000000017941 */ /* 0x000fea0003800200 */
.L_x_1294:
[----:B------:R-:W-:-:S04]  /*3530*/  HFMA2 R7, -RZ, RZ, 0, 0 ;  /* 0x00000000ff077431 */ /* 0x000fc800000001ff */
[----:B01----:R-:W-:Y:S05]  /*3540*/  RET.REL.NODEC R6 `(_Z23flash_attn_sinks_kernelIfLi80ELi8ELi32EEvPKT_S2_S2_PS0_PKffiiiii) ;  /* 0xffffffc806ac7950 */ /* 0x003fea0003c3ffff */
.L_x_1298:
        /* <DEDUP_REMOVED lines=11> */
.L_x_2087:


//--------------------- .text._Z23flash_attn_sinks_kernelIfLi64ELi8ELi64EEvPKT_S2_S2_PS0_PKffiiiii --------------------------
	.section	.text._Z23flash_attn_sinks_kernelIfLi64ELi8ELi64EEvPKT_S2_S2_PS0_PKffiiiii,"ax",@progbits
	.align	128
        .global         _Z23flash_attn_sinks_kernelIfLi64ELi8ELi64EEvPKT_S2_S2_PS0_PKffiiiii
        .type           _Z23flash_attn_sinks_kernelIfLi64ELi8ELi64EEvPKT_S2_S2_PS0_PKffiiiii,@function
        .size           _Z23flash_attn_sinks_kernelIfLi64ELi8ELi64EEvPKT_S2_S2_PS0_PKffiiiii,(.L_x_2088 - _Z23flash_attn_sinks_kernelIfLi64ELi8ELi64EEvPKT_S2_S2_PS0_PKffiiiii)
        .other          _Z23flash_attn_sinks_kernelIfLi64ELi8ELi64EEvPKT_S2_S2_PS0_PKffiiiii,@"STO_CUDA_ENTRY STV_DEFAULT"
_Z23flash_attn_sinks_kernelIfLi64ELi8ELi64EEvPKT_S2_S2_PS0_PKffiiiii:
.text._Z23flash_attn_sinks_kernelIfLi64ELi8ELi64EEvPKT_S2_S2_PS0_PKffiiiii:
[----:B------:R-:W0:Y:S01]  /*0000*/  LDC R1, c[0x0][0x37c] ;  /* 0x0000df00ff017b82 */ /* 0x000e220000000800 */
[----:B------:R-:W1:Y:S07]  /*0010*/  S2R R0, SR_CTAID.Z ;  /* 0x0000000000007919 */ /* 0x000e6e0000002700 */
[----:B------:R-:W2:Y:S01]  /*0020*/  LDC R9, c[0x0][0x3ac] ;  /* 0x0000eb00ff097b82 */ /* 0x000ea20000000800 */
[----:B------:R-:W3:Y:S01]  /*0030*/  LDCU.64 UR12, c[0x0][0x358] ;  /* 0x00006b00ff0c77ac */ /* 0x000ee20008000a00 */
[----:B0-----:R-:W-:Y:S01]  /*0040*/  IADD3 R1, PT, PT, R1, -0x100, RZ ;  /* 0xffffff0001017810 */ /* 0x001fe20007ffe0ff */
[----:B------:R-:W0:Y:S01]  /*0050*/  S2R R16, SR_TID.X ;  /* 0x0000000000107919 */ /* 0x000e220000002100 */
[----:B------:R-:W4:Y:S01]  /*0060*/  LDCU UR6, c[0x0][0x3b0] ;  /* 0x00007600ff0677ac */ /* 0x000f220008000800 */
[----:B------:R-:W5:Y:S03]  /*0070*/  S2R R15, SR_CTAID.X ;  /* 0x00000000000f7919 */ /* 0x000f660000002500 */
[----:B------:R-:W5:Y:S01]  /*0080*/  S2UR UR5, SR_CTAID.Y ;  /* 0x00000000000579c3 */ /* 0x000f620000002600 */
[----:B------:R-:W4:Y:S07]  /*0090*/  LDCU UR7, c[0x0][0x3bc] ;  /* 0x00007780ff0777ac */ /* 0x000f2e0008000800 */
[----:B------:R-:W5:Y:S08]  /*00a0*/  LDC R20, c[0x0][0x3b4] ;  /* 0x0000ed00ff147b82 */ /* 0x000f700000000800 */
[----:B------:R-:W4:Y:S01]  /*00b0*/  LDC R3, c[0x0][0x3b8] ;  /* 0x0000ee00ff037b82 */ /* 0x000f220000000800 */
[----:B-1----:R-:W-:-:S02]  /*00c0*/  SHF.L.U32 R0, R0, 0x3, RZ ;  /* 0x0000000300007819 */ /* 0x002fc400000006ff */
[----:B0-----:R-:W-:Y:S02]  /*00d0*/  SHF.R.U32.HI R6, RZ, 0x5, R16 ;  /* 0x00000005ff067819 */ /* 0x001fe40000011610 */
[----:B------:R-:W-:Y:S02]  /*00e0*/  LOP3.LUT R13, R16, 0x1f, RZ, 0xc0, !PT ;  /* 0x0000001f100d7812 */ /* 0x000fe400078ec0ff */
[----:B------:R-:W-:Y:S01]  /*00f0*/  LOP3.LUT R14, R0, R6, RZ, 0xfc, !PT ;  /* 0x00000006000e7212 */ /* 0x000fe200078efcff */
[----:B-----5:R-:W-:-:S03]  /*0100*/  IMAD R2, R20, UR5, R15 ;  /* 0x0000000514027c24 */ /* 0x020fc6000f8e020f */
[-C--:B--2---:R-:W-:Y:S01]  /*0110*/  ISETP.GE.AND P0, PT, R14, R9.reuse, PT ;  /* 0x000000090e00720c */ /* 0x084fe20003f06270 */
[----:B------:R-:W-:-:S04]  /*0120*/  IMAD R2, R2, R9, R14 ;  /* 0x0000000902027224 */ /* 0x000fc800078e020e */
[----:B------:R-:W-:-:S08]  /*0130*/  IMAD R13, R2, 0x40, R13 ;  /* 0x00000040020d7824 */ /* 0x000fd000078e020d */
[----:B------:R-:W0:Y:S02]  /*0140*/  @!P0 LDC.64 R10, c[0x0][0x380] ;  /* 0x0000e000ff0a8b82 */ /* 0x000e240000000a00 */
[----:B0-----:R-:W-:-:S05]  /*0150*/  @!P0 IMAD.WIDE R10, R13, 0x4, R10 ;  /* 0x000000040d0a8825 */ /* 0x001fca00078e020a */
[----:B---3--:R-:W2:Y:S04]  /*0160*/  @!P0 LDG.E.CONSTANT R4, desc[UR12][R10.64+0x80] ;  /* 0x0000800c0a048981 */ /* 0x008ea8000c1e9900 */
[----:B------:R0:W3:Y:S01]  /*0170*/  @!P0 LDG.E.CONSTANT R2, desc[UR12][R10.64] ;  /* 0x0000000c0a028981 */ /* 0x0000e2000c1e9900 */
[----:B----4-:R-:W-:-:S04]  /*0180*/  IABS R12, R3 ;  /* 0x00000003000c7213 */ /* 0x010fc80000000000 */
[----:B------:R-:W1:Y:S08]  /*0190*/  I2F.RP R5, R12 ;  /* 0x0000000c00057306 */ /* 0x000e700000209400 */
[----:B-1----:R-:W1:Y:S02]  /*01a0*/  MUFU.RCP R5, R5 ;  /* 0x0000000500057308 */ /* 0x002e640000001000 */
[----:B-1----:R-:W-:-:S06]  /*01b0*/  IADD3 R18, PT, PT, R5, 0xffffffe, RZ ;  /* 0x0ffffffe05127810 */ /* 0x002fcc0007ffe0ff */
[----:B------:R1:W4:Y:S01]  /*01c0*/  F2I.FTZ.U32.TRUNC.NTZ R19, R18 ;  /* 0x0000001200137305 */ /* 0x000322000021f000 */
[----:B------:R-:W-:Y:S01]  /*01d0*/  IABS R8, R20 ;  /* 0x0000001400087213 */ /* 0x000fe20000000000 */
[----:B-1----:R-:W-:Y:S02]  /*01e0*/  HFMA2 R18, -RZ, RZ, 0, 0 ;  /* 0x00000000ff127431 */ /* 0x002fe400000001ff */
[----:B----4-:R-:W-:-:S04]  /*01f0*/  IMAD.MOV R7, RZ, RZ, -R19 ;  /* 0x000000ffff077224 */ /* 0x010fc800078e0a13 */
[----:B------:R-:W-:-:S04]  /*0200*/  IMAD R7, R7, R12, RZ ;  /* 0x0000000c07077224 */ /* 0x000fc800078e02ff */
[----:B------:R-:W-:-:S04]  /*0210*/  IMAD.HI.U32 R19, R19, R7, R18 ;  /* 0x0000000713137227 */ /* 0x000fc800078e0012 */
[----:B------:R-:W-:-:S04]  /*0220*/  IMAD.MOV.U32 R7, RZ, RZ, R8 ;  /* 0x000000ffff077224 */ /* 0x000fc800078e0008 */
[----:B------:R-:W-:Y:S01]  /*0230*/  IMAD.HI.U32 R8, R19, R7, RZ ;  /* 0x0000000713087227 */ /* 0x000fe200078e00ff */
[----:B------:R-:W-:Y:S01]  /*0240*/  IABS R18, R15 ;  /* 0x0000000f00127213 */ /* 0x000fe20000000000 */
[----:B------:R-:W2:Y:S03]  /*0250*/  @!P0 LDC R19, c[0x0][0x3a8] ;  /* 0x0000ea00ff138b82 */ /* 0x000ea60000000800 */
[----:B------:R-:W-:-:S05]  /*0260*/  IADD3 R5, PT, PT, -R8, RZ, RZ ;  /* 0x000000ff08057210 */ /* 0x000fca0007ffe1ff */
[----:B------:R-:W-:-:S05]  /*0270*/  IMAD R5, R12, R5, R7 ;  /* 0x000000050c057224 */ /* 0x000fca00078e0207 */
[----:B------:R-:W-:-:S13]  /*0280*/  ISETP.GT.U32.AND P2, PT, R12, R5, PT ;  /* 0x000000050c00720c */ /* 0x000fda0003f44070 */
[----:B------:R-:W-:-:S05]  /*0290*/  @!P2 IMAD.IADD R5, R5, 0x1, -R12 ;  /* 0x000000010505a824 */ /* 0x000fca00078e0a0c */
[----:B------:R-:W-:Y:S02]  /*02a0*/  ISETP.GE.U32.AND P1, PT, R5, R12, PT ;  /* 0x0000000c0500720c */ /* 0x000fe40003f26070 */
[----:B------:R-:W-:Y:S02]  /*02b0*/  LOP3.LUT R5, R20, R3, RZ, 0x3c, !PT ;  /* 0x0000000314057212 */ /* 0x000fe400078e3cff */
[----:B------:R-:W-:Y:S02]  /*02c0*/  @!P2 IADD3 R8, PT, PT, R8, 0x1, RZ ;  /* 0x000000010808a810 */ /* 0x000fe40007ffe0ff */
[----:B------:R-:W-:Y:S02]  /*02d0*/  ISETP.GE.AND P3, PT, R5, RZ, PT ;  /* 0x000000ff0500720c */ /* 0x000fe40003f66270 */
[----:B------:R-:W-:-:S05]  /*02e0*/  ISETP.NE.AND P2, PT, R3, RZ, PT ;  /* 0x000000ff0300720c */ /* 0x000fca0003f45270 */
[----:B------:R-:W-:-:S06]  /*02f0*/  @P1 VIADD R8, R8, 0x1 ;  /* 0x0000000108081836 */ /* 0x000fcc0000000000 */
[----:B------:R-:W-:Y:S02]  /*0300*/  @!P3 IADD3 R8, PT, PT, -R8, RZ, RZ ;  /* 0x000000ff0808b210 */ /* 0x000fe40007ffe1ff */
[----:B------:R-:W-:-:S04]  /*0310*/  @!P2 LOP3.LUT R8, RZ, R3, RZ, 0x33, !PT ;  /* 0x00000003ff08a212 */ /* 0x000fc800078e33ff */
[----:B------:R-:W-:-:S04]  /*0320*/  IABS R12, R8 ;  /* 0x00000008000c7213 */ /* 0x000fc80000000000 */
[----:B------:R-:W1:Y:S08]  /*0330*/  I2F.RP R5, R12 ;  /* 0x0000000c00057306 */ /* 0x000e700000209400 */
[----:B-1----:R-:W0:Y:S02]  /*0340*/  MUFU.RCP R5, R5 ;  /* 0x0000000500057308 */ /* 0x002e240000001000 */
[----:B0-----:R-:W-:-:S06]  /*0350*/  VIADD R10, R5, 0xffffffe ;  /* 0x0ffffffe050a7836 */ /* 0x001fcc0000000000 */
[----:B------:R0:W1:Y:S01]  /*0360*/  F2I.FTZ.U32.TRUNC.NTZ R11, R10 ;  /* 0x0000000a000b7305 */ /* 0x000062000021f000 */
[----:B------:R-:W-:Y:S01]  /*0370*/  IABS R17, R8 ;  /* 0x0000000800117213 */ /* 0x000fe20000000000 */
[----:B0-----:R-:W-:Y:S01]  /*0380*/  IMAD.MOV.U32 R10, RZ, RZ, RZ ;  /* 0x000000ffff0a7224 */ /* 0x001fe200078e00ff */
[----:B-1----:R-:W-:-:S05]  /*0390*/  IADD3 R7, PT, PT, RZ, -R11, RZ ;  /* 0x8000000bff077210 */ /* 0x002fca0007ffe0ff */
[----:B------:R-:W-:-:S04]  /*03a0*/  IMAD R7, R7, R12, RZ ;  /* 0x0000000c07077224 */ /* 0x000fc800078e02ff */
[----:B------:R-:W-:Y:S01]  /*03b0*/  IMAD.HI.U32 R11, R11, R7, R10 ;  /* 0x000000070b0b7227 */ /* 0x000fe200078e000a */
[----:B------:R-:W-:-:S05]  /*03c0*/  IADD3 R5, PT, PT, RZ, -R17, RZ ;  /* 0x80000011ff057210 */ /* 0x000fca0007ffe0ff */
[----:B------:R-:W-:-:S04]  /*03d0*/  IMAD.HI.U32 R11, R11, R18, RZ ;  /* 0x000000120b0b7227 */ /* 0x000fc800078e00ff */
[----:B------:R-:W-:-:S05]  /*03e0*/  IMAD R5, R11, R5, R18 ;  /* 0x000000050b057224 */ /* 0x000fca00078e0212 */
[----:B------:R-:W-:Y:S02]  /*03f0*/  ISETP.GT.U32.AND P2, PT, R12, R5, PT ;  /* 0x000000050c00720c */ /* 0x000fe40003f44070 */
[----:B------:R-:W-:-:S11]  /*0400*/  LOP3.LUT R7, R15, R8, RZ, 0x3c, !PT ;  /* 0x000000080f077212 */ /* 0x000fd600078e3cff */
[----:B------:R-:W-:-:S05]  /*0410*/  @!P2 IMAD.IADD R5, R5, 0x1, -R12 ;  /* 0x000000010505a824 */ /* 0x000fca00078e0a0c */
[----:B------:R-:W-:Y:S02]  /*0420*/  ISETP.GE.U32.AND P1, PT, R5, R12, PT ;  /* 0x0000000c0500720c */ /* 0x000fe40003f26070 */
[----:B------:R-:W-:Y:S02]  /*0430*/  IADD3 R5, PT, PT, -R9, UR6, RZ ;  /* 0x0000000609057c10 */ /* 0x000fe4000fffe1ff */
[----:B------:R-:W-:-:S03]  /*0440*/  MOV R10, UR7 ;  /* 0x00000007000a7c02 */ /* 0x000fc60008000f00 */
[----:B------:R-:W-:Y:S01]  /*0450*/  IMAD.IADD R17, R0, 0x1, R5 ;  /* 0x0000000100117824 */ /* 0x000fe200078e0205 */
[----:B------:R-:W-:Y:S02]  /*0460*/  ISETP.GE.AND P3, PT, R7, RZ, PT ;  /* 0x000000ff0700720c */ /* 0x000fe40003f66270 */
[----:B------:R-:W-:Y:S02]  /*0470*/  @!P2 IADD3 R11, PT, PT, R11, 0x1, RZ ;  /* 0x000000010b0ba810 */ /* 0x000fe40007ffe0ff */
[----:B------:R-:W-:Y:S02]  /*0480*/  VIADDMNMX R7, R17, -R10, 0xffffffff, !PT ;  /* 0xffffffff11077446 */ /* 0x000fe4000780090a */
[----:B------:R-:W-:Y:S02]  /*0490*/  ISETP.NE.AND P2, PT, R8, RZ, PT ;  /* 0x000000ff0800720c */ /* 0x000fe40003f45270 */
[----:B------:R-:W-:Y:S02]  /*04a0*/  R2UR UR4, R7 ;  /* 0x00000000070472ca */ /* 0x000fe400000e0000 */
[----:B------:R-:W-:Y:S01]  /*04b0*/  VIADDMNMX R0, R0, 0x8, R9, PT ;  /* 0x0000000800007846 */ /* 0x000fe20003800109 */
[----:B------:R-:W-:-:S03]  /*04c0*/  @P1 VIADD R11, R11, 0x1 ;  /* 0x000000010b0b1836 */ /* 0x000fc60000000000 */
[----:B------:R-:W-:Y:S02]  /*04d0*/  VIADDMNMX R0, R5, R0, UR6, PT ;  /* 0x0000000605007e46 */ /* 0x000fe4000b800100 */
[----:B------:R-:W-:Y:S02]  /*04e0*/  @!P3 IADD3 R11, PT, PT, -R11, RZ, RZ ;  /* 0x000000ff0b0bb210 */ /* 0x000fe40007ffe1ff */
[----:B------:R-:W-:Y:S02]  /*04f0*/  R2UR UR11, R0 ;  /* 0x00000000000b72ca */ /* 0x000fe400000e0000 */
[----:B------:R-:W-:Y:S01]  /*0500*/  @!P2 LOP3.LUT R11, RZ, R8, RZ, 0x33, !PT ;  /* 0x00000008ff0ba212 */ /* 0x000fe200078e33ff */
[----:B------:R-:W-:Y:S02]  /*0510*/  UISETP.GT.AND UP0, UPT, UR7, URZ, UPT ;  /* 0x000000ff0700728c */ /* 0x000fe4000bf04270 */
[----:B------:R-:W-:Y:S02]  /*0520*/  UIADD3 UR4, UPT, UPT, UR4, 0x1, URZ ;  /* 0x0000000104047890 */ /* 0x000fe4000fffe0ff */
[----:B------:R-:W-:-:S02]  /*0530*/  IMAD R11, R3, UR5, R11 ;  /* 0x00000005030b7c24 */ /* 0x000fc4000f8e020b */
[----:B------:R-:W-:Y:S01]  /*0540*/  USEL UR5, UR4, URZ, UP0 ;  /* 0x000000ff04057287 */ /* 0x000fe20008000000 */
[----:B------:R-:W-:-:S03]  /*0550*/  R2UR UR15, R1 ;  /* 0x00000000010f72ca */ /* 0x000fc600000e0000 */
[----:B------:R-:W-:Y:S01]  /*0560*/  UISETP.GE.AND UP1, UPT, UR5, UR11, UPT ;  /* 0x0000000b0500728c */ /* 0x000fe2000bf26270 */
[----:B------:R-:W-:Y:S01]  /*0570*/  MOV R7, RZ ;  /* 0x000000ff00077202 */ /* 0x000fe20000000f00 */
[----:B------:R-:W-:Y:S01]  /*0580*/  IMAD.MOV.U32 R12, RZ, RZ, RZ ;  /* 0x000000ffff0c7224 */ /* 0x000fe200078e00ff */
[----:B------:R-:W-:Y:S01]  /*0590*/  MOV R8, 0xff7fffff ;  /* 0xff7fffff00087802 */ /* 0x000fe20000000f00 */
[----:B------:R-:W-:Y:S02]  /*05a0*/  IMAD.IADD R6, R6, 0x1, R17 ;  /* 0x0000000106067824 */ /* 0x000fe400078e0211 */
[----:B------:R-:W-:Y:S02]  /*05b0*/  IMAD.MOV.U32 R3, RZ, RZ, RZ ;  /* 0x000000ffff037224 */ /* 0x000fe400078e00ff */
[-C--:B--2---:R-:W-:Y:S01]  /*05c0*/  @!P0 FMUL R7, R4, R19.reuse ;  /* 0x0000001304078220 */ /* 0x084fe20000400000 */
[----:B------:R-:W-:Y:S01]  /*05d0*/  CS2R R4, SRZ ;  /* 0x0000000000047805 */ /* 0x000fe2000001ff00 */
[----:B---3--:R-:W-:Y:S01]  /*05e0*/  @!P0 FMUL R12, R2, R19 ;  /* 0x00000013020c8220 */ /* 0x008fe20000400000 */
[----:B------:R-:W-:Y:S06]  /*05f0*/  BRA.U UP1, `(.L_x_1299) ;  /* 0x0000001d01dc7547 */ /* 0x000fec000b800000 */
[----:B------:R-:W-:Y:S01]  /*0600*/  IMAD R5, R11, UR6, RZ ;  /* 0x000000060b057c24 */ /* 0x000fe2000f8e02ff */
[----:B------:R-:W-:Y:S01]  /*0610*/  LOP3.LUT R2, R16, 0x3f, RZ, 0xc0, !PT ;  /* 0x0000003f10027812 */ /* 0x000fe200078ec0ff */
[----:B------:R-:W-:Y:S01]  /*0620*/  IMAD.MOV.U32 R8, RZ, RZ, -0x800001 ;  /* 0xff7fffffff087424 */ /* 0x000fe200078e00ff */
[----:B------:R-:W-:Y:S01]  /*0630*/  VIADDMNMX R0, R6, -R10, 0xffffffff, !PT ;  /* 0xffffffff06007446 */ /* 0x000fe2000780090a */
[----:B------:R-:W-:Y:S01]  /*0640*/  UMOV UR4, URZ ;  /* 0x000000ff00047c82 */ /* 0x000fe20008000000 */
[----:B------:R-:W-:Y:S01]  /*0650*/  PLOP3.LUT P0, PT, PT, PT, UP0, 0x80, 0x8 ;  /* 0x000000000008781c */ /* 0x000fe20003f0f008 */
[----:B------:R-:W-:Y:S01]  /*0660*/  UMOV UR6, UR5 ;  /* 0x0000000500067c82 */ /* 0x000fe20008000000 */
[----:B------:R-:W-:Y:S01]  /*0670*/  LEA R2, R5, R2, 0x6 ;  /* 0x0000000205027211 */ /* 0x000fe200078e30ff */
[----:B------:R-:W-:Y:S01]  /*0680*/  VIADD R0, R0, 0x1 ;  /* 0x0000000100007836 */ /* 0x000fe20000000000 */
[----:B------:R-:W-:Y:S02]  /*0690*/  ISETP.LT.AND P0, PT, R14, R9, P0 ;  /* 0x000000090e00720c */ /* 0x000fe40000701270 */
[----:B------:R-:W-:-:S11]  /*06a0*/  MOV R5, RZ ;  /* 0x000000ff00057202 */ /* 0x000fd60000000f00 */
.L_x_1332:
[----:B0-----:R-:W0:Y:S01]  /*06b0*/  S2UR UR9, SR_CgaCtaId ;  /* 0x00000000000979c3 */ /* 0x001e220000008800 */
[----:B------:R-:W-:Y:S01]  /*06c0*/  ULEA UR7, UR4, UR5, 0x6 ;  /* 0x0000000504077291 */ /* 0x000fe2000f8e30ff */
[----:B-12---:R-:W-:Y:S01]  /*06d0*/  HFMA2 R9, -RZ, RZ, 0, 3.814697265625e-06 ;  /* 0x00000040ff097431 */ /* 0x006fe200000001ff */
[----:B------:R-:W-:Y:S01]  /*06e0*/  UIADD3 UR8, UPT, UPT, UR6, 0x40, URZ ;  /* 0x0000004006087890 */ /* 0x000fe2000fffe0ff */
[C---:B------:R-:W-:Y:S01]  /*06f0*/  LOP3.LUT R25, R16.reuse, 0x100, RZ, 0xfc, !PT ;  /* 0x0000010010197812 */ /* 0x040fe200078efcff */
[----:B------:R-:W-:Y:S01]  /*0700*/  UIMAD UR14, UR4, -0x40, -UR5 ;  /* 0xffffffc0040e78a4 */ /* 0x000fe2000f8e0a05 */
[----:B------:R-:W-:Y:S01]  /*0710*/  LOP3.LUT R24, R16, 0x200, RZ, 0xfc, !PT ;  /* 0x0000020010187812 */ /* 0x000fe200078efcff */
[----:B------:R-:W-:Y:S01]  /*0720*/  IMAD.U32 R28, RZ, RZ, UR7 ;  /* 0x00000007ff1c7e24 */ /* 0x000fe2000f8e00ff */
[----:B------:R-:W-:Y:S01]  /*0730*/  UMOV UR7, 0x400 ;  /* 0x0000040000077882 */ /* 0x000fe20000000000 */
[----:B------:R-:W-:Y:S01]  /*0740*/  SHF.R.U32.HI R26, RZ, 0x6, R16 ;  /* 0x00000006ff1a7819 */ /* 0x000fe20000011610 */
[----:B------:R-:W-:Y:S01]  /*0750*/  UISETP.LT.AND UP1, UPT, UR11, UR8, UPT ;  /* 0x000000080b00728c */ /* 0x000fe2000bf21270 */
[----:B------:R-:W-:Y:S01]  /*0760*/  SHF.R.U32.HI R25, RZ, 0x6, R25 ;  /* 0x00000006ff197819 */ /* 0x000fe20000011619 */
[----:B------:R-:W-:Y:S01]  /*0770*/  BSSY.RECONVERGENT B0, `(.L_x_1300) ;  /* 0x000003a000007945 */ /* 0x000fe20003800200 */
[----:B------:R-:W-:Y:S01]  /*0780*/  VIADDMNMX R28, R28, R9, UR11, PT ;  /* 0x0000000b1c1c7e46 */ /* 0x000fe2000b800109 */
[----:B------:R-:W-:Y:S01]  /*0790*/  VIADD R17, R26, UR6 ;  /* 0x000000061a117c36 */ /* 0x000fe20008000000 */
[----:B------:R-:W-:Y:S01]  /*07a0*/  LOP3.LUT R9, R16, 0x300, RZ, 0xfc, !PT ;  /* 0x0000030010097812 */ /* 0x000fe200078efcff */
[----:B------:R-:W-:Y:S01]  /*07b0*/  VIADD R27, R25, UR6 ;  /* 0x00000006191b7c36 */ /* 0x000fe20008000000 */
[----:B------:R-:W-:Y:S01]  /*07c0*/  SHF.R.U32.HI R24, RZ, 0x6, R24 ;  /* 0x00000006ff187819 */ /* 0x000fe20000011618 */
[----:B------:R-:W-:Y:S01]  /*07d0*/  UISETP.GE.AND UP0, UPT, UR8, UR11, UPT ;  /* 0x0000000b0800728c */ /* 0x000fe2000bf06270 */
[----:B------:R-:W-:Y:S01]  /*07e0*/  SHF.R.U32.HI R9, RZ, 0x6, R9 ;  /* 0x00000006ff097819 */ /* 0x000fe20000011609 */
[----:B------:R-:W-:Y:S01]  /*07f0*/  IMAD R27, R27, 0x40, R2 ;  /* 0x000000401b1b7824 */ /* 0x000fe200078e0202 */
[----:B------:R-:W-:-:S02]  /*0800*/  IADD3 R33, PT, PT, R24, UR6, RZ ;  /* 0x0000000618217c10 */ /* 0x000fc4000fffe0ff */
[----:B------:R-:W-:Y:S01]  /*0810*/  MOV R30, R16 ;  /* 0x00000010001e7202 */ /* 0x000fe20000000f00 */
[----:B0-----:R-:W-:Y:S01]  /*0820*/  ULEA UR7, UR9, UR7, 0x18 ;  /* 0x0000000709077291 */ /* 0x001fe2000f8ec0ff */
[----:B------:R-:W-:Y:S01]  /*0830*/  VIADD R31, R9, UR6 ;  /* 0x00000006091f7c36 */ /* 0x000fe20008000000 */
[----:B------:R-:W-:Y:S01]  /*0840*/  USEL UR9, UR11, UR8, UP1 ;  /* 0x000000080b097287 */ /* 0x000fe20008800000 */
[-C--:B------:R-:W-:Y:S02]  /*0850*/  LEA R17, R17, R2.reuse, 0x6 ;  /* 0x0000000211117211 */ /* 0x080fe400078e30ff */
[----:B------:R-:W-:Y:S01]  /*0860*/  IADD3 R28, PT, PT, R28, UR14, RZ ;  /* 0x0000000e1c1c7c10 */ /* 0x000fe2000fffe0ff */
[----:B------:R-:W-:Y:S01]  /*0870*/  IMAD R31, R31, 0x40, R2 ;  /* 0x000000401f1f7824 */ /* 0x000fe200078e0202 */
[----:B------:R-:W-:Y:S01]  /*0880*/  LEA R29, R16, UR7, 0x2 ;  /* 0x00000007101d7c11 */ /* 0x000fe2000f8e10ff */
[----:B------:R-:W-:Y:S01]  /*0890*/  UIADD3 UR10, UPT, UPT, UR9, -UR6, URZ ;  /* 0x80000006090a7290 */ /* 0x000fe2000fffe0ff */
[----:B------:R-:W-:-:S02]  /*08a0*/  LEA R33, R33, R2, 0x6 ;  /* 0x0000000221217211 */ /* 0x000fc400078e30ff */
[----:B------:R-:W-:Y:S01]  /*08b0*/  IADD3 R29, PT, PT, R29, 0x800, RZ ;  /* 0x000008001d1d7810 */ /* 0x000fe20007ffe0ff */
[----:B------:R-:W-:Y:S01]  /*08c0*/  UMOV UR9, UR6 ;  /* 0x0000000600097c82 */ /* 0x000fe20008000000 */
[----:B-----5:R-:W-:-:S07]  /*08d0*/  UMOV UR6, UR8 ;  /* 0x0000000800067c82 */ /* 0x020fce0008000000 */
.L_x_1301:
[----:B------:R-:W-:Y:S01]  /*08e0*/  ISETP.GE.AND P1, PT, R26, UR10, PT ;  /* 0x0000000a1a007c0c */ /* 0x000fe2000bf26270 */
[----:B------:R-:W-:Y:S01]  /*08f0*/  IMAD.MOV.U32 R32, RZ, RZ, RZ ;  /* 0x000000ffff207224 */ /* 0x000fe200078e00ff */
[----:B------:R-:W-:Y:S02]  /*0900*/  ISETP.GE.AND P2, PT, R25, UR10, PT ;  /* 0x0000000a19007c0c */ /* 0x000fe4000bf46270 */
[----:B------:R-:W-:Y:S02]  /*0910*/  ISETP.GE.AND P3, PT, R24, UR10, PT ;  /* 0x0000000a18007c0c */ /* 0x000fe4000bf66270 */
[----:B------:R-:W-:-:S07]  /*0920*/  ISETP.GE.AND P4, PT, R9, UR10, PT ;  /* 0x0000000a09007c0c */ /* 0x000fce000bf86270 */
[----:B------:R-:W0:Y:S08]  /*0930*/  @!P1 LDC.64 R22, c[0x0][0x388] ;  /* 0x0000e200ff169b82 */ /* 0x000e300000000a00 */
[----:B------:R-:W1:Y:S08]  /*0940*/  @!P2 LDC.64 R20, c[0x0][0x388] ;  /* 0x0000e200ff14ab82 */ /* 0x000e700000000a00 */
[----:B------:R-:W2:Y:S08]  /*0950*/  @!P3 LDC.64 R18, c[0x0][0x388] ;  /* 0x0000e200ff12bb82 */ /* 0x000eb00000000a00 */
[----:B------:R-:W3:Y:S01]  /*0960*/  @!P4 LDC.64 R10, c[0x0][0x388] ;  /* 0x0000e200ff0acb82 */ /* 0x000ee20000000a00 */
[----:B------:R-:W-:-:S02]  /*0970*/  CS2R R34, SRZ ;  /* 0x0000000000227805 */ /* 0x000fc4000001ff00 */
[----:B------:R-:W-:Y:S01]  /*0980*/  MOV R36, RZ ;  /* 0x000000ff00247202 */ /* 0x000fe20000000f00 */
[----:B0-----:R-:W-:-:S04]  /*0990*/  @!P1 IMAD.WIDE R22, R17, 0x4, R22 ;  /* 0x0000000411169825 */ /* 0x001fc800078e0216 */
[----:B-1----:R-:W-:Y:S01]  /*09a0*/  @!P2 IMAD.WIDE R20, R27, 0x4, R20 ;  /* 0x000000041b14a825 */ /* 0x002fe200078e0214 */
[----:B------:R-:W4:Y:S04]  /*09b0*/  @!P1 LDG.E.CONSTANT R32, desc[UR12][R22.64] ;  /* 0x0000000c16209981 */ /* 0x000f28000c1e9900 */
[----:B------:R-:W5:Y:S01]  /*09c0*/  @!P2 LDG.E.CONSTANT R34, desc[UR12][R20.64] ;  /* 0x0000000c1422a981 */ /* 0x000f62000c1e9900 */
[----:B--2---:R-:W-:-:S05]  /*09d0*/  @!P3 IMAD.WIDE R18, R33, 0x4, R18 ;  /* 0x000000042112b825 */ /* 0x004fca00078e0212 */
[----:B------:R-:W2:Y:S01]  /*09e0*/  @!P3 LDG.E.CONSTANT R36, desc[UR12][R18.64] ;  /* 0x0000000c1224b981 */ /* 0x000ea2000c1e9900 */
[----:B---3--:R-:W-:-:S05]  /*09f0*/  @!P4 IMAD.WIDE R10, R31, 0x4, R10 ;  /* 0x000000041f0ac825 */ /* 0x008fca00078e020a */
        /* <DEDUP_REMOVED lines=11> */
[----:B----4-:R-:W-:Y:S04]  /*0ab0*/  STS [R29+-0x800], R32 ;  /* 0xfff800201d007388 */ /* 0x010fe80000000800 */
[----:B-----5:R-:W-:Y:S04]  /*0ac0*/  STS [R29+-0x400], R34 ;  /* 0xfffc00221d007388 */ /* 0x020fe80000000800 */
[----:B--2---:R-:W-:Y:S04]  /*0ad0*/  STS [R29], R36 ;  /* 0x000000241d007388 */ /* 0x004fe80000000800 */
[----:B---3--:R0:W-:Y:S02]  /*0ae0*/  STS [R29+0x400], R35 ;  /* 0x000400231d007388 */ /* 0x0081e40000000800 */
[----:B0-----:R-:W-:Y:S01]  /*0af0*/  IADD3 R29, PT, PT, R29, 0x1000, RZ ;  /* 0x000010001d1d7810 */ /* 0x001fe20007ffe0ff */
[----:B------:R-:W-:Y:S06]  /*0b00*/  @!P1 BRA `(.L_x_1301) ;  /* 0xfffffffc00749947 */ /* 0x000fec000383ffff */
[----:B------:R-:W-:Y:S05]  /*0b10*/  BSYNC.RECONVERGENT B0 ;  /* 0x0000000000007941 */ /* 0x000fea0003800200 */
.L_x_1300:
[----:B------:R-:W-:Y:S01]  /*0b20*/  BSSY.RECONVERGENT B0, `(.L_x_1302) ;  /* 0x0000030000007945 */ /* 0x000fe20003800200 */
[----:B------:R-:W-:-:S07]  /*0b30*/  IMAD.MOV.U32 R9, RZ, RZ, R16 ;  /* 0x000000ffff097224 */ /* 0x000fce00078e0010 */
.L_x_1303:
[C---:B------:R-:W-:Y:S01]  /*0b40*/  IADD3 R10, PT, PT, R9.reuse, 0x100, RZ ;  /* 0x00000100090a7810 */ /* 0x040fe20007ffe0ff */
[C---:B------:R-:W-:Y:S01]  /*0b50*/  VIADD R11, R9.reuse, 0x200 ;  /* 0x00000200090b7836 */ /* 0x040fe20000000000 */
[----:B0-----:R-:W-:Y:S01]  /*0b60*/  IADD3 R17, PT, PT, R9, 0x300, RZ ;  /* 0x0000030009117810 */ /* 0x001fe20007ffe0ff */
[----:B------:R-:W-:Y:S01]  /*0b70*/  HFMA2 R26, -RZ, RZ, 0, 0 ;  /* 0x00000000ff1a7431 */ /* 0x000fe200000001ff */
[----:B------:R-:W-:Y:S02]  /*0b80*/  SHF.R.U32.HI R24, RZ, 0x6, R9 ;  /* 0x00000006ff187819 */ /* 0x000fe40000011609 */
[----:B------:R-:W-:Y:S02]  /*0b90*/  SHF.R.U32.HI R25, RZ, 0x6, R10 ;  /* 0x00000006ff197819 */ /* 0x000fe4000001160a */
[----:B------:R-:W-:Y:S02]  /*0ba0*/  SHF.R.U32.HI R27, RZ, 0x6, R11 ;  /* 0x00000006ff1b7819 */ /* 0x000fe4000001160b */
[----:B------:R-:W-:-:S02]  /*0bb0*/  SHF.R.U32.HI R29, RZ, 0x6, R17 ;  /* 0x00000006ff1d7819 */ /* 0x000fc40000011611 */
[----:B------:R-:W-:Y:S02]  /*0bc0*/  ISETP.GE.AND P1, PT, R24, UR10, PT ;  /* 0x0000000a18007c0c */ /* 0x000fe4000bf26270 */
[----:B------:R-:W-:Y:S02]  /*0bd0*/  ISETP.GE.AND P2, PT, R25, UR10, PT ;  /* 0x0000000a19007c0c */ /* 0x000fe4000bf46270 */
[----:B------:R-:W-:Y:S02]  /*0be0*/  ISETP.GE.AND P3, PT, R27, UR10, PT ;  /* 0x0000000a1b007c0c */ /* 0x000fe4000bf66270 */
[----:B------:R-:W-:-:S07]  /*0bf0*/  ISETP.GE.AND P4, PT, R29, UR10, PT ;  /* 0x0000000a1d007c0c */ /* 0x000fce000bf86270 */
[----:B------:R-:W0:Y:S01]  /*0c00*/  @!P1 LDC.64 R20, c[0x0][0x390] ;  /* 0x0000e400ff149b82 */ /* 0x000e220000000a00 */
[----:B------:R-:W-:Y:S01]  /*0c10*/  @!P1 VIADD R17, R24, UR9 ;  /* 0x0000000918119c36 */ /* 0x000fe20008000000 */
[----:B------:R-:W-:Y:S02]  /*0c20*/  @!P2 IADD3 R25, PT, PT, R25, UR9, RZ ;  /* 0x000000091919ac10 */ /* 0x000fe4000fffe0ff */
[----:B------:R-:W-:Y:S02]  /*0c30*/  @!P3 VIADD R27, R27, UR9 ;  /* 0x000000091b1bbc36 */ /* 0x000fe40008000000 */
[----:B------:R-:W-:Y:S01]  /*0c40*/  @!P4 IADD3 R29, PT, PT, R29, UR9, RZ ;  /* 0x000000091d1dcc10 */ /* 0x000fe2000fffe0ff */
[--C-:B------:R-:W-:Y:S01]  /*0c50*/  @!P1 IMAD R17, R17, 0x40, R2.reuse ;  /* 0x0000004011119824 */ /* 0x100fe200078e0202 */
[----:B------:R-:W1:Y:S01]  /*0c60*/  @!P2 LDC.64 R22, c[0x0][0x390] ;  /* 0x0000e400ff16ab82 */ /* 0x000e620000000a00 */
[-C--:B------:R-:W-:Y:S01]  /*0c70*/  @!P2 LEA R25, R25, R2.reuse, 0x6 ;  /* 0x000000021919a211 */ /* 0x080fe200078e30ff */
[----:B------:R-:W-:Y:S01]  /*0c80*/  @!P3 IMAD R27, R27, 0x40, R2 ;  /* 0x000000401b1bb824 */ /* 0x000fe200078e0202 */
[----:B------:R-:W-:-:S05]  /*0c90*/  @!P4 LEA R29, R29, R2, 0x6 ;  /* 0x000000021d1dc211 */ /* 0x000fca00078e30ff */
[----:B------:R-:W2:Y:S08]  /*0ca0*/  @!P3 LDC.64 R10, c[0x0][0x390] ;  /* 0x0000e400ff0abb82 */ /* 0x000eb00000000a00 */
        /* <DEDUP_REMOVED lines=24> */
.L_x_1302:
[----:B------:R-:W1:Y:S01]  /*0e30*/  LDCU UR7, c[0x0][0x3ac] ;  /* 0x00007580ff0777ac */ /* 0x000e620008000800 */
[----:B------:R-:W-:Y:S01]  /*0e40*/  BAR.SYNC.DEFER_BLOCKING 0x0 ;  /* 0x0000000000007b1d */ /* 0x000fe20000010000 */
[----:B-1----:R-:W-:-:S13]  /*0e50*/  ISETP.GE.AND P1, PT, R14, UR7, PT ;  /* 0x000000070e007c0c */ /* 0x002fda000bf26270 */
[----:B------:R-:W-:Y:S05]  /*0e60*/  @P1 BRA `(.L_x_1304) ;  /* 0x0000001400b01947 */ /* 0x000fea0003800000 */
[----:B------:R-:W-:Y:S01]  /*0e70*/  MOV R10, UR10 ;  /* 0x0000000a000a7c02 */ /* 0x000fe20008000f00 */
[----:B------:R-:W-:Y:S01]  /*0e80*/  ULEA UR7, UR4, UR5, 0x6 ;  /* 0x0000000504077291 */ /* 0x000fe2000f8e30ff */
[----:B------:R-:W-:Y:S01]  /*0e90*/  IMAD.MOV.U32 R9, RZ, RZ, 0x40 ;  /* 0x00000040ff097424 */ /* 0x000fe200078e00ff */
[----:B0-----:R-:W-:Y:S01]  /*0ea0*/  LOP3.LUT R17, R16, 0x1f, RZ, 0xc0, !PT ;  /* 0x0000001f10117812 */ /* 0x001fe200078ec0ff */
        /* <DEDUP_REMOVED lines=9> */
.L_x_1311:
        /* <DEDUP_REMOVED lines=26> */
.L_x_1343:
[----:B-1----:R-:W-:Y:S01]  /*10e0*/  FADD R24, R23, R24 ;  /* 0x0000001817187221 */ /* 0x002fe20000000000 */
[----:B------:R-:W-:-:S04]  /*10f0*/  LEA R9, R18, UR15, 0x2 ;  /* 0x0000000f12097c11 */ /* 0x000fc8000f8e10ff */
[----:B------:R-:W-:Y:S01]  /*1100*/  FMNMX R11, R11, R24, !PT ;  /* 0x000000180b0b7209 */ /* 0x000fe20007800000 */
[----:B------:R1:W-:Y:S01]  /*1110*/  STL [R9], R24 ;  /* 0x0000001809007387 */ /* 0x0003e20000100800 */
[----:B------:R-:W-:Y:S05]  /*1120*/  BRA `(.L_x_1310) ;  /* 0x00000000000c7947 */ /* 0x000fea0003800000 */
.L_x_1308:
[----:B------:R-:W-:Y:S02]  /*1130*/  LEA R9, R18, UR15, 0x2 ;  /* 0x0000000f12097c11 */ /* 0x000fe4000f8e10ff */
[----:B------:R-:W-:-:S05]  /*1140*/  MOV R20, 0xff7fffff ;  /* 0xff7fffff00147802 */ /* 0x000fca0000000f00 */
[----:B------:R0:W-:Y:S02]  /*1150*/  STL [R9], R20 ;  /* 0x0000001409007387 */ /* 0x0001e40000100800 */
.L_x_1310:
[----:B------:R-:W-:Y:S05]  /*1160*/  BSYNC B1 ;  /* 0x0000000000017941 */ /* 0x000fea0003800000 */
.L_x_1307:
[----:B------:R-:W-:Y:S01]  /*1170*/  VIADD R18, R18, 0x1 ;  /* 0x0000000112127836 */ /* 0x000fe20000000000 */
[----:B------:R-:W-:-:S04]  /*1180*/  IADD3 R19, PT, PT, R19, 0x1, RZ ;  /* 0x0000000113137810 */ /* 0x000fc80007ffe0ff */
[----:B------:R-:W-:-:S13]  /*1190*/  ISETP.GE.AND P2, PT, R18, UR10, PT ;  /* 0x0000000a12007c0c */ /* 0x000fda000bf46270 */
[----:B------:R-:W-:Y:S05]  /*11a0*/  @!P2 BRA `(.L_x_1311) ;  /* 0xfffffffc0064a947 */ /* 0x000fea000383ffff */
[----:B------:R-:W-:Y:S05]  /*11b0*/  BRA `(.L_x_1312) ;  /* 0x0000000400407947 */ /* 0x000fea0003800000 */
.L_x_1306:
        /* <DEDUP_REMOVED lines=13> */
.L_x_1315:
        /* <DEDUP_REMOVED lines=21> */
.L_x_1314:
[----:B------:R-:W-:Y:S05]  /*13e0*/  BSYNC.RECONVERGENT B1 ;  /* 0x0000000000017941 */ /* 0x000fea0003800200 */
.L_x_1313:
        /* <DEDUP_REMOVED lines=24> */
.L_x_1317:
[----:B------:R-:W-:Y:S05]  /*1570*/  BSYNC.RECONVERGENT B1 ;  /* 0x0000000000017941 */ /* 0x000fea0003800200 */
.L_x_1316:
        /* <DEDUP_REMOVED lines=20> */
.L_x_1312:
[----:B------:R-:W-:Y:S05]  /*16c0*/  BSYNC B0 ;  /* 0x0000000000007941 */ /* 0x000fea0003800000 */
.L_x_1305:
[----:B------:R-:W-:-:S13]  /*16d0*/  FSETP.GT.AND P2, PT, R11, -3.40282346638528859812e+38, PT ;  /* 0xff7fffff0b00780b */ /* 0x000fda0003f44000 */
[----:B------:R-:W-:Y:S05]  /*16e0*/  @!P2 BRA `(.L_x_1304) ;  /* 0x0000000c0090a947 */ /* 0x000fea0003800000 */
[C---:B------:R-:W-:Y:S01]  /*16f0*/  FMNMX R19, R8.reuse, R11, !PT ;  /* 0x0000000b08137209 */ /* 0x040fe20007800000 */
[----:B--2---:R-:W-:Y:S02]  /*1700*/  HFMA2 R18, -RZ, RZ, 3.7421875, 0 ;  /* 0x437c0000ff127431 */ /* 0x004fe400000001ff */
[----:B01----:R-:W-:Y:S02]  /*1710*/  IMAD.MOV.U32 R9, RZ, RZ, 0x3bbb989d ;  /* 0x3bbb989dff097424 */ /* 0x003fe400078e00ff */
        /* <DEDUP_REMOVED lines=11> */
[----:B------:R-:W-:Y:S01]  /*17d0*/  FMUL R3, R3, R8 ;  /* 0x0000000803037220 */ /* 0x000fe20000400000 */
[----:B------:R-:W-:Y:S01]  /*17e0*/  MOV R8, R19 ;  /* 0x0000001300087202 */ /* 0x000fe20000000f00 */
[----:B------:R-:W-:Y:S06]  /*17f0*/  @!P1 BRA `(.L_x_1304) ;  /* 0x0000000c004c9947 */ /* 0x000fec0003800000 */
[----:B------:R-:W-:Y:S01]  /*1800*/  IMAD.U32 R9, RZ, RZ, UR4 ;  /* 0x00000004ff097e24 */ /* 0x000fe2000f8e00ff */
[----:B------:R-:W-:Y:S02]  /*1810*/  LOP3.LUT R24, R28, 0x3, RZ, 0xc0, !PT ;  /* 0x000000031c187812 */ /* 0x000fe400078ec0ff */
[----:B------:R-:W-:Y:S01]  /*1820*/  MOV R18, RZ ;  /* 0x000000ff00127202 */ /* 0x000fe20000000f00 */
[----:B------:R-:W-:-:S05]  /*1830*/  IMAD R8, R9, -0x40, R10 ;  /* 0xffffffc009087824 */ /* 0x000fca00078e020a */
[----:B------:R-:W-:-:S04]  /*1840*/  IADD3 R8, PT, PT, -R8, UR5, RZ ;  /* 0x0000000508087c10 */ /* 0x000fc8000fffe1ff */
[----:B------:R-:W-:-:S13]  /*1850*/  ISETP.GT.U32.AND P1, PT, R8, -0x4, PT ;  /* 0xfffffffc0800780c */ /* 0x000fda0003f24070 */
[----:B------:R-:W-:Y:S05]  /*1860*/  @P1 BRA `(.L_x_1318) ;  /* 0x0000000400c41947 */ /* 0x000fea0003800000 */
[----:B------:R-:W-:Y:S01]  /*1870*/  BSSY.RECONVERGENT B0, `(.L_x_1318) ;  /* 0x0000070000007945 */ /* 0x000fe20003800200 */
[----:B------:R-:W-:Y:S01]  /*1880*/  LOP3.LUT R18, R28, 0xfffffffc, RZ, 0xc0, !PT ;  /* 0xfffffffc1c127812 */ /* 0x000fe200078ec0ff */
[----:B------:R-:W-:-:S07]  /*1890*/  IMAD.MOV.U32 R20, RZ, RZ, RZ ;  /* 0x000000ffff147224 */ /* 0x000fce00078e00ff */
.L_x_1327:
        /* <DEDUP_REMOVED lines=24> */
[----:B------:R-:W1:Y:S04]  /*1a20*/  LDS R25, [R22] ;  /* 0x0000000016197984 */ /* 0x000e680000000800 */
[----:B------:R-:W2:Y:S01]  /*1a30*/  LDS R26, [R22+0x80] ;  /* 0x00008000161a7984 */ /* 0x000ea20000000800 */
[----:B0-----:R-:W-:-:S04]  /*1a40*/  FMUL R21, R21, R8 ;  /* 0x0000000815157220 */ /* 0x001fc80000400000 */
[----:B------:R-:W-:Y:S01]  /*1a50*/  FADD R3, R3, R21 ;  /* 0x0000001503037221 */ /* 0x000fe20000000000 */
[C---:B-1----:R-:W-:Y:S01]  /*1a60*/  FFMA R4, R21.reuse, R25, R4 ;  /* 0x0000001915047223 */ /* 0x042fe20000000004 */
[----:B--2---:R-:W-:-:S07]  /*1a70*/  FFMA R5, R21, R26, R5 ;  /* 0x0000001a15057223 */ /* 0x004fce0000000005 */
.L_x_1320:
[----:B------:R-:W-:Y:S05]  /*1a80*/  BSYNC.RECONVERGENT B1 ;  /* 0x0000000000017941 */ /* 0x000fea0003800200 */
.L_x_1319:
        /* <DEDUP_REMOVED lines=18> */
[----:B------:R-:W1:Y:S04]  /*1bb0*/  LDS R21, [R25+0x100] ;  /* 0x0001000019157984 */ /* 0x000e680000000800 */
[----:B------:R-:W2:Y:S01]  /*1bc0*/  LDS R26, [R25+0x180] ;  /* 0x00018000191a7984 */ /* 0x000ea20000000800 */
[----:B0-----:R-:W-:-:S04]  /*1bd0*/  FMUL R9, R8, R9 ;  /* 0x0000000908097220 */ /* 0x001fc80000400000 */
[----:B------:R-:W-:Y:S01]  /*1be0*/  FADD R3, R3, R9 ;  /* 0x0000000903037221 */ /* 0x000fe20000000000 */
[C---:B-1----:R-:W-:Y:S01]  /*1bf0*/  FFMA R4, R9.reuse, R21, R4 ;  /* 0x0000001509047223 */ /* 0x042fe20000000004 */
[----:B--2---:R-:W-:-:S07]  /*1c00*/  FFMA R5, R9, R26, R5 ;  /* 0x0000001a09057223 */ /* 0x004fce0000000005 */
.L_x_1322:
[----:B------:R-:W-:Y:S05]  /*1c10*/  BSYNC.RECONVERGENT B1 ;  /* 0x0000000000017941 */ /* 0x000fea0003800200 */
.L_x_1321:
        /* <DEDUP_REMOVED lines=24> */
.L_x_1324:
[----:B------:R-:W-:Y:S05]  /*1da0*/  BSYNC.RECONVERGENT B1 ;  /* 0x0000000000017941 */ /* 0x000fea0003800200 */
.L_x_1323:
        /* <DEDUP_REMOVED lines=16> */
[----:B------:R-:W-:-:S03]  /*1eb0*/  IMAD.SHL.U32 R8, R8, 0x800000, RZ ;  /* 0x0080000008087824 */ /* 0x000fc600078e00ff */
[----:B------:R-:W-:-:S04]  /*1ec0*/  FFMA R10, R11, 1.4426950216293334961, -R10 ;  /* 0x3fb8aa3b0b0a7823 */ /* 0x000fc8000000080a */
[----:B------:R-:W-:-:S04]  /*1ed0*/  FFMA R10, R11, 1.925963033500011079e-08, R10 ;  /* 0x32a570600b0a7823 */ /* 0x000fc8000000000a */
[----:B------:R-:W2:Y:S02]  /*1ee0*/  MUFU.EX2 R9, R10 ;  /* 0x0000000a00097308 */ /* 0x000ea40000000800 */
[----:B--2---:R-:W-:-:S04]  /*1ef0*/  FMUL R9, R8, R9 ;  /* 0x0000000908097220 */ /* 0x004fc80000400000 */
[----:B------:R-:W-:Y:S01]  /*1f00*/  FADD R3, R3, R9 ;  /* 0x0000000903037221 */ /* 0x000fe20000000000 */
[C---:B0-----:R-:W-:Y:S01]  /*1f10*/  FFMA R4, R9.reuse, R21, R4 ;  /* 0x0000001509047223 */ /* 0x041fe20000000004 */
[----:B-1----:R-:W-:-:S07]  /*1f20*/  FFMA R5, R9, R22, R5 ;  /* 0x0000001609057223 */ /* 0x002fce0000000005 */
.L_x_1326:
[----:B------:R-:W-:Y:S05]  /*1f30*/  BSYNC.RECONVERGENT B1 ;  /* 0x0000000000017941 */ /* 0x000fea0003800200 */
.L_x_1325:
[----:B------:R-:W-:-:S04]  /*1f40*/  IADD3 R20, PT, PT, R20, 0x4, RZ ;  /* 0x0000000414147810 */ /* 0x000fc80007ffe0ff */
[----:B------:R-:W-:-:S13]  /*1f50*/  ISETP.NE.AND P1, PT, R20, R18, PT ;  /* 0x000000121400720c */ /* 0x000fda0003f25270 */
[----:B------:R-:W-:Y:S05]  /*1f60*/  @P1 BRA `(.L_x_1327) ;  /* 0xfffffff8004c1947 */ /* 0x000fea000383ffff */
[----:B------:R-:W-:Y:S05]  /*1f70*/  BSYNC.RECONVERGENT B0 ;  /* 0x0000000000007941 */ /* 0x000fea0003800200 */
.L_x_1318:
        /* <DEDUP_REMOVED lines=33> */
.L_x_1329:
[----:B------:R-:W-:Y:S05]  /*2190*/  BSYNC.RECONVERGENT B0 ;  /* 0x0000000000007941 */ /* 0x000fea0003800200 */
.L_x_1328:
        /* <DEDUP_REMOVED lines=28> */
.L_x_1331:
[----:B------:R-:W-:Y:S05]  /*2360*/  BSYNC.RECONVERGENT B0 ;  /* 0x0000000000007941 */ /* 0x000fea0003800200 */
.L_x_1330:
        /* <DEDUP_REMOVED lines=22> */
[----:B------:R-:W2:Y:S01]  /*24d0*/  LDS R18, [R20+0x280] ;  /* 0x0002800014127984 */ /* 0x000ea20000000800 */
[----:B-1----:R-:W-:Y:S01]  /*24e0*/  FMUL R11, R8, R9 ;  /* 0x00000009080b7220 */ /* 0x002fe20000400000 */
[----:B------:R-:W-:-:S03]  /*24f0*/  IMAD.MOV.U32 R8, RZ, RZ, R19 ;  /* 0x000000ffff087224 */ /* 0x000fc600078e0013 */
[----:B------:R-:W-:Y:S01]  /*2500*/  FADD R3, R3, R11 ;  /* 0x0000000b03037221 */ /* 0x000fe20000000000 */
[C---:B0-----:R-:W-:Y:S01]  /*2510*/  FFMA R4, R11.reuse, R17, R4 ;  /* 0x000000110b047223 */ /* 0x041fe20000000004 */
[----:B--2---:R-:W-:-:S07]  /*2520*/  FFMA R5, R11, R18, R5 ;  /* 0x000000120b057223 */ /* 0x004fce0000000005 */
.L_x_1304:
[----:B------:R-:W-:Y:S05]  /*2530*/  WARPSYNC.ALL ;  /* 0x0000000000007948 */ /* 0x000fea0003800000 */
[----:B------:R-:W-:Y:S01]  /*2540*/  BAR.SYNC.DEFER_BLOCKING 0x0 ;  /* 0x0000000000007b1d */ /* 0x000fe20000010000 */
[----:B------:R-:W-:-:S05]  /*2550*/  UIADD3 UR4, UPT, UPT, UR4, 0x1, URZ ;  /* 0x0000000104047890 */ /* 0x000fca000fffe0ff */
[----:B------:R-:W-:Y:S07]  /*2560*/  BRA.U !UP0, `(.L_x_1332) ;  /* 0xffffffe108507547 */ /* 0x000fee000b83ffff */
.L_x_1299:
[----:B------:R-:W3:Y:S02]  /*2570*/  LDCU UR7, c[0x0][0x3ac] ;  /* 0x00007580ff0777ac */ /* 0x000ee40008000800 */
[----:B---3--:R-:W-:-:S13]  /*2580*/  ISETP.GE.AND P0, PT, R14, UR7, PT ;  /* 0x000000070e007c0c */ /* 0x008fda000bf06270 */
[----:B------:R-:W-:Y:S05]  /*2590*/  @P0 EXIT ;  /* 0x000000000000094d */ /* 0x000fea0003800000 */
[----:B------:R-:W3:Y:S01]  /*25a0*/  LDCU.64 UR4, c[0x0][0x3a0] ;  /* 0x00007400ff0477ac */ /* 0x000ee20008000a00 */
[----:B012---:R-:W-:Y:S01]  /*25b0*/  MOV R9, R3 ;  /* 0x0000000300097202 */ /* 0x007fe20000000f00 */
[----:B---3--:R-:W-:-:S04]  /*25c0*/  UISETP.NE.U32.AND UP0, UPT, UR4, URZ, UPT ;  /* 0x000000ff0400728c */ /* 0x008fc8000bf05070 */
[----:B------:R-:W-:-:S09]  /*25d0*/  UISETP.NE.AND.EX UP0, UPT, UR5, URZ, UPT, UP0 ;  /* 0x000000ff0500728c */ /* 0x000fd2000bf05300 */
[----:B------:R-:W-:Y:S05]  /*25e0*/  BRA.U !UP0, `(.L_x_1333) ;  /* 0x00000001086c7547 */ /* 0x000fea000b800000 */
[----:B------:R-:W0:Y:S02]  /*25f0*/  LDC.64 R2, c[0x0][0x3a0] ;  /* 0x0000e800ff027b82 */ /* 0x000e240000000a00 */
[----:B0-----:R-:W-:-:S06]  /*2600*/  IMAD.WIDE.U32 R2, R15, 0x4, R2 ;  /* 0x000000040f027825 */ /* 0x001fcc00078e0002 */
[----:B------:R-:W2:Y:S01]  /*2610*/  LDG.E.CONSTANT R3, desc[UR12][R2.64] ;  /* 0x0000000c02037981 */ /* 0x000ea2000c1e9900 */
[----:B------:R-:W-:Y:S02]  /*2620*/  HFMA2 R11, -RZ, RZ, 3.7421875, 0 ;  /* 0x437c0000ff0b7431 */ /* 0x000fe400000001ff */
[----:B-----5:R-:W-:Y:S01]  /*2630*/  IMAD.MOV.U32 R10, RZ, RZ, 0x3bbb989d ;  /* 0x3bbb989dff0a7424 */ /* 0x020fe200078e00ff */
        /* <DEDUP_REMOVED lines=22> */
.L_x_1333:
        /* <DEDUP_REMOVED lines=8> */
[----:B-----5:R-:W-:Y:S05]  /*2820*/  CALL.REL.NOINC `($__internal_27_$__cuda_sm20_rcp_rn_f32_slowpath) ;  /* 0x0000000000d47944 */ /* 0x020fea0003c00000 */
[----:B------:R-:W-:Y:S05]  /*2830*/  BRA `(.L_x_1336) ;  /* 0x0000000000107947 */ /* 0x000fea0003800000 */
.L_x_1335:
[----:B------:R-:W0:Y:S02]  /*2840*/  MUFU.RCP R0, R9 ;  /* 0x0000000900007308 */ /* 0x000e240000001000 */
[----:B0-----:R-:W-:-:S04]  /*2850*/  FFMA R2, R0, R9, -1 ;  /* 0xbf80000000027423 */ /* 0x001fc80000000009 */
[----:B------:R-:W-:-:S04]  /*2860*/  FADD.FTZ R3, -R2, -RZ ;  /* 0x800000ff02037221 */ /* 0x000fc80000010100 */
[----:B------:R-:W-:-:S07]  /*2870*/  FFMA R0, R0, R3, R0 ;  /* 0x0000000300007223 */ /* 0x000fce0000000000 */
.L_x_1336:
[----:B------:R-:W-:Y:S05]  /*2880*/  BSYNC.RECONVERGENT B0 ;  /* 0x0000000000007941 */ /* 0x000fea0003800200 */
.L_x_1334:
[----:B------:R-:W0:Y:S01]  /*2890*/  LDC.64 R2, c[0x0][0x398] ;  /* 0x0000e600ff027b82 */ /* 0x000e220000000a00 */
[----:B------:R-:W-:-:S05]  /*28a0*/  FSEL R0, R0, RZ, P3 ;  /* 0x000000ff00007208 */ /* 0x000fca0001800000 */
[C---:B------:R-:W-:Y:S01]  /*28b0*/  FMUL R7, R0.reuse, R4 ;  /* 0x0000000400077220 */ /* 0x040fe20000400000 */
[----:B------:R-:W-:Y:S01]  /*28c0*/  FMUL R5, R0, R5 ;  /* 0x0000000500057220 */ /* 0x000fe20000400000 */
[----:B0-----:R-:W-:-:S05]  /*28d0*/  IMAD.WIDE R2, R13, 0x4, R2 ;  /* 0x000000040d027825 */ /* 0x001fca00078e0202 */
[----:B------:R-:W-:Y:S04]  /*28e0*/  STG.E desc[UR12][R2.64], R7 ;  /* 0x0000000702007986 */ /* 0x000fe8000c10190c */
[----:B------:R-:W-:Y:S01]  /*28f0*/  STG.E desc[UR12][R2.64+0x80], R5 ;  /* 0x0000800502007986 */ /* 0x000fe2000c10190c */
[----:B------:R-:W-:Y:S05]  /*2900*/  EXIT ;  /* 0x000000000000794d */ /* 0x000fea0003800000 */
.L_x_1309:
        /* <DEDUP_REMOVED lines=8> */
.L_x_1338:
[----:B------:R-:W-:Y:S05]  /*2990*/  BSYNC B2 ;  /* 0x0000000000027941 */ /* 0x000fea0003800000 */
.L_x_1337:
        /* <DEDUP_REMOVED lines=8> */
.L_x_1339:
[----:B------:R-:W-:Y:S02]  /*2a20*/  IMAD.MOV.U32 R26, RZ, RZ, 0x4 ;  /* 0x00000004ff1a7424 */ /* 0x000fe400078e00ff */
[----:B------:R-:W-:-:S04]  /*2a30*/  IMAD.MOV.U32 R9, RZ, RZ, R24 ;  /* 0x000000ffff097224 */ /* 0x000fc800078e0018 */
[----:B------:R-:W-:-:S05]  /*2a40*/  FADD R9, R20, R9 ;  /* 0x0000000914097221 */ /* 0x000fca0000000000 */
[----:B------:R-:W-:-:S07]  /*2a50*/  MOV R20, R9 ;  /* 0x0000000900147202 */ /* 0x000fce0000000f00 */
[----:B------:R-:W-:Y:S05]  /*2a60*/  WARPSYNC.COLLECTIVE R25, `(.L_x_1340) ;  /* 0x0000000019087348 */ /* 0x000fea0003c00000 */
[----:B------:R0:W1:Y:S02]  /*2a70*/  SHFL.BFLY P2, R24, R20, R26, R27 ;  /* 0x0c00001a14187389 */ /* 0x000064000004001b */
[----:B01----:R-:W-:Y:S05]  /*2a80*/  ENDCOLLECTIVE ;  /* 0x000000000000791b */ /* 0x003fea0003800000 */
.L_x_1340:
[----:B------:R-:W-:Y:S01]  /*2a90*/  HFMA2 R26, -RZ, RZ, 0, 1.1920928955078125e-07 ;  /* 0x00000002ff1a7431 */ /* 0x000fe200000001ff */
[----:B------:R-:W-:-:S05]  /*2aa0*/  MOV R22, R24 ;  /* 0x0000001800167202 */ /* 0x000fca0000000f00 */
[----:B------:R-:W-:-:S04]  /*2ab0*/  FADD R22, R9, R22 ;  /* 0x0000001609167221 */ /* 0x000fc80000000000 */
[----:B------:R-:W-:-:S07]  /*2ac0*/  IMAD.MOV.U32 R20, RZ, RZ, R22 ;  /* 0x000000ffff147224 */ /* 0x000fce00078e0016 */
[----:B------:R-:W-:Y:S05]  /*2ad0*/  WARPSYNC.COLLECTIVE R25, `(.L_x_1341) ;  /* 0x0000000019087348 */ /* 0x000fea0003c00000 */
[----:B------:R0:W1:Y:S02]  /*2ae0*/  SHFL.BFLY P2, R24, R20, R26, R27 ;  /* 0x0c00001a14187389 */ /* 0x000064000004001b */
[----:B01----:R-:W-:Y:S05]  /*2af0*/  ENDCOLLECTIVE ;  /* 0x000000000000791b */ /* 0x003fea0003800000 */
.L_x_1341:
[----:B------:R-:W-:Y:S02]  /*2b00*/  IMAD.MOV.U32 R26, RZ, RZ, 0x1 ;  /* 0x00000001ff1a7424 */ /* 0x000fe400078e00ff */
[----:B------:R-:W-:-:S04]  /*2b10*/  IMAD.MOV.U32 R23, RZ, RZ, R24 ;  /* 0x000000ffff177224 */ /* 0x000fc800078e0018 */
[----:B------:R-:W-:-:S05]  /*2b20*/  FADD R23, R22, R23 ;  /* 0x0000001716177221 */ /* 0x000fca0000000000 */
[----:B------:R-:W-:-:S07]  /*2b30*/  MOV R20, R23 ;  /* 0x0000001700147202 */ /* 0x000fce0000000f00 */
[----:B------:R-:W-:Y:S05]  /*2b40*/  WARPSYNC.COLLECTIVE R25, `(.L_x_1342) ;  /* 0x0000000019087348 */ /* 0x000fea0003c00000 */
[----:B------:R0:W1:Y:S02]  /*2b50*/  SHFL.BFLY P2, R24, R20, R26, R27 ;  /* 0x0c00001a14187389 */ /* 0x000064000004001b */
[----:B01----:R-:W-:Y:S05]  /*2b60*/  ENDCOLLECTIVE ;  /* 0x000000000000791b */ /* 0x003fea0003800000 */
.L_x_1342:
[----:B------:R-:W-:Y:S05]  /*2b70*/  BRA `(.L_x_1343) ;  /* 0xffffffe400587947 */ /* 0x000fea000383ffff */
        .weak           $__internal_27_$__cuda_sm20_rcp_rn_f32_slowpath
        .type           $__internal_27_$__cuda_sm20_rcp_rn_f32_slowpath,@function
        .size           $__internal_27_$__cuda_sm20_rcp_rn_f32_slowpath,(.L_x_2088 - $__internal_27_$__cuda_sm20_rcp_rn_f32_slowpath)
$__internal_27_$__cuda_sm20_rcp_rn_f32_slowpath:
        /* <DEDUP_REMOVED lines=15> */
.L_x_1345:
        /* <DEDUP_REMOVED lines=33> */
.L_x_1347:
[----:B------:R0:W1:Y:S02]  /*2e80*/  MUFU.RCP R3, R2 ;  /* 0x0000000200037308 */ /* 0x0000640000001000 */
.L_x_1346:
[----:B------:R-:W-:Y:S05]  /*2e90*/  BSYNC.RECONVERGENT B1 ;  /* 0x0000000000017941 */ /* 0x000fea0003800200 */
.L_x_1344:
[----:B-1----:R-:W-:Y:S01]  /*2ea0*/  IMAD.MOV.U32 R0, RZ, RZ, R3 ;  /* 0x000000ffff007224 */ /* 0x002fe200078e0003 */
[----:B0-----:R-:W-:Y:S01]  /*2eb0*/  MOV R2, R9 ;  /* 0x0000000900027202 */ /* 0x001fe20000000f00 */
[----:B------:R-:W-:-:S04]  /*2ec0*/  IMAD.MOV.U32 R3, RZ, RZ, 0x0 ;  /* 0x00000000ff037424 */ /* 0x000fc800078e00ff */
[----:B------:R-:W-:Y:S05]  /*2ed0*/  RET.REL.NODEC R2 `(_Z23flash_attn_sinks_kernelIfLi64ELi8ELi64EEvPKT_S2_S2_PS0_PKffiiiii) ;  /* 0xffffffd002487950 */ /* 0x000fea0003c3ffff */
.L_x_1348:
        /* <DEDUP_REMOVED lines=10> */
.L_x_2088:


//--------------------- .text._Z23flash_attn_sinks_kernelI13__nv_bfloat16Li256ELi8ELi16EEvPKT_S3_S3_PS1_PKffiiiii --------------------------
	.section	.text._Z23flash_attn_sinks_kernelI13__nv_bfloat16Li256ELi8ELi16EEvPKT_S3_S3_PS1_PKffiiiii,"ax",@progbits
	.align	128
        .global         _Z23flash_attn_sinks_kernelI13__nv_bfloat16Li256ELi8ELi16EEvPKT_S3_S3_PS1_PKffiiiii
        .type           _Z23flash_attn_sinks_kernelI13__nv_bfloat16Li256ELi8ELi16EEvPKT_S3_S3_PS1_PKffiiiii,@function
        .size           _Z23flash_attn_sinks_kernelI13__nv_bfloat16Li256ELi8ELi16EEvPKT_S3_S3_PS1_PKffiiiii,(.L_x_2089 - _Z23flash_attn_sinks_kernelI13__nv_bfloat16Li256ELi8ELi16EEvPKT_S3_S3_PS1_PKffiiiii)
        .other          _Z23flash_attn_sinks_kernelI13__nv_bfloat16Li256ELi8ELi16EEvPKT_S3_S3_PS1_PKffiiiii,@"STO_CUDA_ENTRY STV_DEFAULT"
_Z23flash_attn_sinks_kernelI13__nv_bfloat16Li256ELi8ELi16EEvPKT_S3_S3_PS1_PKffiiiii:
.text._Z23flash_attn_sinks_kernelI13__nv_bfloat16Li256ELi8ELi16EEvPKT_S3_S3_PS1_PKffiiiii:
        /* <DEDUP_REMOVED lines=13> */
[----:B0-----:R-:W-:Y:S02]  /*00d0*/  SHF.R.U32.HI R13, RZ, 0x5, R2 ;  /* 0x00000005ff0d7819 */ /* 0x001fe40000011602 */
[----:B------:R-:W-:Y:S02]  /*00e0*/  LOP3.LUT R38, R2, 0x1f, RZ, 0xc0, !PT ;  /* 0x0000001f02267812 */ /* 0x000fe400078ec0ff */
[----:B------:R-:W-:Y:S01]  /*00f0*/  LOP3.LUT R36, R4, R13, RZ, 0xfc, !PT ;  /* 0x0000000d04247212 */ /* 0x000fe200078efcff */
[----:B--2---:R-:W-:Y:S02]  /*0100*/  IMAD R3, R21, UR4, R0 ;  /* 0x0000000415037c24 */ /* 0x004fe4000f8e0200 */
[----:B------:R-:W0:Y:S01]  /*0110*/  LDC R28, c[0x0][0x3bc] ;  /* 0x0000ef00ff1c7b82 */ /* 0x000e220000000800 */
[-C--:B-----5:R-:W-:Y:S01]  /*0120*/  ISETP.GE.AND P0, PT, R36, R23.reuse, PT ;  /* 0x000000172400720c */ /* 0x0a0fe20003f06270 */
[----:B------:R-:W-:-:S05]  /*0130*/  IMAD R3, R3, R23, R36 ;  /* 0x0000001703037224 */ /* 0x000fca00078e0224 */
[----:B------:R-:W-:-:S05]  /*0140*/  LEA R3, R3, R38, 0x8 ;  /* 0x0000002603037211 */ /* 0x000fca00078e40ff */
[----:B---3--:R-:W-:Y:S01]  /*0150*/  IMAD.WIDE R8, R3, 0x2, R8 ;  /* 0x0000000203087825 */ /* 0x008fe200078e0208 */
[----:B-1----:R-:W-:Y:S01]  /*0160*/  IABS R20, R22 ;  /* 0x0000001600147213 */ /* 0x002fe20000000000 */
[----:B------:R-:W1:Y:S03]  /*0170*/  @!P0 LDC R25, c[0x0][0x3a8] ;  /* 0x0000ea00ff198b82 */ /* 0x000e660000000800 */
[----:B------:R-:W2:Y:S04]  /*0180*/  @!P0 LDG.E.U16.CONSTANT R11, desc[UR10][R8.64+0xc0] ;  /* 0x0000c00a080b8981 */ /* 0x000ea8000c1e9500 */
[----:B------:R-:W3:Y:S01]  /*0190*/  @!P0 LDG.E.U16.CONSTANT R10, desc[UR10][R8.64+0x100] ;  /* 0x0001000a080a8981 */ /* 0x000ee2000c1e9500 */
[----:B------:R-:W-:Y:S01]  /*01a0*/  IABS R24, R21 ;  /* 0x0000001500187213 */ /* 0x000fe20000000000 */
[----:B------:R-:W5:Y:S02]  /*01b0*/  @!P0 LDC R26, c[0x0][0x3a8] ;  /* 0x0000ea00ff1a8b82 */ /* 0x000f640000000800 */
[----:B------:R-:W5:Y:S04]  /*01c0*/  @!P0 LDG.E.U16.CONSTANT R15, desc[UR10][R8.64+0x180] ;  /* 0x0001800a080f8981 */ /* 0x000f68000c1e9500 */
[----:B------:R-:W5:Y:S02]  /*01d0*/  @!P0 LDG.E.U16.CONSTANT R12, desc[UR10][R8.64+0x80] ;  /* 0x0000800a080c8981 */ /* 0x000f64000c1e9500 */
[----:B------:R-:W1:Y:S02]  /*01e0*/  @!P0 LDC R27, c[0x0][0x3a8] ;  /* 0x0000ea00ff1b8b82 */ /* 0x000e640000000800 */
[----:B------:R-:W5:Y:S04]  /*01f0*/  @!P0 LDG.E.U16.CONSTANT R17, desc[UR10][R8.64+0x40] ;  /* 0x0000400a08118981 */ /* 0x000f68000c1e9500 */
[----:B------:R-:W5:Y:S02]  /*0200*/  @!P0 LDG.E.U16.CONSTANT R14, desc[UR10][R8.64+0x140] ;  /* 0x0001400a080e8981 */ /* 0x000f64000c1e9500 */
[----:B------:R-:W1:Y:S02]  /*0210*/  @!P0 LDC R29, c[0x0][0x3a8] ;  /* 0x0000ea00ff1d8b82 */ /* 0x000e640000000800 */
[----:B------:R-:W5:Y:S04]  /*0220*/  @!P0 LDG.E.U16.CONSTANT R16, desc[UR10][R8.64+0x1c0] ;  /* 0x0001c00a08108981 */ /* 0x000f68000c1e9500 */
[----:B------:R4:W5:Y:S01]  /*0230*/  @!P0 LDG.E.U16.CONSTANT R18, desc[UR10][R8.64] ;  /* 0x0000000a08128981 */ /* 0x000962000c1e9500 */
[----:B------:R-:W0:Y:S08]  /*0240*/  I2F.RP R5, R20 ;  /* 0x0000001400057306 */ /* 0x000e300000209400 */
[----:B0-----:R-:W0:Y:S02]  /*0250*/  MUFU.RCP R5, R5 ;  /* 0x0000000500057308 */ /* 0x001e240000001000 */
[----:B0-----:R-:W-:-:S06]  /*0260*/  IADD3 R6, PT, PT, R5, 0xffffffe, RZ ;  /* 0x0ffffffe05067810 */ /* 0x001fcc0007ffe0ff */
[----:B------:R0:W4:Y:S02]  /*0270*/  F2I.FTZ.U32.TRUNC.NTZ R7, R6 ;  /* 0x0000000600077305 */ /* 0x000124000021f000 */
[----:B0-----:R-:W-:Y:S01]  /*0280*/  HFMA2 R6, -RZ, RZ, 0, 0 ;  /* 0x00000000ff067431 */ /* 0x001fe200000001ff */
[----:B----4-:R-:W-:-:S05]  /*0290*/  IADD3 R19, PT, PT, RZ, -R7, RZ ;  /* 0x80000007ff137210 */ /* 0x010fca0007ffe0ff */
[----:B------:R-:W-:Y:S01]  /*02a0*/  IMAD R19, R19, R20, RZ ;  /* 0x0000001413137224 */ /* 0x000fe200078e02ff */
[----:B------:R-:W-:Y:S02]  /*02b0*/  MOV R8, R24 ;  /* 0x0000001800087202 */ /* 0x000fe40000000f00 */
[----:B------:R-:W0:Y:S01]  /*02c0*/  @!P0 LDC R24, c[0x0][0x3a8] ;  /* 0x0000ea00ff188b82 */ /* 0x000e220000000800 */
[----:B------:R-:W-:-:S06]  /*02d0*/  IMAD.HI.U32 R7, R7, R19, R6 ;  /* 0x0000001307077227 */ /* 0x000fcc00078e0006 */
[----:B------:R-:W-:-:S04]  /*02e0*/  IMAD.HI.U32 R7, R7, R8, RZ ;  /* 0x0000000807077227 */ /* 0x000fc800078e00ff */
[----:B------:R-:W-:-:S04]  /*02f0*/  IMAD.MOV R5, RZ, RZ, -R7 ;  /* 0x000000ffff057224 */ /* 0x000fc800078e0a07 */
[----:B------:R-:W-:-:S05]  /*0300*/  IMAD R5, R20, R5, R8 ;  /* 0x0000000514057224 */ /* 0x000fca00078e0208 */
[----:B------:R-:W-:-:S13]  /*0310*/  ISETP.GT.U32.AND P2, PT, R20, R5, PT ;  /* 0x000000051400720c */ /* 0x000fda0003f44070 */
[----:B------:R-:W-:-:S04]  /*0320*/  @!P2 IADD3 R5, PT, PT, R5, -R20, RZ ;  /* 0x800000140505a210 */ /* 0x000fc80007ffe0ff */
[----:B------:R-:W-:Y:S02]  /*0330*/  ISETP.GE.U32.AND P1, PT, R5, R20, PT ;  /* 0x000000140500720c */ /* 0x000fe40003f26070 */
[----:B------:R-:W-:Y:S02]  /*0340*/  LOP3.LUT R5, R21, R22, RZ, 0x3c, !PT ;  /* 0x0000001615057212 */ /* 0x000fe400078e3cff */
[----:B------:R-:W-:Y:S02]  /*0350*/  @!P2 IADD3 R7, PT, PT, R7, 0x1, RZ ;  /* 0x000000010707a810 */ /* 0x000fe40007ffe0ff */
[----:B------:R-:W-:Y:S02]  /*0360*/  ISETP.GE.AND P3, PT, R5, RZ, PT ;  /* 0x000000ff0500720c */ /* 0x000fe40003f66270 */
[----:B------:R-:W-:-:S05]  /*0370*/  ISETP.NE.AND P2, PT, R22, RZ, PT ;  /* 0x000000ff1600720c */ /* 0x000fca0003f45270 */
[----:B------:R-:W-:-:S04]  /*0380*/  @P1 IADD3 R7, PT, PT, R7, 0x1, RZ ;  /* 0x0000000107071810 */ /* 0x000fc80007ffe0ff */
[----:B------:R-:W-:-:S04]  /*0390*/  MOV R19, R7 ;  /* 0x0000000700137202 */ /* 0x000fc80000000f00 */
[----:B------:R-:W-:Y:S02]  /*03a0*/  @!P3 IADD3 R19, PT, PT, -R19, RZ, RZ ;  /* 0x000000ff1313b210 */ /* 0x000fe40007ffe1ff */
[----:B------:R-:W-:-:S04]  /*03b0*/  @!P2 LOP3.LUT R19, RZ, R22, RZ, 0x33, !PT ;  /* 0x00000016ff13a212 */ /* 0x000fc800078e33ff */
[----:B------:R-:W-:-:S04]  /*03c0*/  IABS R8, R19 ;  /* 0x0000001300087213 */ /* 0x000fc80000000000 */
[----:B------:R-:W4:Y:S08]  /*03d0*/  I2F.RP R5, R8 ;  /* 0x0000000800057306 */ /* 0x000f300000209400 */
[----:B----4-:R-:W4:Y:S02]  /*03e0*/  MUFU.RCP R5, R5 ;  /* 0x0000000500057308 */ /* 0x010f240000001000 */
[----:B----4-:R-:W-:-:S06]  /*03f0*/  IADD3 R6, PT, PT, R5, 0xffffffe, RZ ;  /* 0x0ffffffe05067810 */ /* 0x010fcc0007ffe0ff */
[----:B------:R4:W1:Y:S01]  /*0400*/  F2I.FTZ.U32.TRUNC.NTZ R7, R6 ;  /* 0x0000000600077305 */ /* 0x000862000021f000 */
[----:B------:R-:W-:Y:S02]  /*0410*/  IABS R20, R0 ;  /* 0x0000000000147213 */ /* 0x000fe40000000000 */
[----:B------:R-:W-:Y:S01]  /*0420*/  IABS R21, R19 ;  /* 0x0000001300157213 */ /* 0x000fe20000000000 */
[----:B----4-:R-:W-:Y:S01]  /*0430*/  IMAD.MOV.U32 R6, RZ, RZ, RZ ;  /* 0x000000ffff067224 */ /* 0x010fe200078e00ff */
[----:B-1----:R-:W-:-:S05]  /*0440*/  IADD3 R9, PT, PT, RZ, -R7, RZ ;  /* 0x80000007ff097210 */ /* 0x002fca0007ffe0ff */
[----:B------:R-:W-:-:S04]  /*0450*/  IMAD R9, R9, R8, RZ ;  /* 0x0000000809097224 */ /* 0x000fc800078e02ff */
[----:B------:R-:W-:Y:S01]  /*0460*/  IMAD.HI.U32 R7, R7, R9, R6 ;  /* 0x0000000907077227 */ /* 0x000fe200078e0006 */
[----:B------:R-:W-:Y:S02]  /*0470*/  IADD3 R5, PT, PT, RZ, -R21, RZ ;  /* 0x80000015ff057210 */ /* 0x000fe40007ffe0ff */
[----:B------:R-:W1:Y:S03]  /*0480*/  @!P0 LDC R21, c[0x0][0x3a8] ;  /* 0x0000ea00ff158b82 */ /* 0x000e660000000800 */
[----:B------:R-:W-:-:S04]  /*0490*/  IMAD.HI.U32 R7, R7, R20, RZ ;  /* 0x0000001407077227 */ /* 0x000fc800078e00ff */
[----:B------:R-:W-:Y:S02]  /*04a0*/  IMAD R5, R7, R5, R20 ;  /* 0x0000000507057224 */ /* 0x000fe400078e0214 */
[----:B------:R-:W4:Y:S03]  /*04b0*/  @!P0 LDC R20, c[0x0][0x3a8] ;  /* 0x0000ea00ff148b82 */ /* 0x000f260000000800 */
[----:B------:R-:W-:-:S13]  /*04c0*/  ISETP.GT.U32.AND P2, PT, R8, R5, PT ;  /* 0x000000050800720c */ /* 0x000fda0003f44070 */
[----:B------:R-:W-:-:S04]  /*04d0*/  @!P2 IADD3 R5, PT, PT, R5, -R8, RZ ;  /* 0x800000080505a210 */ /* 0x000fc80007ffe0ff */
[----:B------:R-:W-:Y:S02]  /*04e0*/  ISETP.GE.U32.AND P1, PT, R5, R8, PT ;  /* 0x000000080500720c */ /* 0x000fe40003f26070 */
[----:B------:R-:W-:Y:S02]  /*04f0*/  LOP3.LUT R5, R0, R19, RZ, 0x3c, !PT ;  /* 0x0000001300057212 */ /* 0x000fe400078e3cff */
[----:B------:R-:W-:Y:S02]  /*0500*/  @!P2 IADD3 R7, PT, PT, R7, 0x1, RZ ;  /* 0x000000010707a810 */ /* 0x000fe40007ffe0ff */
[----:B------:R-:W-:Y:S02]  /*0510*/  ISETP.GE.AND P3, PT, R5, RZ, PT ;  /* 0x000000ff0500720c */ /* 0x000fe40003f66270 */
[----:B------:R-:W-:Y:S02]  /*0520*/  ISETP.NE.AND P2, PT, R19, RZ, PT ;  /* 0x000000ff1300720c */ /* 0x000fe40003f45270 */
[----:B------:R-:W-:-:S03]  /*0530*/  IADD3 R6, PT, PT, -R23, UR6, RZ ;  /* 0x0000000617067c10 */ /* 0x000fc6000fffe1ff */
[----:B------:R-:W-:-:S06]  /*0540*/  @P1 IADD3 R7, PT, PT, R7, 0x1, RZ ;  /* 0x0000000107071810 */ /* 0x000fcc0007ffe0ff */
[----:B------:R-:W-:Y:S02]  /*0550*/  @!P3 IADD3 R7, PT, PT, -R7, RZ, RZ ;  /* 0x000000ff0707b210 */ /* 0x000fe40007ffe1ff */
[----:B------:R-:W-:Y:S02]  /*0560*/  @!P2 LOP3.LUT R7, RZ, R19, RZ, 0x33, !PT ;  /* 0x00000013ff07a212 */ /* 0x000fe400078e33ff */
[C---:B------:R-:W-:Y:S02]  /*0570*/  IADD3 R19, PT, PT, R4.reuse, R6, RZ ;  /* 0x0000000604137210 */ /* 0x040fe40007ffe0ff */
[----:B------:R-:W-:Y:S02]  /*0580*/  CS2R R8, SRZ ;  /* 0x0000000000087805 */ /* 0x000fe4000001ff00 */
[----:B------:R-:W-:Y:S01]  /*0590*/  VIADDMNMX R5, R4, 0x8, R23, PT ;  /* 0x0000000804057846 */ /* 0x000fe20003800117 */
[----:B------:R-:W-:Y:S01]  /*05a0*/  IMAD.IADD R13, R13, 0x1, R19 ;  /* 0x000000010d0d7824 */ /* 0x000fe200078e0213 */
[----:B------:R-:W-:-:S02]  /*05b0*/  VIADDMNMX R19, R19, -R28, 0xffffffff, !PT ;  /* 0xffffffff13137446 */ /* 0x000fc4000780091c */
[----:B------:R-:W-:Y:S01]  /*05c0*/  VIADDMNMX R4, R6, R5, UR6, PT ;  /* 0x0000000606047e46 */ /* 0x000fe2000b800105 */
[----:B------:R-:W-:Y:S01]  /*05d0*/  HFMA2 R5, -RZ, RZ, 0, 0 ;  /* 0x00000000ff057431 */ /* 0x000fe200000001ff */
[----:B------:R-:W-:Y:S01]  /*05e0*/  ISETP.GT.AND P1, PT, R28, RZ, PT ;  /* 0x000000ff1c00720c */ /* 0x000fe20003f24270 */
[----:B------:R-:W-:Y:S01]  /*05f0*/  IMAD R22, R22, UR4, R7 ;  /* 0x0000000416167c24 */ /* 0x000fe2000f8e0207 */
[----:B------:R-:W-:Y:S02]  /*0600*/  CS2R R6, SRZ ;  /* 0x0000000000067805 */ /* 0x000fe4000001ff00 */
[----:B--2---:R-:W-:Y:S02]  /*0610*/  @!P0 SHF.L.U32 R11, R11, 0x10, RZ ;  /* 0x000000100b0b8819 */ /* 0x004fe400000006ff */
[----:B---3--:R-:W-:-:S03]  /*0620*/  @!P0 SHF.L.U32 R10, R10, 0x10, RZ ;  /* 0x000000100a0a8819 */ /* 0x008fc600000006ff */
[----:B0-----:R-:W-:Y:S01]  /*0630*/  @!P0 FMUL R8, R11, R24 ;  /* 0x000000180b088220 */ /* 0x001fe20000400000 */
[----:B-----5:R-:W-:Y:S01]  /*0640*/  @!P0 SHF.L.U32 R15, R15, 0x10, RZ ;  /* 0x000000100f0f8819 */ /* 0x020fe200000006ff */
[----:B------:R-:W-:Y:S01]  /*0650*/  @!P0 FMUL R9, R10, R25 ;  /* 0x000000190a098220 */ /* 0x000fe20000400000 */
[----:B------:R-:W-:Y:S02]  /*0660*/  CS2R R10, SRZ ;  /* 0x00000000000a7805 */ /* 0x000fe4000001ff00 */
[----:B------:R-:W-:Y:S01]  /*0670*/  @!P0 SHF.L.U32 R12, R12, 0x10, RZ ;  /* 0x000000100c0c8819 */ /* 0x000fe200000006ff */
[----:B------:R-:W-:Y:S01]  /*0680*/  @!P0 FMUL R11, R15, R26 ;  /* 0x0000001a0f0b8220 */ /* 0x000fe20000400000 */
[----:B------:R-:W-:Y:S02]  /*0690*/  IADD3 R15, PT, PT, R19, 0x1, RZ ;  /* 0x00000001130f7810 */ /* 0x000fe40007ffe0ff */
[----:B------:R-:W-:Y:S01]  /*06a0*/  @!P0 SHF.L.U32 R17, R17, 0x10, RZ ;  /* 0x0000001011118819 */ /* 0x000fe200000006ff */
[----:B-1----:R-:W-:Y:S01]  /*06b0*/  @!P0 FMUL R7, R12, R21 ;  /* 0x000000150c078220 */ /* 0x002fe20000400000 */
[----:B------:R-:W-:-:S02]  /*06c0*/  SEL R15, R15, RZ, P1 ;  /* 0x000000ff0f0f7207 */ /* 0x000fc40000800000 */
[----:B------:R-:W-:Y:S02]  /*06d0*/  @!P0 SHF.L.U32 R14, R14, 0x10, RZ ;  /* 0x000000100e0e8819 */ /* 0x000fe400000006ff */
[----:B------:R-:W-:Y:S01]  /*06e0*/  @!P0 SHF.L.U32 R16, R16, 0x10, RZ ;  /* 0x0000001010108819 */ /* 0x000fe200000006ff */
[----:B------:R-:W-:Y:S01]  /*06f0*/  @!P0 IMAD.U32 R18, R18, 0x10000, RZ ;  /* 0x0001000012128824 */ /* 0x000fe200078e00ff */
[----:B------:R-:W-:Y:S01]  /*0700*/  MOV R12, RZ ;  /* 0x000000ff000c7202 */ /* 0x000fe20000000f00 */
[-C--:B----4-:R-:W-:Y:S01]  /*0710*/  @!P0 FMUL R6, R17, R20.reuse ;  /* 0x0000001411068220 */ /* 0x090fe20000400000 */
[----:B------:R-:W-:Y:S01]  /*0720*/  @!P0 FMUL R10, R14, R27 ;  /* 0x0000001b0e0a8220 */ /* 0x000fe20000400000 */
[----:B------:R-:W-:Y:S01]  /*0730*/  @!P0 FMUL R5, R18, R20 ;  /* 0x0000001412058220 */ /* 0x000fe20000400000 */
[----:B------:R-:W-:Y:S01]  /*0740*/  @!P0 FMUL R12, R16, R29 ;  /* 0x0000001d100c8220 */ /* 0x000fe20000400000 */
[----:B------:R-:W-:Y:S01]  /*0750*/  ISETP.GE.AND P0, PT, R15, R4, PT ;  /* 0x000000040f00720c */ /* 0x000fe20003f06270 */
[----:B------:R-:W-:Y:S01]  /*0760*/  HFMA2 R14, -RZ, RZ, 0, 0 ;  /* 0x00000000ff0e7431 */ /* 0x000fe200000001ff */
[----:B------:R-:W-:-:S02]  /*0770*/  R2UR UR9, R1 ;  /* 0x00000000010972ca */ /* 0x000fc400000e0000 */
[----:B------:R-:W-:Y:S02]  /*0780*/  CS2R R16, SRZ ;  /* 0x0000000000107805 */ /* 0x000fe4000001ff00 */
[----:B------:R-:W-:Y:S02]  /*0790*/  MOV R24, 0xff7fffff ;  /* 0xff7fffff00187802 */ /* 0x000fe40000000f00 */
[----:B------:R-:W-:Y:S02]  /*07a0*/  CS2R R18, SRZ ;  /* 0x0000000000127805 */ /* 0x000fe4000001ff00 */
[----:B------:R-:W-:Y:S02]  /*07b0*/  CS2R R20, SRZ ;  /* 0x0000000000147805 */ /* 0x000fe4000001ff00 */
[----:B------:R-:W-:Y:S01]  /*07c0*/  CS2R R26, SRZ ;  /* 0x00000000001a7805 */ /* 0x000fe2000001ff00 */
[----:B------:R-:W-:Y:S06]  /*07d0*/  @P0 BRA `(.L_x_1349) ;  /* 0x00000038008c0947 */ /* 0x000fec0003800000 */
[----:B------:R-:W0:Y:S01]  /*07e0*/  S2UR UR5, SR_CgaCtaId ;  /* 0x00000000000579c3 */ /* 0x000e220000008800 */
[----:B------:R-:W-:Y:S01]  /*07f0*/  UMOV UR4, 0x400 ;  /* 0x0000040000047882 */ /* 0x000fe20000000000 */
[----:B------:R-:W-:Y:S01]  /*0800*/  IMAD R22, R22, UR6, RZ ;  /* 0x0000000616167c24 */ /* 0x000fe2000f8e02ff */
[----:B------:R-:W-:Y:S01]  /*0810*/  ISETP.LT.AND P1, PT, R36, R23, P1 ;  /* 0x000000172400720c */ /* 0x000fe20000f21270 */
[----:B------:R-:W-:Y:S01]  /*0820*/  IMAD.MOV.U32 R14, RZ, RZ, RZ ;  /* 0x000000ffff0e7224 */ /* 0x000fe200078e00ff */
[----:B------:R-:W-:Y:S02]  /*0830*/  VIADDMNMX R29, R13, -R28, 0xffffffff, !PT ;  /* 0xffffffff0d1d7446 */ /* 0x000fe4000780091c */
[----:B------:R-:W-:Y:S02]  /*0840*/  SHF.L.U32 R23, R22, 0x8, RZ ;  /* 0x0000000816177819 */ /* 0x000fe400000006ff */
[----:B------:R-:W-:Y:S02]  /*0850*/  MOV R24, 0xff7fffff ;  /* 0xff7fffff00187802 */ /* 0x000fe40000000f00 */
[----:B------:R-:W-:-:S02]  /*0860*/  MOV R28, RZ ;  /* 0x000000ff001c7202 */ /* 0x000fc40000000f00 */
[----:B------:R-:W-:Y:S02]  /*0870*/  IADD3 R29, PT, PT, R29, 0x1, RZ ;  /* 0x000000011d1d7810 */ /* 0x000fe40007ffe0ff */
[----:B------:R-:W-:Y:S01]  /*0880*/  LOP3.LUT R30, R2, R23, RZ, 0xfc, !PT ;  /* 0x00000017021e7212 */ /* 0x000fe200078efcff */
[----:B0-----:R-:W-:Y:S01]  /*0890*/  ULEA UR4, UR5, UR4, 0x18 ;  /* 0x0000000405047291 */ /* 0x001fe2000f8ec0ff */
[----:B------:R-:W-:-:S05]  /*08a0*/  R2UR UR5, R15 ;  /* 0x000000000f0572ca */ /* 0x000fca00000e0000 */
[----:B------:R-:W-:-:S04]  /*08b0*/  LEA R31, R2, UR4, 0x2 ;  /* 0x00000004021f7c11 */ /* 0x000fc8000f8e10ff */
[----:B------:R-:W-:-:S07]  /*08c0*/  IADD3 R31, PT, PT, R31, 0x800, RZ ;  /* 0x000008001f1f7810 */ /* 0x000fce0007ffe0ff */
.L_x_1401:
[----:B------:R-:W-:Y:S01]  /*08d0*/  UIADD3 UR8, UPT, UPT, UR5, 0x3, URZ ;  /* 0x0000000305087890 */ /* 0x000fe2000fffe0ff */
[C---:B------:R-:W-:Y:S01]  /*08e0*/  LEA R25, R28.reuse, R15, 0x4 ;  /* 0x0000000f1c197211 */ /* 0x040fe200078e20ff */
[----:B------:R-:W-:Y:S01]  /*08f0*/  UIADD3 UR7, UPT, UPT, UR5, 0x10, URZ ;  /* 0x0000001005077890 */ /* 0x000fe2000fffe0ff */
[----:B------:R-:W-:Y:S01]  /*0900*/  IMAD R32, R28, -0x10, -R15 ;  /* 0xfffffff01c207824 */ /* 0x000fe200078e0a0f */
[----:B------:R-:W-:Y:S01]  /*0910*/  MOV R33, R31 ;  /* 0x0000001f00217202 */ /* 0x000fe20000000f00 */
[----:B------:R-:W-:Y:S01]  /*0920*/  UMOV UR6, UR5 ;  /* 0x0000000500067c82 */ /* 0x000fe20008000000 */
[----:B0-----:R-:W-:Y:S01]  /*0930*/  MOV R37, UR8 ;  /* 0x0000000800257c02 */ /* 0x001fe20008000f00 */
[----:B------:R-:W-:Y:S01]  /*0940*/  UMOV UR4, URZ ;  /* 0x000000ff00047c82 */ /* 0x000fe20008000000 */
[----:B------:R-:W-:Y:S01]  /*0950*/  VIADDMNMX R25, R25, 0x10, R4, PT ;  /* 0x0000001019197846 */ /* 0x000fe20003800104 */
[----:B------:R-:W-:Y:S01]  /*0960*/  UMOV UR12, 0x800 ;  /* 0x00000800000c7882 */ /* 0x000fe20000000000 */
[----:B------:R-:W-:Y:S01]  /*0970*/  LEA R37, R37, R30, 0x8 ;  /* 0x0000001e25257211 */ /* 0x000fe200078e40ff */
[----:B------:R-:W-:Y:S01]  /*0980*/  UMOV UR13, 0x1 ;  /* 0x00000001000d7882 */ /* 0x000fe20000000000 */
[C---:B------:R-:W-:Y:S01]  /*0990*/  VIMNMX R34, PT, PT, R4.reuse, UR7, PT ;  /* 0x0000000704227c48 */ /* 0x040fe2000bfe0100 */
[----:B------:R-:W-:Y:S01]  /*09a0*/  IMAD.IADD R32, R25, 0x1, R32 ;  /* 0x0000000119207824 */ /* 0x000fe200078e0220 */
[----:B------:R-:W-:Y:S01]  /*09b0*/  ISETP.LE.AND P2, PT, R4, UR7, PT ;  /* 0x0000000704007c0c */ /* 0x000fe2000bf43270 */
[----:B------:R-:W-:Y:S01]  /*09c0*/  UMOV UR14, 0x2 ;  /* 0x00000002000e7882 */ /* 0x000fe20000000000 */
[C---:B------:R-:W-:Y:S01]  /*09d0*/  IADD3 R39, PT, PT, R37.reuse, -0x100, RZ ;  /* 0xffffff0025277810 */ /* 0x040fe20007ffe0ff */
[----:B------:R-:W-:Y:S01]  /*09e0*/  UMOV UR8, 0x3 ;  /* 0x0000000300087882 */ /* 0x000fe20000000000 */
[----:B-12---:R-:W-:-:S02]  /*09f0*/  IADD3 R35, PT, PT, R37, -0x200, RZ ;  /* 0xfffffe0025237810 */ /* 0x006fc40007ffe0ff */
[----:B------:R-:W-:Y:S02]  /*0a00*/  IADD3 R40, PT, PT, R37, -0x300, RZ ;  /* 0xfffffd0025287810 */ /* 0x000fe40007ffe0ff */
[----:B------:R-:W-:Y:S01]  /*0a10*/  IADD3 R34, PT, PT, R34, -UR5, RZ ;  /* 0x8000000522227c10 */ /* 0x000fe2000fffe0ff */
[----:B---3--:R-:W-:-:S06]  /*0a20*/  UMOV UR5, UR7 ;  /* 0x0000000700057c82 */ /* 0x008fcc0008000000 */
.L_x_1350:
[----:B------:R-:W-:-:S13]  /*0a30*/  ISETP.LE.AND P0, PT, R34, UR4, PT ;  /* 0x0000000422007c0c */ /* 0x000fda000bf03270 */
[----:B------:R-:W0:Y:S02]  /*0a40*/  @!P0 LDC.64 R22, c[0x0][0x388] ;  /* 0x0000e200ff168b82 */ /* 0x000e240000000a00 */
[----:B0-----:R-:W-:-:S06]  /*0a50*/  @!P0 IMAD.WIDE R42, R40, 0x2, R22 ;  /* 0x00000002282a8825 */ /* 0x001fcc00078e0216 */
[----:B------:R-:W2:Y:S01]  /*0a60*/  @!P0 LDG.E.U16.CONSTANT R42, desc[UR10][R42.64] ;  /* 0x0000000a2a2a8981 */ /* 0x000ea2000c1e9500 */
[C---:B------:R-:W-:Y:S02]  /*0a70*/  ISETP.LE.AND P3, PT, R34.reuse, UR13, PT ;  /* 0x0000000d22007c0c */ /* 0x040fe4000bf63270 */
[----:B------:R-:W-:-:S11]  /*0a80*/  ISETP.LE.AND P4, PT, R34, UR14, PT ;  /* 0x0000000e22007c0c */ /* 0x000fd6000bf83270 */
[----:B------:R-:W0:Y:S01]  /*0a90*/  @!P3 LDC.64 R22, c[0x0][0x388] ;  /* 0x0000e200ff16bb82 */ /* 0x000e220000000a00 */
[----:B------:R-:W-:Y:S02]  /*0aa0*/  HFMA2 R41, -RZ, RZ, 0, 0 ;  /* 0x00000000ff297431 */ /* 0x000fe400000001ff */
[----:B0-----:R-:W-:-:S05]  /*0ab0*/  @!P3 IMAD.WIDE R44, R35, 0x2, R22 ;  /* 0x00000002232cb825 */ /* 0x001fca00078e0216 */
[----:B------:R-:W0:Y:S01]  /*0ac0*/  @!P4 LDC.64 R22, c[0x0][0x388] ;  /* 0x0000e200ff16cb82 */ /* 0x000e220000000a00 */
[----:B------:R-:W3:Y:S01]  /*0ad0*/  @!P3 LDG.E.U16.CONSTANT R44, desc[UR10][R44.64] ;  /* 0x0000000a2c2cb981 */ /* 0x000ee2000c1e9500 */
[----:B--2---:R-:W-:Y:S01]  /*0ae0*/  @!P0 SHF.L.U32 R41, R42, 0x10, RZ ;  /* 0x000000102a298819 */ /* 0x004fe200000006ff */
[----:B0-----:R-:W-:-:S05]  /*0af0*/  @!P4 IMAD.WIDE R42, R39, 0x2, R22 ;  /* 0x00000002272ac825 */ /* 0x001fca00078e0216 */
[----:B------:R0:W2:Y:S01]  /*0b00*/  @!P4 LDG.E.U16.CONSTANT R22, desc[UR10][R42.64] ;  /* 0x0000000a2a16c981 */ /* 0x0000a2000c1e9500 */
[----:B------:R-:W-:Y:S01]  /*0b10*/  ISETP.LE.AND P0, PT, R34, UR8, PT ;  /* 0x0000000822007c0c */ /* 0x000fe2000bf03270 */
[----:B------:R-:W-:Y:S01]  /*0b20*/  UIADD3 UR12, UPT, UPT, UR12, 0x1000, URZ ;  /* 0x000010000c0c7890 */ /* 0x000fe2000fffe0ff */
[----:B------:R-:W-:Y:S01]  /*0b30*/  IADD3 R40, PT, PT, R40, 0x400, RZ ;  /* 0x0000040028287810 */ /* 0x000fe20007ffe0ff */
[----:B------:R-:W-:Y:S01]  /*0b40*/  STS [R33+-0x800], R41 ;  /* 0xfff8002921007388 */ /* 0x000fe20000000800 */
[----:B0-----:R-:W-:Y:S02]  /*0b50*/  MOV R42, RZ ;  /* 0x000000ff002a7202 */ /* 0x001fe40000000f00 */
[----:B---3--:R-:W-:Y:S02]  /*0b60*/  @!P3 SHF.L.U32 R42, R44, 0x10, RZ ;  /* 0x000000102c2ab819 */ /* 0x008fe400000006ff */
[----:B------:R-:W-:Y:S02]  /*0b70*/  CS2R R44, SRZ ;  /* 0x00000000002c7805 */ /* 0x000fe4000001ff00 */
[----:B--2---:R-:W-:-:S03]  /*0b80*/  @!P4 IMAD.U32 R44, R22, 0x10000, RZ ;  /* 0x00010000162cc824 */ /* 0x004fc600078e00ff */
[----:B------:R-:W0:Y:S02]  /*0b90*/  @!P0 LDC.64 R22, c[0x0][0x388] ;  /* 0x0000e200ff168b82 */ /* 0x000e240000000a00 */
[----:B0-----:R-:W-:-:S06]  /*0ba0*/  @!P0 IMAD.WIDE R22, R37, 0x2, R22 ;  /* 0x0000000225168825 */ /* 0x001fcc00078e0216 */
[----:B------:R-:W2:Y:S01]  /*0bb0*/  @!P0 LDG.E.U16.CONSTANT R22, desc[UR10][R22.64] ;  /* 0x0000000a16168981 */ /* 0x000ea2000c1e9500 */
[----:B------:R-:W-:Y:S01]  /*0bc0*/  UISETP.NE.AND UP0, UPT, UR12, 0x4800, UPT ;  /* 0x000048000c00788c */ /* 0x000fe2000bf05270 */
[----:B------:R-:W-:Y:S01]  /*0bd0*/  IADD3 R35, PT, PT, R35, 0x400, RZ ;  /* 0x0000040023237810 */ /* 0x000fe20007ffe0ff */
[----:B------:R-:W-:Y:S01]  /*0be0*/  UIADD3 UR8, UPT, UPT, UR8, 0x4, URZ ;  /* 0x0000000408087890 */ /* 0x000fe2000fffe0ff */
[----:B------:R-:W-:Y:S01]  /*0bf0*/  STS [R33+-0x400], R42 ;  /* 0xfffc002a21007388 */ /* 0x000fe20000000800 */
[----:B------:R-:W-:Y:S01]  /*0c00*/  IADD3 R39, PT, PT, R39, 0x400, RZ ;  /* 0x0000040027277810 */ /* 0x000fe20007ffe0ff */
[----:B------:R-:W-:Y:S01]  /*0c10*/  UIADD3 UR14, UPT, UPT, UR14, 0x4, URZ ;  /* 0x000000040e0e7890 */ /* 0x000fe2000fffe0ff */
[----:B------:R-:W-:Y:S01]  /*0c20*/  IADD3 R37, PT, PT, R37, 0x400, RZ ;  /* 0x0000040025257810 */ /* 0x000fe20007ffe0ff */
[----:B------:R-:W-:Y:S01]  /*0c30*/  STS [R33], R44 ;  /* 0x0000002c21007388 */ /* 0x000fe20000000800 */
[----:B------:R-:W-:Y:S02]  /*0c40*/  UIADD3 UR13, UPT, UPT, UR13, 0x4, URZ ;  /* 0x000000040d0d7890 */ /* 0x000fe4000fffe0ff */
[----:B------:R-:W-:Y:S01]  /*0c50*/  UIADD3 UR4, UPT, UPT, UR4, 0x4, URZ ;  /* 0x0000000404047890 */ /* 0x000fe2000fffe0ff */
[----:B--2---:R-:W-:-:S05]  /*0c60*/  @!P0 SHF.L.U32 R45, R22, 0x10, RZ ;  /* 0x00000010162d8819 */ /* 0x004fca00000006ff */
[----:B------:R0:W-:Y:S02]  /*0c70*/  STS [R33+0x400], R45 ;  /* 0x0004002d21007388 */ /* 0x0001e40000000800 */
[----:B0-----:R-:W-:Y:S01]  /*0c80*/  IADD3 R33, PT, PT, R33, 0x1000, RZ ;  /* 0x0000100021217810 */ /* 0x001fe20007ffe0ff */
[----:B------:R-:W-:Y:S06]  /*0c90*/  BRA.U UP0, `(.L_x_1350) ;  /* 0xfffffffd00647547 */ /* 0x000fec000b83ffff */
[----:B------:R-:W-:Y:S01]  /*0ca0*/  MOV R33, R2 ;  /* 0x0000000200217202 */ /* 0x000fe20000000f00 */
[----:B------:R-:W-:-:S06]  /*0cb0*/  UMOV UR4, URZ ;  /* 0x000000ff00047c82 */ /* 0x000fcc0008000000 */
.L_x_1351:
[----:B0-----:R-:W-:Y:S01]  /*0cc0*/  SHF.R.U32.HI R35, RZ, 0x8, R33 ;  /* 0x00000008ff237819 */ /* 0x001fe20000011621 */
[C---:B------:R-:W-:Y:S01]  /*0cd0*/  VIADD R45, R33.reuse, 0x100 ;  /* 0x00000100212d7836 */ /* 0x040fe20000000000 */
[----:B------:R-:W-:Y:S02]  /*0ce0*/  IADD3 R39, PT, PT, R33, 0x200, RZ ;  /* 0x0000020021277810 */ /* 0x000fe40007ffe0ff */
[----:B------:R-:W-:Y:S02]  /*0cf0*/  ISETP.GE.AND P0, PT, R35, R34, PT ;  /* 0x000000222300720c */ /* 0x000fe40003f06270 */
[----:B------:R-:W-:Y:S02]  /*0d00*/  IADD3 R37, PT, PT, R33, 0x300, RZ ;  /* 0x0000030021257810 */ /* 0x000fe40007ffe0ff */
[----:B------:R-:W-:Y:S02]  /*0d10*/  SHF.R.U32.HI R39, RZ, 0x8, R39 ;  /* 0x00000008ff277819 */ /* 0x000fe40000011627 */
[----:B------:R-:W-:-:S07]  /*0d20*/  SHF.R.U32.HI R45, RZ, 0x8, R45 ;  /* 0x00000008ff2d7819 */ /* 0x000fce000001162d */
[----:B------:R-:W0:Y:S01]  /*0d30*/  @!P0 LDC.64 R22, c[0x0][0x390] ;  /* 0x0000e400ff168b82 */ /* 0x000e220000000a00 */
[----:B------:R-:W-:Y:S02]  /*0d40*/  SHF.R.U32.HI R37, RZ, 0x8, R37 ;  /* 0x00000008ff257819 */ /* 0x000fe40000011625 */
[----:B------:R-:W-:Y:S02]  /*0d50*/  @!P0 IADD3 R35, PT, PT, R35, UR6, RZ ;  /* 0x0000000623238c10 */ /* 0x000fe4000fffe0ff */
[-C--:B------:R-:W-:Y:S02]  /*0d60*/  ISETP.GE.AND P4, PT, R39, R34.reuse, PT ;  /* 0x000000222700720c */ /* 0x080fe40003f86270 */
[-C--:B------:R-:W-:Y:S02]  /*0d70*/  ISETP.GE.AND P3, PT, R45, R34.reuse, PT ;  /* 0x000000222d00720c */ /* 0x080fe40003f66270 */
[----:B------:R-:W-:Y:S02]  /*0d80*/  ISETP.GE.AND P5, PT, R37, R34, PT ;  /* 0x000000222500720c */ /* 0x000fe40003fa6270 */
[----:B------:R-:W-:-:S07]  /*0d90*/  @!P0 LEA R35, R35, R30, 0x8 ;  /* 0x0000001e23238211 */ /* 0x000fce00078e40ff */
[----:B------:R-:W1:Y:S01]  /*0da0*/  @!P4 LDC.64 R40, c[0x0][0x390] ;  /* 0x0000e400ff28cb82 */ /* 0x000e620000000a00 */
[----:B0-----:R-:W-:-:S07]  /*0db0*/  @!P0 IMAD.WIDE R22, R35, 0x2, R22 ;  /* 0x0000000223168825 */ /* 0x001fce00078e0216 */
[----:B------:R-:W0:Y:S01]  /*0dc0*/  @!P3 LDC.64 R42, c[0x0][0x390] ;  /* 0x0000e400ff2abb82 */ /* 0x000e220000000a00 */
[----:B------:R2:W3:Y:S01]  /*0dd0*/  @!P0 LDG.E.U16.CONSTANT R35, desc[UR10][R22.64] ;  /* 0x0000000a16238981 */ /* 0x0004e2000c1e9500 */
[----:B------:R-:W-:Y:S02]  /*0de0*/  @!P4 IADD3 R39, PT, PT, R39, UR6, RZ ;  /* 0x000000062727cc10 */ /* 0x000fe4000fffe0ff */
[----:B------:R-:W-:Y:S02]  /*0df0*/  @!P3 IADD3 R45, PT, PT, R45, UR6, RZ ;  /* 0x000000062d2dbc10 */ /* 0x000fe4000fffe0ff */
[----:B------:R-:W-:Y:S01]  /*0e00*/  @!P5 IADD3 R37, PT, PT, R37, UR6, RZ ;  /* 0x000000062525dc10 */ /* 0x000fe2000fffe0ff */
[----:B------:R-:W-:Y:S01]  /*0e10*/  @!P4 IMAD R39, R39, 0x100, R30 ;  /* 0x000001002727c824 */ /* 0x000fe200078e021e */
[-C--:B------:R-:W-:Y:S02]  /*0e20*/  @!P3 LEA R45, R45, R30.reuse, 0x8 ;  /* 0x0000001e2d2db211 */ /* 0x080fe400078e40ff */
[----:B------:R-:W-:Y:S01]  /*0e30*/  @!P5 LEA R37, R37, R30, 0x8 ;  /* 0x0000001e2525d211 */ /* 0x000fe200078e40ff */
[----:B--2---:R-:W2:Y:S01]  /*0e40*/  @!P5 LDC.64 R22, c[0x0][0x390] ;  /* 0x0000e400ff16db82 */ /* 0x004ea20000000a00 */
[----:B-1----:R-:W-:-:S06]  /*0e50*/  @!P4 IMAD.WIDE R40, R39, 0x2, R40 ;  /* 0x000000022728c825 */ /* 0x002fcc00078e0228 */
[----:B------:R-:W4:Y:S01]  /*0e60*/  @!P4 LDG.E.U16.CONSTANT R40, desc[UR10][R40.64] ;  /* 0x0000000a2828c981 */ /* 0x000f22000c1e9500 */
[----:B0-----:R-:W-:-:S06]  /*0e70*/  @!P3 IMAD.WIDE R42, R45, 0x2, R42 ;  /* 0x000000022d2ab825 */ /* 0x001fcc00078e022a */
[----:B------:R-:W5:Y:S01]  /*0e80*/  @!P3 LDG.E.U16.CONSTANT R42, desc[UR10][R42.64] ;  /* 0x0000000a2a2ab981 */ /* 0x000f62000c1e9500 */
[----:B--2---:R-:W-:-:S06]  /*0e90*/  @!P5 IMAD.WIDE R22, R37, 0x2, R22 ;  /* 0x000000022516d825 */ /* 0x004fcc00078e0216 */
[----:B------:R0:W2:Y:S01]  /*0ea0*/  @!P5 LDG.E.U16.CONSTANT R23, desc[UR10][R22.64] ;  /* 0x0000000a1617d981 */ /* 0x0000a2000c1e9500 */
[----:B------:R-:W1:Y:S01]  /*0eb0*/  S2UR UR8, SR_CgaCtaId ;  /* 0x00000000000879c3 */ /* 0x000e620000008800 */
[----:B------:R-:W-:Y:S02]  /*0ec0*/  UMOV UR7, 0x400 ;  /* 0x0000040000077882 */ /* 0x000fe40000000000 */
[----:B------:R-:W-:Y:S01]  /*0ed0*/  UIADD3 UR7, UPT, UPT, UR7, 0x4000, URZ ;  /* 0x0000400007077890 */ /* 0x000fe2000fffe0ff */
[----:B------:R-:W-:Y:S02]  /*0ee0*/  HFMA2 R37, -RZ, RZ, 0, 0 ;  /* 0x00000000ff257431 */ /* 0x000fe400000001ff */
[----:B------:R-:W-:Y:S01]  /*0ef0*/  HFMA2 R39, -RZ, RZ, 0, 0 ;  /* 0x00000000ff277431 */ /* 0x000fe200000001ff */
[----:B0-----:R-:W-:Y:S01]  /*0f00*/  MOV R22, RZ ;  /* 0x000000ff00167202 */ /* 0x001fe20000000f00 */
[----:B-1----:R-:W-:Y:S02]  /*0f10*/  ULEA UR7, UR8, UR7, 0x18 ;  /* 0x0000000708077291 */ /* 0x002fe4000f8ec0ff */
[----:B------:R-:W-:-:S04]  /*0f20*/  UIADD3 UR4, UPT, UPT, UR4, 0x4, URZ ;  /* 0x0000000404047890 */ /* 0x000fc8000fffe0ff */
[----:B------:R-:W-:Y:S01]  /*0f30*/  UISETP.NE.AND UP0, UPT, UR4, 0x10, UPT ;  /* 0x000000100400788c */ /* 0x000fe2000bf05270 */
[----:B---3--:R-:W-:Y:S02]  /*0f40*/  @!P0 SHF.L.U32 R37, R35, 0x10, RZ ;  /* 0x0000001023258819 */ /* 0x008fe400000006ff */
[----:B------:R-:W-:Y:S01]  /*0f50*/  MOV R35, RZ ;  /* 0x000000ff00237202 */ /* 0x000fe20000000f00 */
[----:B----4-:R-:W-:Y:S01]  /*0f60*/  @!P4 IMAD.U32 R39, R40, 0x10000, RZ ;  /* 0x000100002827c824 */ /* 0x010fe200078e00ff */
[----:B------:R-:W-:Y:S02]  /*0f70*/  LEA R40, R33, UR7, 0x2 ;  /* 0x0000000721287c11 */ /* 0x000fe4000f8e10ff */
[----:B-----5:R-:W-:-:S03]  /*0f80*/  @!P3 SHF.L.U32 R35, R42, 0x10, RZ ;  /* 0x000000102a23b819 */ /* 0x020fc600000006ff */
[----:B------:R0:W-:Y:S04]  /*0f90*/  STS [R40], R37 ;  /* 0x0000002528007388 */ /* 0x0001e80000000800 */
[----:B------:R0:W-:Y:S01]  /*0fa0*/  STS [R40+0x400], R35 ;  /* 0x0004002328007388 */ /* 0x0001e20000000800 */
[----:B--2---:R-:W-:-:S03]  /*0fb0*/  @!P5 SHF.L.U32 R22, R23, 0x10, RZ ;  /* 0x000000101716d819 */ /* 0x004fc600000006ff */
[----:B------:R0:W-:Y:S04]  /*0fc0*/  STS [R40+0x800], R39 ;  /* 0x0008002728007388 */ /* 0x0001e80000000800 */
[----:B------:R0:W-:Y:S01]  /*0fd0*/  STS [R40+0xc00], R22 ;  /* 0x000c001628007388 */ /* 0x0001e20000000800 */
[----:B------:R-:W-:Y:S01]  /*0fe0*/  IADD3 R33, PT, PT, R33, 0x400, RZ ;  /* 0x0000040021217810 */ /* 0x000fe20007ffe0ff */
[----:B------:R-:W-:Y:S06]  /*0ff0*/  BRA.U UP0, `(.L_x_1351) ;  /* 0xfffffffd00307547 */ /* 0x000fec000b83ffff */
[----:B------:R-:W1:Y:S01]  /*1000*/  LDCU UR4, c[0x0][0x3ac] ;  /* 0x00007580ff0477ac */ /* 0x000e620008000800 */
[----:B------:R-:W-:Y:S01]  /*1010*/  BAR.SYNC.DEFER_BLOCKING 0x0 ;  /* 0x0000000000007b1d */ /* 0x000fe20000010000 */
[----:B-1----:R-:W-:-:S13]  /*1020*/  ISETP.GE.AND P0, PT, R36, UR4, PT ;  /* 0x0000000424007c0c */ /* 0x002fda000bf06270 */
[----:B------:R-:W-:Y:S05]  /*1030*/  @P0 BRA `(.L_x_1352) ;  /* 0x0000003000640947 */ /* 0x000fea0003800000 */
[----:B------:R-:W-:Y:S02]  /*1040*/  ISETP.GE.AND P0, PT, R34, 0x1, PT ;  /* 0x000000012200780c */ /* 0x000fe40003f06270 */
[----:B------:R-:W-:-:S11]  /*1050*/  MOV R33, 0xff7fffff ;  /* 0xff7fffff00217802 */ /* 0x000fd60000000f00 */
[----:B------:R-:W-:Y:S05]  /*1060*/  @!P0 BRA `(.L_x_1353) ;  /* 0x0000000800208947 */ /* 0x000fea0003800000 */
[----:B------:R-:W-:Y:S01]  /*1070*/  HFMA2 R23, -RZ, RZ, 0, 0 ;  /* 0x00000000ff177431 */ /* 0x000fe200000001ff */
[----:B------:R-:W-:Y:S01]  /*1080*/  BSSY B0, `(.L_x_1353) ;  /* 0x0000086000007945 */ /* 0x000fe20003800000 */
[----:B------:R-:W-:Y:S02]  /*1090*/  MOV R33, 0xff7fffff ;  /* 0xff7fffff00217802 */ /* 0x000fe40000000f00 */
[----:B0-----:R-:W-:-:S07]  /*10a0*/  PRMT R40, RZ, 0x7610, R40 ;  /* 0x00007610ff287816 */ /* 0x001fce0000000028 */
.L_x_1359:
[----:B--2---:R-:W-:-:S04]  /*10b0*/  IADD3 R22, PT, PT, R23, UR6, RZ ;  /* 0x0000000617167c10 */ /* 0x004fc8000fffe0ff */
[----:B------:R-:W-:-:S13]  /*10c0*/  ISETP.GE.AND P3, PT, R13, R22, PT ;  /* 0x000000160d00720c */ /* 0x000fda0003f66270 */
[----:B01----:R-:W-:Y:S05]  /*10d0*/  @!P3 BRA `(.L_x_1354) ;  /* 0x0000000000c4b947 */ /* 0x003fea0003800000 */
        /* <DEDUP_REMOVED lines=13> */
[----:B0-----:R-:W-:-:S03]  /*11b0*/  FFMA R39, R22, R5, RZ ;  /* 0x0000000516277223 */ /* 0x001fc600000000ff */
[----:B------:R-:W0:Y:S01]  /*11c0*/  LDS R22, [R35+0x200] ;  /* 0x0002000023167984 */ /* 0x000e220000000800 */
[----:B-1----:R-:W-:-:S03]  /*11d0*/  FFMA R42, R42, R6, R39 ;  /* 0x000000062a2a7223 */ /* 0x002fc60000000027 */
[----:B------:R-:W-:Y:S01]  /*11e0*/  LDS R39, [R35+0x380] ;  /* 0x0003800023277984 */ /* 0x000fe20000000800 */
[----:B--2---:R-:W-:-:S03]  /*11f0*/  FFMA R44, R41, R7, R42 ;  /* 0x00000007292c7223 */ /* 0x004fc6000000002a */
[----:B------:R-:W1:Y:S01]  /*1200*/  LDS R41, [R35+0x280] ;  /* 0x0002800023297984 */ /* 0x000e620000000800 */
[----:B---3--:R-:W-:-:S03]  /*1210*/  FFMA R37, R37, R8, R44 ;  /* 0x0000000825257223 */ /* 0x008fc6000000002c */
[----:B------:R-:W2:Y:S01]  /*1220*/  LDS R42, [R35+0x300] ;  /* 0x00030000232a7984 */ /* 0x000ea20000000800 */
[----:B0-----:R-:W-:-:S04]  /*1230*/  FFMA R37, R22, R9, R37 ;  /* 0x0000000916257223 */ /* 0x001fc80000000025 */
[----:B-1----:R-:W-:-:S04]  /*1240*/  FFMA R37, R41, R10, R37 ;  /* 0x0000000a29257223 */ /* 0x002fc80000000025 */
[----:B--2---:R-:W-:-:S04]  /*1250*/  FFMA R42, R42, R11, R37 ;  /* 0x0000000b2a2a7223 */ /* 0x004fc80000000025 */
        /* <DEDUP_REMOVED lines=11> */
.L_x_1412:
[----:B-1----:R-:W-:Y:S01]  /*1310*/  FADD R44, R37, R44 ;  /* 0x0000002c252c7221 */ /* 0x002fe20000000000 */
[----:B------:R-:W-:-:S04]  /*1320*/  LEA R35, R23, UR9, 0x2 ;  /* 0x0000000917237c11 */ /* 0x000fc8000f8e10ff */
[----:B------:R-:W-:Y:S01]  /*1330*/  FMNMX R33, R33, R44, !PT ;  /* 0x0000002c21217209 */ /* 0x000fe20007800000 */
[----:B------:R1:W-:Y:S01]  /*1340*/  STL [R35], R44 ;  /* 0x0000002c23007387 */ /* 0x0003e20000100800 */
[----:B------:R-:W-:Y:S05]  /*1350*/  BRA `(.L_x_1358) ;  /* 0x00000000000c7947 */ /* 0x000fea0003800000 */
.L_x_1356:
[----:B------:R-:W-:Y:S02]  /*1360*/  LEA R22, R23, UR9, 0x2 ;  /* 0x0000000917167c11 */ /* 0x000fe4000f8e10ff */
[----:B------:R-:W-:-:S05]  /*1370*/  MOV R35, 0xff7fffff ;  /* 0xff7fffff00237802 */ /* 0x000fca0000000f00 */
[----:B------:R2:W-:Y:S02]  /*1380*/  STL [R22], R35 ;  /* 0x0000002316007387 */ /* 0x0005e40000100800 */
.L_x_1358:
[----:B------:R-:W-:Y:S05]  /*1390*/  BSYNC B1 ;  /* 0x0000000000017941 */ /* 0x000fea0003800000 */
.L_x_1355:
[----:B------:R-:W-:Y:S02]  /*13a0*/  IADD3 R23, PT, PT, R23, 0x1, RZ ;  /* 0x0000000117177810 */ /* 0x000fe40007ffe0ff */
[----:B------:R-:W-:Y:S02]  /*13b0*/  IADD3 R40, PT, PT, R40, 0x1, RZ ;  /* 0x0000000128287810 */ /* 0x000fe40007ffe0ff */
[----:B------:R-:W-:-:S13]  /*13c0*/  ISETP.GE.AND P3, PT, R23, R34, PT ;  /* 0x000000221700720c */ /* 0x000fda0003f66270 */
[----:B------:R-:W-:Y:S05]  /*13d0*/  @!P3 BRA `(.L_x_1359) ;  /* 0xfffffffc0034b947 */ /* 0x000fea000383ffff */
[----:B------:R-:W-:Y:S05]  /*13e0*/  BRA `(.L_x_1360) ;  /* 0x00000004003c7947 */ /* 0x000fea0003800000 */
.L_x_1354:
[----:B------:R-:W-:-:S13]  /*13f0*/  ISETP.GE.AND P3, PT, R23, R34, PT ;  /* 0x000000221700720c */ /* 0x000fda0003f66270 */
[----:B------:R-:W-:Y:S05]  /*1400*/  @P3 BRA `(.L_x_1360) ;  /* 0x0000000400343947 */ /* 0x000fea0003800000 */
[----:B------:R-:W-:Y:S01]  /*1410*/  IMAD R22, R28, -0x10, R25 ;  /* 0xfffffff01c167824 */ /* 0x000fe200078e0219 */
[----:B------:R-:W-:Y:S04]  /*1420*/  BSSY.RECONVERGENT B1, `(.L_x_1361) ;  /* 0x000001e000017945 */ /* 0x000fe80003800200 */
[-C--:B------:R-:W-:Y:S02]  /*1430*/  IADD3 R34, PT, PT, R23, R15.reuse, -R22 ;  /* 0x0000000f17227210 */ /* 0x080fe40007ffe816 */
[----:B------:R-:W-:Y:S02]  /*1440*/  IADD3 R22, PT, PT, R22, -R15, -R23 ;  /* 0x8000000f16167210 */ /* 0x000fe40007ffe817 */
[----:B------:R-:W-:Y:S02]  /*1450*/  ISETP.GT.U32.AND P3, PT, R34, -0x10, PT ;  /* 0xfffffff02200780c */ /* 0x000fe40003f64070 */
[----:B------:R-:W-:-:S11]  /*1460*/  LOP3.LUT P4, RZ, R22, 0xf, RZ, 0xc0, !PT ;  /* 0x0000000f16ff7812 */ /* 0x000fd6000788c0ff */
[----:B------:R-:W-:Y:S05]  /*1470*/  @P3 BRA `(.L_x_1362) ;  /* 0x0000000000603947 */ /* 0x000fea0003800000 */
[----:B------:R-:W-:Y:S01]  /*1480*/  LOP3.LUT R35, R22, 0xfffffff0, RZ, 0xc0, !PT ;  /* 0xfffffff016237812 */ /* 0x000fe200078ec0ff */
[----:B------:R-:W-:Y:S01]  /*1490*/  HFMA2 R22, -RZ, RZ, 0, 0 ;  /* 0x00000000ff167431 */ /* 0x000fe200000001ff */
[----:B------:R-:W-:-:S07]  /*14a0*/  MOV R37, 0xff7fffff ;  /* 0xff7fffff00257802 */ /* 0x000fce0000000f00 */
.L_x_1363:
        /* <DEDUP_REMOVED lines=21> */
.L_x_1362:
[----:B------:R-:W-:Y:S05]  /*1600*/  BSYNC.RECONVERGENT B1 ;  /* 0x0000000000017941 */ /* 0x000fea0003800200 */
.L_x_1361:
[----:B------:R-:W-:Y:S05]  /*1610*/  @!P4 BRA `(.L_x_1360) ;  /* 0x0000000000b0c947 */ /* 0x000fea0003800000 */
[----:B------:R-:W-:Y:S01]  /*1620*/  IMAD.IADD R40, R15, 0x1, R40 ;  /* 0x000000010f287824 */ /* 0x000fe200078e0228 */
[----:B------:R-:W-:Y:S04]  /*1630*/  BSSY.RECONVERGENT B1, `(.L_x_1364) ;  /* 0x0000016000017945 */ /* 0x000fe80003800200 */
[----:B------:R-:W-:-:S04]  /*1640*/  IADD3 R22, PT, PT, RZ, -R40, RZ ;  /* 0x80000028ff167210 */ /* 0x000fc80007ffe0ff */
[----:B------:R-:W-:-:S04]  /*1650*/  PRMT R22, R22, 0x7710, RZ ;  /* 0x0000771016167816 */ /* 0x000fc800000000ff */
[----:B------:R-:W-:-:S04]  /*1660*/  IADD3 R22, PT, PT, R25, R22, RZ ;  /* 0x0000001619167210 */ /* 0x000fc80007ffe0ff */
[----:B------:R-:W-:-:S04]  /*1670*/  LOP3.LUT R22, R22, 0xffff, RZ, 0xc0, !PT ;  /* 0x0000ffff16167812 */ /* 0x000fc800078ec0ff */
[C---:B0-----:R-:W-:Y:S02]  /*1680*/  LOP3.LUT R34, R22.reuse, 0xf, RZ, 0xc0, !PT ;  /* 0x0000000f16227812 */ /* 0x041fe400078ec0ff */
[----:B------:R-:W-:Y:S02]  /*1690*/  LOP3.LUT R35, R22, 0x7, RZ, 0xc0, !PT ;  /* 0x0000000716237812 */ /* 0x000fe400078ec0ff */
[----:B------:R-:W-:Y:S02]  /*16a0*/  IADD3 R37, PT, PT, R34, -0x1, RZ ;  /* 0xffffffff22257810 */ /* 0x000fe40007ffe0ff */
        /* <DEDUP_REMOVED lines=14> */
.L_x_1365:
[----:B------:R-:W-:Y:S05]  /*1790*/  BSYNC.RECONVERGENT B1 ;  /* 0x0000000000017941 */ /* 0x000fea0003800200 */
.L_x_1364:
        /* <DEDUP_REMOVED lines=20> */
.L_x_1360:
[----:B------:R-:W-:Y:S05]  /*18e0*/  BSYNC B0 ;  /* 0x0000000000007941 */ /* 0x000fea0003800000 */
.L_x_1353:
[----:B------:R-:W-:-:S13]  /*18f0*/  FSETP.GT.AND P3, PT, R33, -3.40282346638528859812e+38, PT ;  /* 0xff7fffff2100780b */ /* 0x000fda0003f64000 */
[----:B------:R-:W-:Y:S05]  /*1900*/  @!P3 BRA `(.L_x_1352) ;  /* 0x000000280030b947 */ /* 0x000fea0003800000 */
[----:B--23--:R-:W-:Y:S01]  /*1910*/  HFMA2 R23, -RZ, RZ, 0.96630859375, -0.0022525787353515625 ;  /* 0x3bbb989dff177431 */ /* 0x00cfe200000001ff */
[----:B------:R-:W-:-:S05]  /*1920*/  FMNMX R33, R24, R33, !PT ;  /* 0x0000002118217209 */ /* 0x000fca0007800000 */
[----:B01----:R-:W-:Y:S01]  /*1930*/  FADD R22, R24, -R33 ;  /* 0x8000002118167221 */ /* 0x003fe20000000000 */
[----:B------:R-:W-:-:S03]  /*1940*/  MOV R24, 0x437c0000 ;  /* 0x437c000000187802 */ /* 0x000fc60000000f00 */
        /* <DEDUP_REMOVED lines=19> */
[----:B------:R-:W-:Y:S02]  /*1a80*/  LEA R22, R28, R15, 0x4 ;  /* 0x0000000f1c167211 */ /* 0x000fe400078e20ff */
[----:B------:R-:W-:Y:S02]  /*1a90*/  MOV R34, RZ ;  /* 0x000000ff00227202 */ /* 0x000fe40000000f00 */
[----:B------:R-:W-:-:S04]  /*1aa0*/  IADD3 R22, PT, PT, R22, 0x1, RZ ;  /* 0x0000000116167810 */ /* 0x000fc80007ffe0ff */
[----:B------:R-:W-:-:S13]  /*1ab0*/  ISETP.NE.AND P0, PT, R25, R22, PT ;  /* 0x000000161900720c */ /* 0x000fda0003f05270 */
[----:B------:R-:W-:Y:S05]  /*1ac0*/  @!P0 BRA `(.L_x_1366) ;  /* 0x00000024000c8947 */ /* 0x000fea0003800000 */
[----:B------:R-:W-:Y:S01]  /*1ad0*/  LOP3.LUT R34, R32, 0xfffffffe, RZ, 0xc0, !PT ;  /* 0xfffffffe20227812 */ /* 0x000fe200078ec0ff */
[----:B------:R-:W-:Y:S01]  /*1ae0*/  BSSY.RECONVERGENT B0, `(.L_x_1366) ;  /* 0x0000241000007945 */ /* 0x000fe20003800200 */
[----:B------:R-:W-:Y:S02]  /*1af0*/  IMAD.MOV.U32 R35, RZ, RZ, RZ ;  /* 0x000000ffff237224 */ /* 0x000fe400078e00ff */
        /* <DEDUP_REMOVED lines=9> */
.L_x_1385:
        /* <DEDUP_REMOVED lines=40> */
.L_x_1370:
[----:B------:R-:W-:Y:S05]  /*1e10*/  BSYNC.RECONVERGENT B2 ;  /* 0x0000000000027941 */ /* 0x000fea0003800200 */
.L_x_1369:
[----:B------:R-:W-:Y:S01]  /*1e20*/  BSSY.RECONVERGENT B2, `(.L_x_1371) ;  /* 0x0000025000027945 */ /* 0x000fe20003800200 */
[----:B------:R-:W-:-:S03]  /*1e30*/  IADD3 R25, PT, PT, R35, 0x2, RZ ;  /* 0x0000000223197810 */ /* 0x000fc60007ffe0ff */
        /* <DEDUP_REMOVED lines=35> */
.L_x_1372:
[----:B------:R-:W-:Y:S05]  /*2070*/  BSYNC.RECONVERGENT B2 ;  /* 0x0000000000027941 */ /* 0x000fea0003800200 */
.L_x_1371:
[----:B------:R-:W-:-:S06]  /*2080*/  LEA R22, R25, UR9, 0x2 ;  /* 0x0000000919167c11 */ /* 0x000fcc000f8e10ff */
[----:B------:R-:W2:Y:S01]  /*2090*/  LDL.64 R22, [R22] ;  /* 0x0000000016167983 */ /* 0x000ea20000100a00 */
[----:B------:R-:W-:Y:S01]  /*20a0*/  BSSY.RECONVERGENT B2, `(.L_x_1373) ;  /* 0x0000026000027945 */ /* 0x000fe20003800200 */
[----:B--2---:R-:W-:Y:S02]  /*20b0*/  FSETP.GTU.AND P3, PT, R22, -3.40282346638528859812e+38, PT ;  /* 0xff7fffff1600780b */ /* 0x004fe40003f6c000 */
[----:B------:R-:W-:-:S11]  /*20c0*/  FSETP.GTU.AND P4, PT, R23, -3.40282346638528859812e+38, PT ;  /* 0xff7fffff1700780b */ /* 0x000fd60003f8c000 */
[----:B------:R-:W-:Y:S05]  /*20d0*/  @!P3 BRA `(.L_x_1374) ;  /* 0x000000000088b947 */ /* 0x000fea0003800000 */
[----:B------:R-:W0:Y:S01]  /*20e0*/  S2UR UR7, SR_CgaCtaId ;  /* 0x00000000000779c3 */ /* 0x000e220000008800 */
[----:B------:R-:W-:Y:S02]  /*20f0*/  HFMA2 R40, -RZ, RZ, 0.96630859375, -0.0022525787353515625 ;  /* 0x3bbb989dff287431 */ /* 0x000fe400000001ff */
[----:B------:R-:W-:Y:S01]  /*2100*/  FADD R39, -R33, R22 ;  /* 0x0000001621277221 */ /* 0x000fe20000000100 */
[----:B------:R-:W-:Y:S01]  /*2110*/  MOV R22, 0x437c0000 ;  /* 0x437c000000167802 */ /* 0x000fe20000000f00 */
[----:B------:R-:W-:Y:S02]  /*2120*/  UMOV UR4, 0x400 ;  /* 0x0000040000047882 */ /* 0x000fe40000000000 */
[----:B------:R-:W-:Y:S01]  /*2130*/  UIADD3 UR4, UPT, UPT, UR4, 0x4000, URZ ;  /* 0x0000400004047890 */ /* 0x000fe2000fffe0ff */
[----:B------:R-:W-:-:S04]  /*2140*/  FFMA.SAT R37, R39, R40, 0.5 ;  /* 0x3f00000027257423 */ /* 0x000fc80000002028 */
[----:B------:R-:W-:Y:S01]  /*2150*/  FFMA.RM R37, R37, R22, 12582913 ;  /* 0x4b40000125257423 */ /* 0x000fe20000004016 */
[----:B------:R-:W-:-:S03]  /*2160*/  LEA R22, R25, R38, 0x8 ;  /* 0x0000002619167211 */ /* 0x000fc600078e40ff */
        /* <DEDUP_REMOVED lines=13> */
[----:B------:R-:W-:Y:S01]  /*2240*/  FADD R27, R27, R37 ;  /* 0x000000251b1b7221 */ /* 0x000fe20000000000 */
[C---:B-1----:R-:W-:Y:S02]  /*2250*/  FFMA R26, R37.reuse, R39, R26 ;  /* 0x00000027251a7223 */ /* 0x042fe4000000001a */
[----:B------:R-:W1:Y:S01]  /*2260*/  LDS R39, [R22+0x200] ;  /* 0x0002000016277984 */ /* 0x000e620000000800 */
[----:B--2---:R-:W-:-:S03]  /*2270*/  FFMA R21, R37, R42, R21 ;  /* 0x0000002a25157223 */ /* 0x004fc60000000015 */
[----:B------:R-:W2:Y:S01]  /*2280*/  LDS R42, [R22+0x180] ;  /* 0x00018000162a7984 */ /* 0x000ea20000000800 */
[----:B---3--:R-:W-:-:S03]  /*2290*/  FFMA R20, R37, R41, R20 ;  /* 0x0000002925147223 */ /* 0x008fc60000000014 */
[----:B------:R-:W3:Y:S01]  /*22a0*/  LDS R41, [R22+0x300] ;  /* 0x0003000016297984 */ /* 0x000ee20000000800 */
[C---:B----4-:R-:W-:Y:S01]  /*22b0*/  FFMA R17, R37.reuse, R44, R17 ;  /* 0x0000002c25117223 */ /* 0x050fe20000000011 */
[C---:B0-----:R-:W-:Y:S01]  /*22c0*/  FFMA R14, R37.reuse, R43, R14 ;  /* 0x0000002b250e7223 */ /* 0x041fe2000000000e */
[C---:B-1----:R-:W-:Y:S01]  /*22d0*/  FFMA R18, R37.reuse, R39, R18 ;  /* 0x0000002725127223 */ /* 0x042fe20000000012 */
[C---:B--2---:R-:W-:Y:S01]  /*22e0*/  FFMA R19, R37.reuse, R42, R19 ;  /* 0x0000002a25137223 */ /* 0x044fe20000000013 */
[----:B---3--:R-:W-:-:S07]  /*22f0*/  FFMA R16, R37, R41, R16 ;  /* 0x0000002925107223 */ /* 0x008fce0000000010 */
.L_x_1374:
[----:B------:R-:W-:Y:S05]  /*2300*/  BSYNC.RECONVERGENT B2 ;  /* 0x0000000000027941 */ /* 0x000fea0003800200 */
.L_x_1373:
        /* <DEDUP_REMOVED lines=26> */
[----:B------:R-:W1:Y:S01]  /*24b0*/  LDS R43, [R22+0x780] ;  /* 0x00078000162b7984 */ /* 0x000e620000000800 */
[----:B0-----:R-:W-:-:S03]  /*24c0*/  FFMA R26, R37, R23, R26 ;  /* 0x00000017251a7223 */ /* 0x001fc6000000001a */
[----:B------:R-:W0:Y:S01]  /*24d0*/  LDS R23, [R22+0x600] ;  /* 0x0006000016177984 */ /* 0x000e220000000800 */
[C---:B--2---:R-:W-:Y:S01]  /*24e0*/  FFMA R21, R37.reuse, R42, R21 ;  /* 0x0000002a25157223 */ /* 0x044fe20000000015 */
[C---:B---3--:R-:W-:Y:S01]  /*24f0*/  FFMA R20, R37.reuse, R25, R20 ;  /* 0x0000001925147223 */ /* 0x048fe20000000014 */
[C---:B----4-:R-:W-:Y:S01]  /*2500*/  FFMA R19, R37.reuse, R44, R19 ;  /* 0x0000002c25137223 */ /* 0x050fe20000000013 */
[C---:B-----5:R-:W-:Y:S01]  /*2510*/  FFMA R17, R37.reuse, R39, R17 ;  /* 0x0000002725117223 */ /* 0x060fe20000000011 */
[C---:B-1----:R-:W-:Y:S01]  /*2520*/  FFMA R16, R37.reuse, R41, R16 ;  /* 0x0000002925107223 */ /* 0x042fe20000000010 */
[C---:B------:R-:W-:Y:S01]  /*2530*/  FFMA R14, R37.reuse, R43, R14 ;  /* 0x0000002b250e7223 */ /* 0x040fe2000000000e */
[----:B0-----:R-:W-:-:S07]  /*2540*/  FFMA R18, R37, R23, R18 ;  /* 0x0000001725127223 */ /* 0x001fce0000000012 */
.L_x_1376:
[----:B------:R-:W-:Y:S05]  /*2550*/  BSYNC.RECONVERGENT B2 ;  /* 0x0000000000027941 */ /* 0x000fea0003800200 */
.L_x_1375:
[----:B------:R-:W-:-:S04]  /*2560*/  IADD3 R25, PT, PT, R35, 0x4, RZ ;  /* 0x0000000423197810 */ /* 0x000fc80007ffe0ff */
        /* <DEDUP_REMOVED lines=40> */
.L_x_1378:
[----:B------:R-:W-:Y:S05]  /*27f0*/  BSYNC.RECONVERGENT B2 ;  /* 0x0000000000027941 */ /* 0x000fea0003800200 */
.L_x_1377:
        /* <DEDUP_REMOVED lines=36> */
.L_x_1380:
[----:B------:R-:W-:Y:S05]  /*2a40*/  BSYNC.RECONVERGENT B2 ;  /* 0x0000000000027941 */ /* 0x000fea0003800200 */
.L_x_1379:
        /* <DEDUP_REMOVED lines=41> */
.L_x_1382:
[----:B------:R-:W-:Y:S05]  /*2ce0*/  BSYNC.RECONVERGENT B2 ;  /* 0x0000000000027941 */ /* 0x000fea0003800200 */
.L_x_1381:
        /* <DEDUP_REMOVED lines=36> */
.L_x_1384:
[----:B------:R-:W-:Y:S05]  /*2f30*/  BSYNC.RECONVERGENT B2 ;  /* 0x0000000000027941 */ /* 0x000fea0003800200 */
.L_x_1383:
[----:B------:R-:W-:-:S04]  /*2f40*/  IADD3 R35, PT, PT, R35, 0x8, RZ ;  /* 0x0000000823237810 */ /* 0x000fc80007ffe0ff */
[----:B------:R-:W-:-:S13]  /*2f50*/  ISETP.GE.AND P3, PT, R35, R24, PT ;  /* 0x000000182300720c */ /* 0x000fda0003f66270 */
[----:B------:R-:W-:Y:S05]  /*2f60*/  @!P3 BRA `(.L_x_1385) ;  /* 0xffffffec0008b947 */ /* 0x000fea000383ffff */
[----:B------:R-:W-:Y:S05]  /*2f70*/  BSYNC.RECONVERGENT B1 ;  /* 0x0000000000017941 */ /* 0x000fea0003800200 */
.L_x_1368:
[----:B------:R-:W-:Y:S01]  /*2f80*/  IADD3 R22, PT, PT, R34, -R35, RZ ;  /* 0x8000002322167210 */ /* 0x000fe20007ffe0ff */
[----:B------:R-:W-:Y:S03]  /*2f90*/  BSSY.RECONVERGENT B1, `(.L_x_1386) ;  /* 0x00000a2000017945 */ /* 0x000fe60003800200 */
[----:B------:R-:W-:-:S13]  /*2fa0*/  ISETP.GT.AND P3, PT, R22, 0x2, PT ;  /* 0x000000021600780c */ /* 0x000fda0003f64270 */
[----:B------:R-:W-:Y:S05]  /*2fb0*/  @!P3 BRA `(.L_x_1387) ;  /* 0x00000008007cb947 */ /* 0x000fea0003800000 */
[----:B------:R-:W-:-:S06]  /*2fc0*/  LEA R22, R35, UR9, 0x2 ;  /* 0x0000000923167c11 */ /* 0x000fcc000f8e10ff */
[----:B------:R-:W2:Y:S01]  /*2fd0*/  LDL.64 R22, [R22] ;  /* 0x0000000016167983 */ /* 0x000ea20000100a00 */
[----:B------:R-:W-:Y:S01]  /*2fe0*/  BSSY.RECONVERGENT B2, `(.L_x_1388) ;  /* 0x0000026000027945 */ /* 0x000fe20003800200 */
[----:B------:R-:W-:Y:S01]  /*2ff0*/  VIADD R37, R35, 0x2 ;  /* 0x0000000223257836 */ /* 0x000fe20000000000 */
        /* <DEDUP_REMOVED lines=20> */
[----:B------:R-:W3:Y:S03]  /*3140*/  LDS R43, [R22+0x300] ;  /* 0x00030000162b7984 */ /* 0x000ee60000000800 */
[----:B------:R-:W4:Y:S01]  /*3150*/  MUFU.EX2 R39, R42 ;  /* 0x0000002a00277308 */ /* 0x000f220000000800 */
[----:B------:R-:W5:Y:S01]  /*3160*/  LDS R45, [R22+0x380] ;  /* 0x00038000162d7984 */ /* 0x000f620000000800 */
[----:B----4-:R-:W-:-:S03]  /*3170*/  FMUL R39, R40, R39 ;  /* 0x0000002728277220 */ /* 0x010fc60000400000 */
[----:B------:R-:W4:Y:S01]  /*3180*/  LDS R40, [R22+0x280] ;  /* 0x0002800016287984 */ /* 0x000f220000000800 */
[----:B------:R-:W-:Y:S01]  /*3190*/  FADD R27, R27, R39 ;  /* 0x000000271b1b7221 */ /* 0x000fe20000000000 */
[C---:B0-----:R-:W-:Y:S02]  /*31a0*/  FFMA R26, R39.reuse, R25, R26 ;  /* 0x00000019271a7223 */ /* 0x041fe4000000001a */
[----:B------:R-:W0:Y:S01]  /*31b0*/  LDS R25, [R22+0x100] ;  /* 0x0001000016197984 */ /* 0x000e220000000800 */
[----:B-1----:R-:W-:-:S03]  /*31c0*/  FFMA R21, R39, R24, R21 ;  /* 0x0000001827157223 */ /* 0x002fc60000000015 */
[----:B------:R-:W1:Y:S01]  /*31d0*/  LDS R24, [R22+0x180] ;  /* 0x0001800016187984 */ /* 0x000e620000000800 */
[C---:B--2---:R-:W-:Y:S01]  /*31e0*/  FFMA R18, R39.reuse, R41, R18 ;  /* 0x0000002927127223 */ /* 0x044fe20000000012 */
[C---:B---3--:R-:W-:Y:S01]  /*31f0*/  FFMA R16, R39.reuse, R43, R16 ;  /* 0x0000002b27107223 */ /* 0x048fe20000000010 */
[C---:B-----5:R-:W-:Y:S01]  /*3200*/  FFMA R14, R39.reuse, R45, R14 ;  /* 0x0000002d270e7223 */ /* 0x060fe2000000000e */
[C---:B----4-:R-:W-:Y:S01]  /*3210*/  FFMA R17, R39.reuse, R40, R17 ;  /* 0x0000002827117223 */ /* 0x050fe20000000011 */
[C---:B0-----:R-:W-:Y:S01]  /*3220*/  FFMA R20, R39.reuse, R25, R20 ;  /* 0x0000001927147223 */ /* 0x041fe20000000014 */
[----:B-1----:R-:W-:-:S07]  /*3230*/  FFMA R19, R39, R24, R19 ;  /* 0x0000001827137223 */ /* 0x002fce0000000013 */
.L_x_1389:
[----:B------:R-:W-:Y:S05]  /*3240*/  BSYNC.RECONVERGENT B2 ;  /* 0x0000000000027941 */ /* 0x000fea0003800200 */
.L_x_1388:
[----:B------:R-:W-:-:S06]  /*3250*/  LEA R24, R37, UR9, 0x2 ;  /* 0x0000000925187c11 */ /* 0x000fcc000f8e10ff */
[----:B------:R-:W2:Y:S01]  /*3260*/  LDL.64 R24, [R24] ;  /* 0x0000000018187983 */ /* 0x000ea20000100a00 */
[----:B------:R-:W-:Y:S01]  /*3270*/  FSETP.GTU.AND P3, PT, R23, -3.40282346638528859812e+38, PT ;  /* 0xff7fffff1700780b */ /* 0x000fe20003f6c000 */
[----:B------:R-:W-:Y:S01]  /*3280*/  BSSY.RECONVERGENT B2, `(.L_x_1390) ;  /* 0x0000027000027945 */ /* 0x000fe20003800200 */
[----:B------:R-:W-:Y:S02]  /*3290*/  PLOP3.LUT P0, PT, PT, PT, PT, 0x8, 0x80 ;  /* 0x000000000080781c */ /* 0x000fe40003f0e170 */
[----:B--2---:R-:W-:Y:S02]  /*32a0*/  FSETP.GTU.AND P4, PT, R24, -3.40282346638528859812e+38, PT ;  /* 0xff7fffff1800780b */ /* 0x004fe40003f8c000 */
        /* <DEDUP_REMOVED lines=36> */
.L_x_1391:
[----:B------:R-:W-:Y:S05]  /*34f0*/  BSYNC.RECONVERGENT B2 ;  /* 0x0000000000027941 */ /* 0x000fea0003800200 */
.L_x_1390:
        /* <DEDUP_REMOVED lines=36> */
.L_x_1393:
[----:B------:R-:W-:Y:S05]  /*3740*/  BSYNC.RECONVERGENT B2 ;  /* 0x0000000000027941 */ /* 0x000fea0003800200 */
.L_x_1392:
[----:B------:R-:W-:Y:S04]  /*3750*/  BSSY.RECONVERGENT B2, `(.L_x_1394) ;  /* 0x0000024000027945 */ /* 0x000fe80003800200 */
[----:B------:R-:W-:Y:S05]  /*3760*/  @!P5 BRA `(.L_x_1395) ;  /* 0x000000000088d947 */ /* 0x000fea0003800000 */
[----:B------:R-:W-:Y:S02]  /*3770*/  HFMA2 R22, -RZ, RZ, 0.96630859375, -0.0022525787353515625 ;  /* 0x3bbb989dff167431 */ /* 0x000fe400000001ff */
[----:B------:R-:W-:Y:S01]  /*3780*/  FADD R25, -R33, R25 ;  /* 0x0000001921197221 */ /* 0x000fe20000000100 */
[----:B------:R-:W-:Y:S01]  /*3790*/  MOV R23, 0x437c0000 ;  /* 0x437c000000177802 */ /* 0x000fe20000000f00 */
[----:B------:R-:W0:Y:S01]  /*37a0*/  S2UR UR7, SR_CgaCtaId ;  /* 0x00000000000779c3 */ /* 0x000e220000008800 */
[----:B------:R-:W-:Y:S02]  /*37b0*/  UMOV UR4, 0x400 ;  /* 0x0000040000047882 */ /* 0x000fe40000000000 */
[----:B------:R-:W-:Y:S01]  /*37c0*/  UIADD3 UR4, UPT, UPT, UR4, 0x4000, URZ ;  /* 0x0000400004047890 */ /* 0x000fe2000fffe0ff */
[----:B------:R-:W-:-:S04]  /*37d0*/  FFMA.SAT R22, R25, R22, 0.5 ;  /* 0x3f00000019167423 */ /* 0x000fc80000002016 */
[----:B------:R-:W-:-:S04]  /*37e0*/  FFMA.RM R22, R22, R23, 12582913 ;  /* 0x4b40000116167423 */ /* 0x000fc80000004017 */
[C---:B------:R-:W-:Y:S01]  /*37f0*/  FADD R24, R22.reuse, -12583039 ;  /* 0xcb40007f16187421 */ /* 0x040fe20000000000 */
[----:B------:R-:W-:-:S03]  /*3800*/  IMAD.SHL.U32 R22, R22, 0x800000, RZ ;  /* 0x0080000016167824 */ /* 0x000fc600078e00ff */
[----:B------:R-:W-:-:S04]  /*3810*/  FFMA R24, R25, 1.4426950216293334961, -R24 ;  /* 0x3fb8aa3b19187823 */ /* 0x000fc80000000818 */
[----:B------:R-:W-:Y:S01]  /*3820*/  FFMA R24, R25, 1.925963033500011079e-08, R24 ;  /* 0x32a5706019187823 */ /* 0x000fe20000000018 */
[----:B0-----:R-:W-:Y:S01]  /*3830*/  ULEA UR4, UR7, UR4, 0x18 ;  /* 0x0000000407047291 */ /* 0x001fe2000f8ec0ff */
[----:B------:R-:W-:Y:S02]  /*3840*/  LEA R25, R37, R38, 0x8 ;  /* 0x0000002625197211 */ /* 0x000fe400078e40ff */
        /* <DEDUP_REMOVED lines=20> */
.L_x_1395:
[----:B------:R-:W-:Y:S05]  /*3990*/  BSYNC.RECONVERGENT B2 ;  /* 0x0000000000027941 */ /* 0x000fea0003800200 */
.L_x_1394:
[----:B------:R-:W-:-:S07]  /*39a0*/  IADD3 R35, PT, PT, R37, 0x2, RZ ;  /* 0x0000000225237810 */ /* 0x000fce0007ffe0ff */
.L_x_1387:
[----:B------:R-:W-:Y:S05]  /*39b0*/  BSYNC.RECONVERGENT B1 ;  /* 0x0000000000017941 */ /* 0x000fea0003800200 */
.L_x_1386:
[----:B------:R-:W-:-:S13]  /*39c0*/  ISETP.NE.OR P0, PT, R35, R34, P0 ;  /* 0x000000222300720c */ /* 0x000fda0000705670 */
[----:B------:R-:W-:Y:S05]  /*39d0*/  @!P0 BRA `(.L_x_1396) ;  /* 0x0000000400448947 */ /* 0x000fea0003800000 */
.L_x_1367:
        /* <DEDUP_REMOVED lines=40> */
.L_x_1398:
[----:B------:R-:W-:Y:S05]  /*3c60*/  BSYNC.RECONVERGENT B1 ;  /* 0x0000000000017941 */ /* 0x000fea0003800200 */
.L_x_1397:
        /* <DEDUP_REMOVED lines=9> */
[----:B------:R-:W-:Y:S01]  /*3d00*/  FFMA.RM R22, R22, R25, 12582913 ;  /* 0x4b40000116167423 */ /* 0x000fe20000004019 */
[----:B------:R-:W-:-:S03]  /*3d10*/  LEA R25, R35, R38, 0x8 ;  /* 0x0000002623197211 */ /* 0x000fc600078e40ff */
        /* <DEDUP_REMOVED lines=25> */
.L_x_1400:
[----:B------:R-:W-:Y:S05]  /*3eb0*/  BSYNC.RECONVERGENT B1 ;  /* 0x0000000000017941 */ /* 0x000fea0003800200 */
.L_x_1399:
[----:B------:R-:W-:-:S04]  /*3ec0*/  IADD3 R35, PT, PT, R35, 0x2, RZ ;  /* 0x0000000223237810 */ /* 0x000fc80007ffe0ff */
[----:B------:R-:W-:-:S13]  /*3ed0*/  ISETP.NE.AND P0, PT, R35, R34, PT ;  /* 0x000000222300720c */ /* 0x000fda0003f05270 */
[----:B------:R-:W-:Y:S05]  /*3ee0*/  @P0 BRA `(.L_x_1367) ;  /* 0xfffffff800bc0947 */ /* 0x000fea000383ffff */
.L_x_1396:
[----:B------:R-:W-:Y:S05]  /*3ef0*/  BSYNC.RECONVERGENT B0 ;  /* 0x0000000000007941 */ /* 0x000fea0003800200 */
.L_x_1366:
        /* <DEDUP_REMOVED lines=27> */
[----:B------:R-:W2:Y:S04]  /*40b0*/  LDS R39, [R42] ;  /* 0x000000002a277984 */ /* 0x000ea80000000800 */
        /* <DEDUP_REMOVED lines=9> */
[----:B------:R-:W-:Y:S01]  /*4150*/  MOV R24, R33 ;  /* 0x0000002100187202 */ /* 0x000fe20000000f00 */
[C---:B--2---:R-:W-:Y:S01]  /*4160*/  FFMA R26, R43.reuse, R39, R26 ;  /* 0x000000272b1a7223 */ /* 0x044fe2000000001a */
[C---:B---3--:R-:W-:Y:S01]  /*4170*/  FFMA R21, R43.reuse, R32, R21 ;  /* 0x000000202b157223 */ /* 0x048fe20000000015 */
[C---:B----4-:R-:W-:Y:S01]  /*4180*/  FFMA R20, R43.reuse, R37, R20 ;  /* 0x000000252b147223 */ /* 0x050fe20000000014 */
[C---:B-----5:R-:W-:Y:S01]  /*4190*/  FFMA R18, R43.reuse, R35, R18 ;  /* 0x000000232b127223 */ /* 0x060fe20000000012 */
[C---:B-1----:R-:W-:Y:S01]  /*41a0*/  FFMA R17, R43.reuse, R22, R17 ;  /* 0x000000162b117223 */ /* 0x042fe20000000011 */
[C---:B------:R-:W-:Y:S01]  /*41b0*/  FFMA R16, R43.reuse, R25, R16 ;  /* 0x000000192b107223 */ /* 0x040fe20000000010 */
[----:B------:R-:W-:-:S07]  /*41c0*/  FFMA R14, R43, R23, R14 ;  /* 0x000000172b0e7223 */ /* 0x000fce000000000e */
.L_x_1352:
[----:B------:R-:W-:Y:S05]  /*41d0*/  WARPSYNC.ALL ;  /* 0x0000000000007948 */ /* 0x000fea0003800000 */
[----:B------:R-:W-:Y:S01]  /*41e0*/  BAR.SYNC.DEFER_BLOCKING 0x0 ;  /* 0x0000000000007b1d */ /* 0x000fe20000010000 */
[----:B------:R-:W-:-:S05]  /*41f0*/  VIADD R28, R28, 0x1 ;  /* 0x000000011c1c7836 */ /* 0x000fca0000000000 */
[----:B------:R-:W-:Y:S05]  /*4200*/  @!P2 BRA `(.L_x_1401) ;  /* 0xffffffc400b0a947 */ /* 0x000fea000383ffff */
.L_x_1349:
        /* <DEDUP_REMOVED lines=20> */
[----:B------:R-:W-:Y:S02]  /*4350*/  SHF.L.U32 R7, R7, 0x17, RZ ;  /* 0x0000001707077819 */ /* 0x000fe400000006ff */
        /* <DEDUP_REMOVED lines=19> */
.L_x_1402:
        /* <DEDUP_REMOVED lines=8> */
[----:B0123--:R-:W-:Y:S05]  /*4510*/  CALL.REL.NOINC `($__internal_28_$__cuda_sm20_rcp_rn_f32_slowpath) ;  /* 0x0000000400247944 */ /* 0x00ffea0003c00000 */
[----:B------:R-:W-:Y:S05]  /*4520*/  BRA `(.L_x_1405) ;  /* 0x0000000000107947 */ /* 0x000fea0003800000 */
.L_x_1404:
[----:B------:R-:W4:Y:S02]  /*4530*/  MUFU.RCP R0, R27 ;  /* 0x0000001b00007308 */ /* 0x000f240000001000 */
[----:B----4-:R-:W-:-:S04]  /*4540*/  FFMA R2, R0, R27, -1 ;  /* 0xbf80000000027423 */ /* 0x010fc8000000001b */
[----:B------:R-:W-:-:S04]  /*4550*/  FADD.FTZ R5, -R2, -RZ ;  /* 0x800000ff02057221 */ /* 0x000fc80000010100 */
[----:B------:R-:W-:-:S07]  /*4560*/  FFMA R0, R0, R5, R0 ;  /* 0x0000000500007223 */ /* 0x000fce0000000000 */
.L_x_1405:
[----:B------:R-:W-:Y:S05]  /*4570*/  BSYNC.RECONVERGENT B0 ;  /* 0x0000000000007941 */ /* 0x000fea0003800200 */
.L_x_1403:
        /* <DEDUP_REMOVED lines=15> */
[----:B----4-:R-:W-:Y:S01]  /*4670*/  IMAD.WIDE R2, R3, 0x2, R4 ;  /* 0x0000000203027825 */ /* 0x010fe200078e0204 */
        /* <DEDUP_REMOVED lines=12> */
.L_x_1357:
        /* <DEDUP_REMOVED lines=8> */
.L_x_1407:
[----:B------:R-:W-:Y:S05]  /*47c0*/  BSYNC B2 ;  /* 0x0000000000027941 */ /* 0x000fea0003800000 */
.L_x_1406:
[----:B------:R-:W-:Y:S01]  /*47d0*/  MOV R22, R44 ;  /* 0x0000002c00167202 */ /* 0x000fe20000000f00 */
[----:B------:R-:W-:Y:S01]  /*47e0*/  HFMA2 R43, -RZ, RZ, 0, 4.76837158203125e-07 ;  /* 0x00000008ff2b7431 */ /* 0x000fe200000001ff */
[----:B------:R-:W-:Y:S02]  /*47f0*/  MOV R45, 0x1f ;  /* 0x0000001f002d7802 */ /* 0x000fe40000000f00 */
[----:B------:R-:W-:Y:S01]  /*4800*/  MOV R41, 0xffffffff ;  /* 0xffffffff00297802 */ /* 0x000fe20000000f00 */
[----:B------:R-:W-:-:S07]  /*4810*/  FADD R22, R39, R22 ;  /* 0x0000001627167221 */ /* 0x000fce0000000000 */
[----:B------:R-:W-:Y:S05]  /*4820*/  WARPSYNC.COLLECTIVE R41, `(.L_x_1408) ;  /* 0x0000000029087348 */ /* 0x000fea0003c00000 */
[----:B------:R0:W1:Y:S02]  /*4830*/  SHFL.BFLY P3, R44, R22, R43, R45 ;  /* 0x0c00002b162c7389 */ /* 0x000064000006002d */
[----:B01----:R-:W-:Y:S05]  /*4840*/  ENDCOLLECTIVE ;  /* 0x000000000000791b */ /* 0x003fea0003800000 */
.L_x_1408:
[----:B------:R-:W-:Y:S01]  /*4850*/  HFMA2 R43, -RZ, RZ, 0, 2.384185791015625e-07 ;  /* 0x00000004ff2b7431 */ /* 0x000fe200000001ff */
[----:B------:R-:W-:-:S05]  /*4860*/  MOV R35, R44 ;  /* 0x0000002c00237202 */ /* 0x000fca0000000f00 */
[----:B------:R-:W-:-:S05]  /*4870*/  FADD R35, R22, R35 ;  /* 0x0000002316237221 */ /* 0x000fca0000000000 */
[----:B------:R-:W-:-:S07]  /*4880*/  MOV R22, R35 ;  /* 0x0000002300167202 */ /* 0x000fce0000000f00 */
[----:B------:R-:W-:Y:S05]  /*4890*/  WARPSYNC.COLLECTIVE R41, `(.L_x_1409) ;  /* 0x0000000029087348 */ /* 0x000fea0003c00000 */
[----:B------:R0:W1:Y:S02]  /*48a0*/  SHFL.BFLY P3, R44, R22, R43, R45 ;  /* 0x0c00002b162c7389 */ /* 0x000064000006002d */
[----:B01----:R-:W-:Y:S05]  /*48b0*/  ENDCOLLECTIVE ;  /* 0x000000000000791b */ /* 0x003fea0003800000 */
.L_x_1409:
[----:B------:R-:W-:Y:S02]  /*48c0*/  HFMA2 R43, -RZ, RZ, 0, 1.1920928955078125e-07 ;  /* 0x00000002ff2b7431 */ /* 0x000fe400000001ff */
[----:B------:R-:W-:-:S04]  /*48d0*/  IMAD.MOV.U32 R42, RZ, RZ, R44 ;  /* 0x000000ffff2a7224 */ /* 0x000fc800078e002c */
[----:B------:R-:W-:-:S05]  /*48e0*/  FADD R42, R35, R42 ;  /* 0x0000002a232a7221 */ /* 0x000fca0000000000 */
[----:B------:R-:W-:-:S07]  /*48f0*/  MOV R22, R42 ;  /* 0x0000002a00167202 */ /* 0x000fce0000000f00 */
[----:B------:R-:W-:Y:S05]  /*4900*/  WARPSYNC.COLLECTIVE R41, `(.L_x_1410) ;  /* 0x0000000029087348 */ /* 0x000fea0003c00000 */
[----:B------:R0:W1:Y:S02]  /*4910*/  SHFL.BFLY P3, R44, R22, R43, R45 ;  /* 0x0c00002b162c7389 */ /* 0x000064000006002d */
[----:B01----:R-:W-:Y:S05]  /*4920*/  ENDCOLLECTIVE ;  /* 0x000000000000791b */ /* 0x003fea0003800000 */
.L_x_1410:
[----:B------:R-:W-:Y:S01]  /*4930*/  HFMA2 R43, -RZ, RZ, 0, 5.9604644775390625e-08 ;  /* 0x00000001ff2b7431 */ /* 0x000fe200000001ff */
[----:B------:R-:W-:-:S05]  /*4940*/  MOV R37, R44 ;  /* 0x0000002c00257202 */ /* 0x000fca0000000f00 */
[----:B------:R-:W-:-:S05]  /*4950*/  FADD R37, R42, R37 ;  /* 0x000000252a257221 */ /* 0x000fca0000000000 */
[----:B------:R-:W-:-:S07]  /*4960*/  MOV R22, R37 ;  /* 0x0000002500167202 */ /* 0x000fce0000000f00 */
[----:B------:R-:W-:Y:S05]  /*4970*/  WARPSYNC.COLLECTIVE R41, `(.L_x_1411) ;  /* 0x0000000029087348 */ /* 0x000fea0003c00000 */
[----:B------:R0:W1:Y:S02]  /*4980*/  SHFL.BFLY P3, R44, R22, R43, R45 ;  /* 0x0c00002b162c7389 */ /* 0x000064000006002d */
[----:B01----:R-:W-:Y:S05]  /*4990*/  ENDCOLLECTIVE ;  /* 0x000000000000791b */ /* 0x003fea0003800000 */
.L_x_1411:
[----:B------:R-:W-:Y:S05]  /*49a0*/  BRA `(.L_x_1412) ;  /* 0xffffffc800587947 */ /* 0x000fea000383ffff */
        .weak           $__internal_28_$__cuda_sm20_rcp_rn_f32_slowpath
        .type           $__internal_28_$__cuda_sm20_rcp_rn_f32_slowpath,@function
        .size           $__internal_28_$__cuda_sm20_rcp_rn_f32_slowpath,(.L_x_2089 - $__internal_28_$__cuda_sm20_rcp_rn_f32_slowpath)
$__internal_28_$__cuda_sm20_rcp_rn_f32_slowpath:
        /* <DEDUP_REMOVED lines=15> */
.L_x_1414:
        /* <DEDUP_REMOVED lines=26> */
[----:B------:R-:W-:Y:S02]  /*4c40*/  SHF.R.U32.HI R5, RZ, R5, R4 ;  /* 0x00000005ff057219 */ /* 0x000fe40000011604 */
[----:B------:R-:W-:-:S04]  /*4c50*/  IADD3 R0, PT, PT, -R0, RZ, RZ ;  /* 0x000000ff00007210 */ /* 0x000fc80007ffe1ff */
[----:B------:R-:W-:-:S13]  /*4c60*/  ISETP.GE.AND P0, PT, R0, RZ, PT ;  /* 0x000000ff0000720c */ /* 0x000fda0003f06270 */
[----:B------:R-:W-:-:S04]  /*4c70*/  @!P0 IADD3 R5, PT, PT, R5, 0x1, RZ ;  /* 0x0000000105058810 */ /* 0x000fc80007ffe0ff */
[----:B------:R-:W-:-:S04]  /*4c80*/  @!P1 SHF.L.U32 R5, R5, 0x1, RZ ;  /* 0x0000000105059819 */ /* 0x000fc800000006ff */
[----:B------:R-:W-:Y:S01]  /*4c90*/  LOP3.LUT R4, R5, 0x80000000, R2, 0xf8, !PT ;  /* 0x8000000005047812 */ /* 0x000fe200078ef802 */
[----:B------:R-:W-:Y:S06]  /*4ca0*/  BRA `(.L_x_1415) ;  /* 0x0000000000047947 */ /* 0x000fec0003800000 */
.L_x_1416:
[----:B------:R0:W1:Y:S02]  /*4cb0*/  MUFU.RCP R4, R2 ;  /* 0x0000000200047308 */ /* 0x0000640000001000 */
.L_x_1415:
[----:B------:R-:W-:Y:S05]  /*4cc0*/  BSYNC.RECONVERGENT B1 ;  /* 0x0000000000017941 */ /* 0x000fea0003800200 */
.L_x_1413:
[----:B------:R-:W-:Y:S01]  /*4cd0*/  HFMA2 R5, -RZ, RZ, 0, 0 ;  /* 0x00000000ff057431 */ /* 0x000fe200000001ff */
[----:B-1----:R-:W-:Y:S02]  /*4ce0*/  MOV R0, R4 ;  /* 0x0000000400007202 */ /* 0x002fe40000000f00 */
[----:B------:R-:W-:-:S04]  /*4cf0*/  MOV R4, R8 ;  /* 0x0000000800047202 */ /* 0x000fc80000000f00 */
[----:B0-----:R-:W-:Y:S05]  /*4d00*/  RET.REL.NODEC R4 `(_Z23flash_attn_sinks_kernelI13__nv_bfloat16Li256ELi8ELi16EEvPKT_S3_S3_PS1_PKffiiiii) ;  /* 0xffffffb004bc7950 */ /* 0x001fea0003c3ffff */
.L_x_1417:
        /* <DEDUP_REMOVED lines=15> */
.L_x_2089:


//--------------------- .text._Z23flash_attn_sinks_kernelI13__nv_bfloat16Li192ELi8ELi16EEvPKT_S3_S3_PS1_PKffiiiii --------------------------
	.section	.text._Z23flash_attn_sinks_kernelI13__nv_bfloat16Li192ELi8ELi16EEvPKT_S3_S3_PS1_PKffiiiii,"ax",@progbits
	.align	128
        .global         _Z23flash_attn_sinks_kernelI13__nv_bfloat16Li192ELi8ELi16EEvPKT_S3_S3_PS1_PKffiiiii
        .type           _Z23flash_attn_sinks_kernelI13__nv_bfloat16Li192ELi8ELi16EEvPKT_S3_S3_PS1_PKffiiiii,@function
        .size           _Z23flash_attn_sinks_kernelI13__nv_bfloat16Li192ELi8ELi16EEvPKT_S3_S3_PS1_PKffiiiii,(.L_x_2090 - _Z23flash_attn_sinks_kernelI13__nv_bfloat16Li192ELi8ELi16EEvPKT_S3_S3_PS1_PKffiiiii)
        .other          _Z23flash_attn_sinks_kernelI13__nv_bfloat16Li192ELi8ELi16EEvPKT_S3_S3_PS1_PKffiiiii,@"STO_CUDA_ENTRY STV_DEFAULT"
_Z23flash_attn_sinks_kernelI13__nv_bfloat16Li192ELi8ELi16EEvPKT_S3_S3_PS1_PKffiiiii:
.text._Z23flash_attn_sinks_kernelI13__nv_bfloat16Li192ELi8ELi16EEvPKT_S3_S3_PS1_PKffiiiii:
[----:B------:R-:W0:Y:S01]  /*0000*/  LDC R1, c[0x0][0x37c] ;  /* 0x0000df00ff017b82 */ /* 0x000e220000000800 */
[----:B------:R-:W1:Y:S07]  /*0010*/  S2R R5, SR_CTAID.Z ;  /* 0x0000000000057919 */ /* 0x000e6e0000002700 */
[----:B------:R-:W2:Y:S01]  /*0020*/  S2UR UR4, SR_CTAID.Y ;  /* 0x00000000000479c3 */ /* 0x000ea20000002600 */
[----:B------:R-:W3:Y:S01]  /*0030*/  LDCU.64 UR10, c[0x0][0x358] ;  /* 0x00006b00ff0a77ac */ /* 0x000ee20008000a00 */
[----:B0-----:R-:W-:Y:S01]  /*0040*/  VIADD R1, R1, 0xffffffc0 ;  /* 0xffffffc001017836 */ /* 0x001fe20000000000 */
        /* <DEDUP_REMOVED lines=13> */
[----:B------:R-:W-:-:S04]  /*0120*/  IMAD R0, R0, R3, R14 ;  /* 0x0000000300007224 */ /* 0x000fc800078e020e */
[----:B------:R-:W-:-:S04]  /*0130*/  IMAD R4, R0, 0xc0, R15 ;  /* 0x000000c000047824 */ /* 0x000fc800078e020f */
[----:B---3--:R-:W-:Y:S01]  /*0140*/  IMAD.WIDE R20, R4, 0x2, R20 ;  /* 0x0000000204147825 */ /* 0x008fe200078e0214 */
[----:B-1----:R-:W-:-:S04]  /*0150*/  IABS R22, R7 ;  /* 0x0000000700167213 */ /* 0x002fc80000000000 */
[----:B------:R-:W2:Y:S01]  /*0160*/  @!P1 LDG.E.U16.CONSTANT R6, desc[UR10][R20.64] ;  /* 0x0000000a14069981 */ /* 0x000ea2000c1e9500 */
[----:B------:R-:W-:Y:S01]  /*0170*/  IABS R23, R12 ;  /* 0x0000000c00177213 */ /* 0x000fe20000000000 */
[----:B------:R-:W0:Y:S02]  /*0180*/  @!P1 LDC R25, c[0x0][0x3a8] ;  /* 0x0000ea00ff199b82 */ /* 0x000e240000000800 */
[----:B------:R-:W3:Y:S04]  /*0190*/  @!P1 LDG.E.U16.CONSTANT R17, desc[UR10][R20.64+0x40] ;  /* 0x0000400a14119981 */ /* 0x000ee8000c1e9500 */
[----:B------:R-:W5:Y:S04]  /*01a0*/  @!P1 LDG.E.U16.CONSTANT R16, desc[UR10][R20.64+0x80] ;  /* 0x0000800a14109981 */ /* 0x000f68000c1e9500 */
[----:B------:R-:W5:Y:S04]  /*01b0*/  @!P1 LDG.E.U16.CONSTANT R0, desc[UR10][R20.64+0x100] ;  /* 0x0001000a14009981 */ /* 0x000f68000c1e9500 */
[----:B------:R-:W5:Y:S04]  /*01c0*/  @!P1 LDG.E.U16.CONSTANT R2, desc[UR10][R20.64+0xc0] ;  /* 0x0000c00a14029981 */ /* 0x000f68000c1e9500 */
[----:B------:R1:W5:Y:S01]  /*01d0*/  @!P1 LDG.E.U16.CONSTANT R18, desc[UR10][R20.64+0x140] ;  /* 0x0001400a14129981 */ /* 0x000362000c1e9500 */
[----:B------:R-:W4:Y:S08]  /*01e0*/  I2F.RP R11, R22 ;  /* 0x00000016000b7306 */ /* 0x000f300000209400 */
[----:B----4-:R-:W4:Y:S02]  /*01f0*/  MUFU.RCP R11, R11 ;  /* 0x0000000b000b7308 */ /* 0x010f240000001000 */
[----:B----4-:R-:W-:-:S06]  /*0200*/  IADD3 R8, PT, PT, R11, 0xffffffe, RZ ;  /* 0x0ffffffe0b087810 */ /* 0x010fcc0007ffe0ff */
[----:B------:R4:W1:Y:S02]  /*0210*/  F2I.FTZ.U32.TRUNC.NTZ R9, R8 ;  /* 0x0000000800097305 */ /* 0x000864000021f000 */
[----:B----4-:R-:W-:Y:S02]  /*0220*/  IMAD.MOV.U32 R8, RZ, RZ, RZ ;  /* 0x000000ffff087224 */ /* 0x010fe400078e00ff */
[----:B-1----:R-:W-:-:S04]  /*0230*/  IMAD.MOV R19, RZ, RZ, -R9 ;  /* 0x000000ffff137224 */ /* 0x002fc800078e0a09 */
[----:B------:R-:W-:-:S04]  /*0240*/  IMAD R19, R19, R22, RZ ;  /* 0x0000001613137224 */ /* 0x000fc800078e02ff */
[----:B------:R-:W-:Y:S01]  /*0250*/  IMAD.HI.U32 R9, R9, R19, R8 ;  /* 0x0000001309097227 */ /* 0x000fe200078e0008 */
[----:B------:R-:W-:Y:S02]  /*0260*/  MOV R19, R23 ;  /* 0x0000001700137202 */ /* 0x000fe40000000f00 */
[----:B------:R-:W-:Y:S01]  /*0270*/  LOP3.LUT R12, R12, R7, RZ, 0x3c, !PT ;  /* 0x000000070c0c7212 */ /* 0x000fe200078e3cff */
[----:B------:R-:W1:Y:S02]  /*0280*/  LDC R23, c[0x0][0x3bc] ;  /* 0x0000ef00ff177b82 */ /* 0x000e640000000800 */
[----:B------:R-:W-:-:S04]  /*0290*/  IMAD.HI.U32 R9, R9, R19, RZ ;  /* 0x0000001309097227 */ /* 0x000fc800078e00ff */
[----:B------:R-:W-:-:S04]  /*02a0*/  IMAD.MOV R11, RZ, RZ, -R9 ;  /* 0x000000ffff0b7224 */ /* 0x000fc800078e0a09 */
[----:B------:R-:W-:-:S05]  /*02b0*/  IMAD R11, R22, R11, R19 ;  /* 0x0000000b160b7224 */ /* 0x000fca00078e0213 */
[----:B------:R-:W-:-:S13]  /*02c0*/  ISETP.GT.U32.AND P2, PT, R22, R11, PT ;  /* 0x0000000b1600720c */ /* 0x000fda0003f44070 */
        /* <DEDUP_REMOVED lines=14> */
[----:B------:R-:W-:Y:S01]  /*03b0*/  IABS R22, R12 ;  /* 0x0000000c00167213 */ /* 0x000fe20000000000 */
[----:B----4-:R-:W-:Y:S01]  /*03c0*/  IMAD.MOV.U32 R8, RZ, RZ, RZ ;  /* 0x000000ffff087224 */ /* 0x010fe200078e00ff */
[----:B0-----:R-:W-:-:S05]  /*03d0*/  IADD3 R20, PT, PT, RZ, -R9, RZ ;  /* 0x80000009ff147210 */ /* 0x001fca0007ffe0ff */
[----:B------:R-:W-:Y:S01]  /*03e0*/  IMAD R21, R20, R19, RZ ;  /* 0x0000001314157224 */ /* 0x000fe200078e02ff */
[----:B------:R-:W-:-:S03]  /*03f0*/  IABS R20, R13 ;  /* 0x0000000d00147213 */ /* 0x000fc60000000000 */
[----:B------:R-:W-:Y:S01]  /*0400*/  IMAD.HI.U32 R9, R9, R21, R8 ;  /* 0x0000001509097227 */ /* 0x000fe200078e0008 */
[----:B------:R-:W-:Y:S01]  /*0410*/  IADD3 R11, PT, PT, RZ, -R22, RZ ;  /* 0x80000016ff0b7210 */ /* 0x000fe20007ffe0ff */
[----:B------:R-:W0:Y:S04]  /*0420*/  @!P1 LDC R21, c[0x0][0x3a8] ;  /* 0x0000ea00ff159b82 */ /* 0x000e280000000800 */
[----:B------:R-:W-:-:S04]  /*0430*/  IMAD.HI.U32 R9, R9, R20, RZ ;  /* 0x0000001409097227 */ /* 0x000fc800078e00ff */
[----:B------:R-:W-:Y:S01]  /*0440*/  IMAD R8, R9, R11, R20 ;  /* 0x0000000b09087224 */ /* 0x000fe200078e0214 */
[----:B------:R-:W4:Y:S04]  /*0450*/  @!P1 LDC R22, c[0x0][0x3a8] ;  /* 0x0000ea00ff169b82 */ /* 0x000f280000000800 */
[----:B------:R-:W-:-:S04]  /*0460*/  ISETP.GT.U32.AND P2, PT, R19, R8, PT ;  /* 0x000000081300720c */ /* 0x000fc80003f44070 */
[----:B------:R-:W4:Y:S09]  /*0470*/  @!P1 LDC R20, c[0x0][0x3a8] ;  /* 0x0000ea00ff149b82 */ /* 0x000f320000000800 */
[----:B------:R-:W-:-:S05]  /*0480*/  @!P2 IMAD.IADD R8, R8, 0x1, -R19 ;  /* 0x000000010808a824 */ /* 0x000fca00078e0a13 */
[----:B------:R-:W-:Y:S02]  /*0490*/  ISETP.GE.U32.AND P0, PT, R8, R19, PT ;  /* 0x000000130800720c */ /* 0x000fe40003f06070 */
[----:B------:R-:W-:Y:S01]  /*04a0*/  LOP3.LUT R8, R13, R12, RZ, 0x3c, !PT ;  /* 0x0000000c0d087212 */ /* 0x000fe200078e3cff */
[----:B------:R-:W0:Y:S01]  /*04b0*/  @!P1 LDC R19, c[0x0][0x3a8] ;  /* 0x0000ea00ff139b82 */ /* 0x000e220000000800 */
[----:B------:R-:W-:Y:S02]  /*04c0*/  @!P2 IADD3 R9, PT, PT, R9, 0x1, RZ ;  /* 0x000000010909a810 */ /* 0x000fe40007ffe0ff */
[----:B------:R-:W-:Y:S02]  /*04d0*/  ISETP.GE.AND P3, PT, R8, RZ, PT ;  /* 0x000000ff0800720c */ /* 0x000fe40003f66270 */
[----:B------:R-:W-:Y:S02]  /*04e0*/  ISETP.NE.AND P2, PT, R12, RZ, PT ;  /* 0x000000ff0c00720c */ /* 0x000fe40003f45270 */
[----:B------:R-:W-:-:S03]  /*04f0*/  IADD3 R8, PT, PT, -R3, UR5, RZ ;  /* 0x0000000503087c10 */ /* 0x000fc6000fffe1ff */
[----:B------:R-:W-:Y:S02]  /*0500*/  @P0 VIADD R9, R9, 0x1 ;  /* 0x0000000109090836 */ /* 0x000fe40000000000 */
[----:B------:R-:W-:-:S04]  /*0510*/  IMAD.IADD R26, R5, 0x1, R8 ;  /* 0x00000001051a7824 */ /* 0x000fc800078e0208 */
[----:B------:R-:W-:Y:S02]  /*0520*/  @!P3 IADD3 R9, PT, PT, -R9, RZ, RZ ;  /* 0x000000ff0909b210 */ /* 0x000fe40007ffe1ff */
[----:B------:R-:W-:Y:S02]  /*0530*/  @!P2 LOP3.LUT R9, RZ, R12, RZ, 0x33, !PT ;  /* 0x0000000cff09a212 */ /* 0x000fe400078e33ff */
[----:B-1----:R-:W-:Y:S02]  /*0540*/  VIADDMNMX R12, R26, -R23, 0xffffffff, !PT ;  /* 0xffffffff1a0c7446 */ /* 0x002fe40007800917 */
[----:B------:R-:W-:-:S03]  /*0550*/  ISETP.GT.AND P0, PT, R23, RZ, PT ;  /* 0x000000ff1700720c */ /* 0x000fc60003f04270 */
[----:B------:R-:W-:Y:S02]  /*0560*/  VIADD R12, R12, 0x1 ;  /* 0x000000010c0c7836 */ /* 0x000fe40000000000 */
[----:B------:R-:W-:-:S03]  /*0570*/  IMAD R24, R7, UR4, R9 ;  /* 0x0000000407187c24 */ /* 0x000fc6000f8e0209 */
[----:B------:R-:W-:Y:S02]  /*0580*/  SEL R7, R12, RZ, P0 ;  /* 0x000000ff0c077207 */ /* 0x000fe40000000000 */
[----:B------:R-:W-:Y:S02]  /*0590*/  VIADDMNMX R5, R5, 0x8, R3, PT ;  /* 0x0000000805057846 */ /* 0x000fe40003800103 */
[----:B------:R-:W-:Y:S01]  /*05a0*/  R2UR UR4, R7 ;  /* 0x00000000070472ca */ /* 0x000fe200000e0000 */
[----:B------:R-:W-:Y:S01]  /*05b0*/  HFMA2 R11, -RZ, RZ, 0, 0 ;  /* 0x00000000ff0b7431 */ /* 0x000fe200000001ff */
[----:B------:R-:W-:Y:S01]  /*05c0*/  VIADDMNMX R12, R8, R5, UR5, PT ;  /* 0x00000005080c7e46 */ /* 0x000fe2000b800105 */
[----:B------:R-:W-:Y:S02]  /*05d0*/  IMAD.IADD R10, R10, 0x1, R26 ;  /* 0x000000010a0a7824 */ /* 0x000fe400078e021a */
[----:B------:R-:W-:Y:S01]  /*05e0*/  HFMA2 R5, -RZ, RZ, 0, 0 ;  /* 0x00000000ff057431 */ /* 0x000fe200000001ff */
[----:B------:R-:W-:Y:S01]  /*05f0*/  MOV R9, RZ ;  /* 0x000000ff00097202 */ /* 0x000fe20000000f00 */
[----:B------:R-:W-:Y:S01]  /*0600*/  IMAD.MOV.U32 R8, RZ, RZ, RZ ;  /* 0x000000ffff087224 */ /* 0x000fe200078e00ff */
[----:B--2---:R-:W-:Y:S01]  /*0610*/  @!P1 SHF.L.U32 R6, R6, 0x10, RZ ;  /* 0x0000001006069819 */ /* 0x004fe200000006ff */
[----:B---3--:R-:W-:-:S04]  /*0620*/  @!P1 IMAD.U32 R26, R17, 0x10000, RZ ;  /* 0x00010000111a9824 */ /* 0x008fc800078e00ff */
[-C--:B0-----:R-:W-:Y:S01]  /*0630*/  @!P1 FMUL R11, R6, R19.reuse ;  /* 0x00000013060b9220 */ /* 0x081fe20000400000 */
[----:B-----5:R-:W-:Y:S02]  /*0640*/  @!P1 SHF.L.U32 R16, R16, 0x10, RZ ;  /* 0x0000001010109819 */ /* 0x020fe400000006ff */
[----:B------:R-:W-:Y:S02]  /*0650*/  CS2R R6, SRZ ;  /* 0x0000000000067805 */ /* 0x000fe4000001ff00 */
[----:B------:R-:W-:Y:S01]  /*0660*/  @!P1 SHF.L.U32 R0, R0, 0x10, RZ ;  /* 0x0000001000009819 */ /* 0x000fe200000006ff */
[----:B------:R-:W-:Y:S02]  /*0670*/  @!P1 IMAD.U32 R17, R2, 0x10000, RZ ;  /* 0x0001000002119824 */ /* 0x000fe400078e00ff */
[----:B------:R-:W-:Y:S02]  /*0680*/  @!P1 IMAD.U32 R27, R18, 0x10000, RZ ;  /* 0x00010000121b9824 */ /* 0x000fe400078e00ff */
[----:B------:R-:W-:Y:S01]  /*0690*/  @!P1 FMUL R9, R26, R19 ;  /* 0x000000131a099220 */ /* 0x000fe20000400000 */
[----:B------:R-:W-:Y:S01]  /*06a0*/  @!P1 FMUL R8, R16, R21 ;  /* 0x0000001510089220 */ /* 0x000fe20000400000 */
[----:B----4-:R-:W-:Y:S01]  /*06b0*/  @!P1 FMUL R7, R17, R20 ;  /* 0x0000001411079220 */ /* 0x010fe20000400000 */
[----:B------:R-:W-:Y:S01]  /*06c0*/  @!P1 FMUL R6, R0, R25 ;  /* 0x0000001900069220 */ /* 0x000fe20000400000 */
[----:B------:R-:W-:Y:S01]  /*06d0*/  @!P1 FMUL R5, R27, R22 ;  /* 0x000000161b059220 */ /* 0x000fe20000400000 */
[----:B------:R-:W-:Y:S01]  /*06e0*/  ISETP.LE.AND P1, PT, R12, UR4, PT ;  /* 0x000000040c007c0c */ /* 0x000fe2000bf23270 */
[----:B------:R-:W-:Y:S01]  /*06f0*/  IMAD R24, R24, UR5, RZ ;  /* 0x0000000518187c24 */ /* 0x000fe2000f8e02ff */
[----:B------:R-:W-:Y:S01]  /*0700*/  R2UR UR12, R1 ;  /* 0x00000000010c72ca */ /* 0x000fe200000e0000 */
[----:B------:R-:W-:Y:S01]  /*0710*/  IMAD.MOV.U32 R22, RZ, RZ, RZ ;  /* 0x000000ffff167224 */ /* 0x000fe200078e00ff */
[----:B------:R-:W-:-:S02]  /*0720*/  MOV R25, 0xff7fffff ;  /* 0xff7fffff00197802 */ /* 0x000fc40000000f00 */
[----:B------:R-:W-:Y:S02]  /*0730*/  CS2R R20, SRZ ;  /* 0x0000000000147805 */ /* 0x000fe4000001ff00 */
[----:B------:R-:W-:Y:S02]  /*0740*/  CS2R R18, SRZ ;  /* 0x0000000000127805 */ /* 0x000fe4000001ff00 */
[----:B------:R-:W-:-:S03]  /*0750*/  CS2R R16, SRZ ;  /* 0x0000000000107805 */ /* 0x000fc6000001ff00 */
[----:B------:R-:W-:Y:S05]  /*0760*/  @P1 BRA `(.L_x_1418) ;  /* 0x0000001800a01947 */ /* 0x000fea0003800000 */
[----:B------:R-:W-:Y:S02]  /*0770*/  VIADDMNMX R26, R10, -R23, 0xffffffff, !PT ;  /* 0xffffffff0a1a7446 */ /* 0x000fe40007800917 */
[----:B------:R-:W-:Y:S02]  /*0780*/  CS2R R22, SRZ ;  /* 0x0000000000167805 */ /* 0x000fe4000001ff00 */
[----:B------:R-:W-:Y:S01]  /*0790*/  ISETP.LT.AND P0, PT, R14, R3, P0 ;  /* 0x000000030e00720c */ /* 0x000fe20000701270 */
[----:B------:R-:W-:Y:S01]  /*07a0*/  UMOV UR5, UR4 ;  /* 0x0000000400057c82 */ /* 0x000fe20008000000 */
[----:B------:R-:W-:Y:S01]  /*07b0*/  MOV R25, 0xff7fffff ;  /* 0xff7fffff00197802 */ /* 0x000fe20000000f00 */
[----:B------:R-:W-:-:S10]  /*07c0*/  VIADD R26, R26, 0x1 ;  /* 0x000000011a1a7836 */ /* 0x000fd40000000000 */
.L_x_1444:
[----:B0123--:R-:W0:Y:S01]  /*07d0*/  S2R R27, SR_TID.X ;  /* 0x00000000001b7919 */ /* 0x00fe220000002100 */
        /* <DEDUP_REMOVED lines=12> */
[----:B------:R-:W-:Y:S01]  /*08a0*/  IMAD R29, R24, 0xc0, R27 ;  /* 0x000000c0181d7824 */ /* 0x000fe200078e021b */
[----:B------:R-:W-:Y:S01]  /*08b0*/  LOP3.LUT R0, R27, 0x300, RZ, 0xfc, !PT ;  /* 0x000003001b007812 */ /* 0x000fe200078efcff */
[----:B------:R-:W-:Y:S01]  /*08c0*/  UMOV UR8, UR5 ;  /* 0x0000000500087c82 */ /* 0x000fe20008000000 */
[----:B------:R-:W-:Y:S01]  /*08d0*/  UMOV UR5, UR7 ;  /* 0x0000000700057c82 */ /* 0x000fe20008000000 */
[----:B------:R-:W-:Y:S02]  /*08e0*/  IMAD R29, R2, 0xc0, R29 ;  /* 0x000000c0021d7824 */ /* 0x000fe400078e021d */
[----:B------:R-:W-:-:S07]  /*08f0*/  VIADD R28, R28, 0x800 ;  /* 0x000008001c1c7836 */ /* 0x000fce0000000000 */
.L_x_1420:
[C---:B------:R-:W-:Y:S01]  /*0900*/  IADD3 R30, PT, PT, R0.reuse, -0x300, RZ ;  /* 0xfffffd00001e7810 */ /* 0x040fe20007ffe0ff */
[----:B------:R-:W-:Y:S01]  /*0910*/  VIADD R31, R0, 0xfffffe00 ;  /* 0xfffffe00001f7836 */ /* 0x000fe20000000000 */
[----:B------:R-:W0:Y:S02]  /*0920*/  LDC.64 R2, c[0x0][0x388] ;  /* 0x0000e200ff027b82 */ /* 0x000e240000000a00 */
[----:B------:R-:W-:Y:S02]  /*0930*/  LOP3.LUT R30, R30, 0xffff, RZ, 0xc0, !PT ;  /* 0x0000ffff1e1e7812 */ /* 0x000fe400078ec0ff */
[----:B------:R-:W-:Y:S02]  /*0940*/  LOP3.LUT R32, R31, 0xffff, RZ, 0xc0, !PT ;  /* 0x0000ffff1f207812 */ /* 0x000fe400078ec0ff */
[----:B------:R-:W-:Y:S01]  /*0950*/  IADD3 R31, PT, PT, R0, -0x100, RZ ;  /* 0xffffff00001f7810 */ /* 0x000fe20007ffe0ff */
[----:B------:R-:W-:Y:S02]  /*0960*/  IMAD R30, R30, 0xaaab, RZ ;  /* 0x0000aaab1e1e7824 */ /* 0x000fe400078e02ff */
[----:B------:R-:W-:Y:S01]  /*0970*/  IMAD R32, R32, 0xaaab, RZ ;  /* 0x0000aaab20207824 */ /* 0x000fe200078e02ff */
[----:B------:R-:W-:-:S02]  /*0980*/  LOP3.LUT R31, R31, 0xffff, RZ, 0xc0, !PT ;  /* 0x0000ffff1f1f7812 */ /* 0x000fc400078ec0ff */
[----:B------:R-:W-:-:S03]  /*0990*/  SHF.R.U32.HI R30, RZ, 0x17, R30 ;  /* 0x00000017ff1e7819 */ /* 0x000fc6000001161e */
[----:B------:R-:W-:Y:S01]  /*09a0*/  IMAD R31, R31, 0xaaab, RZ ;  /* 0x0000aaab1f1f7824 */ /* 0x000fe200078e02ff */
[----:B------:R-:W-:Y:S02]  /*09b0*/  ISETP.LT.AND P2, PT, R30, UR9, PT ;  /* 0x000000091e007c0c */ /* 0x000fe4000bf41270 */
[----:B------:R-:W-:Y:S02]  /*09c0*/  SHF.R.U32.HI R30, RZ, 0x17, R32 ;  /* 0x00000017ff1e7819 */ /* 0x000fe40000011620 */
[----:B------:R-:W-:Y:S02]  /*09d0*/  LOP3.LUT R32, R0, 0xffff, RZ, 0xc0, !PT ;  /* 0x0000ffff00207812 */ /* 0x000fe400078ec0ff */
[----:B------:R-:W-:Y:S02]  /*09e0*/  ISETP.LT.AND P3, PT, R30, UR9, PT ;  /* 0x000000091e007c0c */ /* 0x000fe4000bf61270 */
[----:B------:R-:W-:Y:S01]  /*09f0*/  SHF.R.U32.HI R30, RZ, 0x17, R31 ;  /* 0x00000017ff1e7819 */ /* 0x000fe2000001161f */
[----:B------:R-:W-:-:S02]  /*0a00*/  IMAD R32, R32, 0xaaab, RZ ;  /* 0x0000aaab20207824 */ /* 0x000fc400078e02ff */
[----:B0-----:R-:W-:Y:S01]  /*0a10*/  IMAD.WIDE R2, R29, 0x2, R2 ;  /* 0x000000021d027825 */ /* 0x001fe200078e0202 */
[----:B------:R-:W-:Y:S02]  /*0a20*/  ISETP.LT.AND P4, PT, R30, UR9, PT ;  /* 0x000000091e007c0c */ /* 0x000fe4000bf81270 */
[----:B------:R-:W-:Y:S02]  /*0a30*/  SHF.R.U32.HI R30, RZ, 0x17, R32 ;  /* 0x00000017ff1e7819 */ /* 0x000fe40000011620 */
[----:B------:R-:W2:Y:S02]  /*0a40*/  @P2 LDG.E.U16.CONSTANT R33, desc[UR10][R2.64] ;  /* 0x0000000a02212981 */ /* 0x000ea4000c1e9500 */
[----:B------:R-:W-:Y:S02]  /*0a50*/  ISETP.LT.AND P5, PT, R30, UR9, PT ;  /* 0x000000091e007c0c */ /* 0x000fe4000bfa1270 */
[----:B------:R-:W3:Y:S05]  /*0a60*/  @P3 LDG.E.U16.CONSTANT R30, desc[UR10][R2.64+0x200] ;  /* 0x0002000a021e3981 */ /* 0x000eea000c1e9500 */
[----:B------:R-:W4:Y:S06]  /*0a70*/  @P4 LDG.E.U16.CONSTANT R32, desc[UR10][R2.64+0x400] ;  /* 0x0004000a02204981 */ /* 0x000f2c000c1e9500 */
[----:B------:R-:W5:Y:S01]  /*0a80*/  @P5 LDG.E.U16.CONSTANT R34, desc[UR10][R2.64+0x600] ;  /* 0x0006000a02225981 */ /* 0x000f62000c1e9500 */
[----:B------:R-:W-:-:S02]  /*0a90*/  IMAD.MOV.U32 R31, RZ, RZ, RZ ;  /* 0x000000ffff1f7224 */ /* 0x000fc400078e00ff */
[----:B------:R-:W-:Y:S02]  /*0aa0*/  IMAD.MOV.U32 R35, RZ, RZ, RZ ;  /* 0x000000ffff237224 */ /* 0x000fe400078e00ff */
[----:B------:R-:W-:Y:S02]  /*0ab0*/  IMAD.MOV.U32 R37, RZ, RZ, RZ ;  /* 0x000000ffff257224 */ /* 0x000fe400078e00ff */
[----:B------:R-:W-:Y:S02]  /*0ac0*/  VIADD R0, R0, 0x400 ;  /* 0x0000040000007836 */ /* 0x000fe40000000000 */
[----:B------:R-:W-:Y:S01]  /*0ad0*/  VIADD R29, R29, 0x400 ;  /* 0x000004001d1d7836 */ /* 0x000fe20000000000 */
[----:B--2---:R-:W-:Y:S01]  /*0ae0*/  @P2 SHF.L.U32 R31, R33, 0x10, RZ ;  /* 0x00000010211f2819 */ /* 0x004fe200000006ff */
[----:B------:R-:W-:Y:S01]  /*0af0*/  IMAD.MOV.U32 R33, RZ, RZ, RZ ;  /* 0x000000ffff217224 */ /* 0x000fe200078e00ff */
[C---:B------:R-:W-:Y:S02]  /*0b00*/  ISETP.GE.U32.AND P2, PT, R27.reuse, 0x800, PT ;  /* 0x000008001b00780c */ /* 0x040fe40003f46070 */
[----:B---3--:R-:W-:Y:S01]  /*0b10*/  @P3 SHF.L.U32 R33, R30, 0x10, RZ ;  /* 0x000000101e213819 */ /* 0x008fe200000006ff */
[----:B------:R-:W-:Y:S01]  /*0b20*/  STS [R28+-0x800], R31 ;  /* 0xfff8001f1c007388 */ /* 0x000fe20000000800 */
[----:B------:R-:W-:-:S02]  /*0b30*/  IADD3 R27, PT, PT, R27, 0x400, RZ ;  /* 0x000004001b1b7810 */ /* 0x000fc40007ffe0ff */
[----:B----4-:R-:W-:Y:S01]  /*0b40*/  @P4 SHF.L.U32 R35, R32, 0x10, RZ ;  /* 0x0000001020234819 */ /* 0x010fe200000006ff */
[----:B------:R-:W-:Y:S04]  /*0b50*/  STS [R28+-0x400], R33 ;  /* 0xfffc00211c007388 */ /* 0x000fe80000000800 */
[----:B------:R-:W-:Y:S01]  /*0b60*/  STS [R28], R35 ;  /* 0x000000231c007388 */ /* 0x000fe20000000800 */
[----:B-----5:R-:W-:-:S05]  /*0b70*/  @P5 SHF.L.U32 R37, R34, 0x10, RZ ;  /* 0x0000001022255819 */ /* 0x020fca00000006ff */
[----:B------:R0:W-:Y:S02]  /*0b80*/  STS [R28+0x400], R37 ;  /* 0x000400251c007388 */ /* 0x0001e40000000800 */
[----:B0-----:R-:W-:Y:S01]  /*0b90*/  IADD3 R28, PT, PT, R28, 0x1000, RZ ;  /* 0x000010001c1c7810 */ /* 0x001fe20007ffe0ff */
[----:B------:R-:W-:Y:S06]  /*0ba0*/  @!P2 BRA `(.L_x_1420) ;  /* 0xfffffffc0054a947 */ /* 0x000fec000383ffff */
[----:B------:R-:W-:Y:S05]  /*0bb0*/  BSYNC.RECONVERGENT B0 ;  /* 0x0000000000007941 */ /* 0x000fea0003800200 */
.L_x_1419:
[----:B------:R-:W0:Y:S01]  /*0bc0*/  S2R R0, SR_TID.X ;  /* 0x0000000000007919 */ /* 0x000e220000002100 */
[----:B------:R-:W-:Y:S01]  /*0bd0*/  BSSY.RECONVERGENT B0, `(.L_x_1421) ;  /* 0x0000037000007945 */ /* 0x000fe20003800200 */
.L_x_1422:
[C---:B01----:R-:W-:Y:S01]  /*0be0*/  LOP3.LUT R2, R0.reuse, 0xffff, RZ, 0xc0, !PT ;  /* 0x0000ffff00027812 */ /* 0x043fe200078ec0ff */
[C---:B------:R-:W-:Y:S01]  /*0bf0*/  VIADD R28, R0.reuse, 0x100 ;  /* 0x00000100001c7836 */ /* 0x040fe20000000000 */
[C---:B------:R-:W-:Y:S02]  /*0c00*/  IADD3 R29, PT, PT, R0.reuse, 0x200, RZ ;  /* 0x00000200001d7810 */ /* 0x040fe40007ffe0ff */
[----:B------:R-:W-:Y:S01]  /*0c10*/  IADD3 R30, PT, PT, R0, 0x300, RZ ;  /* 0x00000300001e7810 */ /* 0x000fe20007ffe0ff */
[----:B------:R-:W-:Y:S01]  /*0c20*/  IMAD R2, R2, 0xaaab, RZ ;  /* 0x0000aaab02027824 */ /* 0x000fe200078e02ff */
[----:B------:R-:W-:Y:S02]  /*0c30*/  LOP3.LUT R32, R28, 0xffff, RZ, 0xc0, !PT ;  /* 0x0000ffff1c207812 */ /* 0x000fe400078ec0ff */
[----:B------:R-:W-:Y:S02]  /*0c40*/  LOP3.LUT R29, R29, 0xffff, RZ, 0xc0, !PT ;  /* 0x0000ffff1d1d7812 */ /* 0x000fe400078ec0ff */
[----:B------:R-:W-:-:S02]  /*0c50*/  SHF.R.U32.HI R27, RZ, 0x17, R2 ;  /* 0x00000017ff1b7819 */ /* 0x000fc40000011602 */
[----:B------:R-:W-:Y:S01]  /*0c60*/  LOP3.LUT R33, R30, 0xffff, RZ, 0xc0, !PT ;  /* 0x0000ffff1e217812 */ /* 0x000fe200078ec0ff */
[----:B------:R-:W-:Y:S01]  /*0c70*/  IMAD R30, R32, 0xaaab, RZ ;  /* 0x0000aaab201e7824 */ /* 0x000fe200078e02ff */
[C---:B------:R-:W-:Y:S02]  /*0c80*/  PRMT R2, R27.reuse, 0x9910, RZ ;  /* 0x000099101b027816 */ /* 0x040fe400000000ff */
[----:B------:R-:W-:Y:S01]  /*0c90*/  ISETP.LT.AND P2, PT, R27, UR9, PT ;  /* 0x000000091b007c0c */ /* 0x000fe2000bf41270 */
[----:B------:R-:W-:Y:S01]  /*0ca0*/  IMAD R33, R33, 0xaaab, RZ ;  /* 0x0000aaab21217824 */ /* 0x000fe200078e02ff */
[----:B------:R-:W-:Y:S01]  /*0cb0*/  SHF.R.U32.HI R30, RZ, 0x17, R30 ;  /* 0x00000017ff1e7819 */ /* 0x000fe2000001161e */
[----:B------:R-:W-:Y:S01]  /*0cc0*/  IMAD R2, R2, 0xc0, RZ ;  /* 0x000000c002027824 */ /* 0x000fe200078e02ff */
[----:B------:R-:W-:Y:S02]  /*0cd0*/  IADD3 R27, PT, PT, R27, UR8, RZ ;  /* 0x000000081b1b7c10 */ /* 0x000fe4000fffe0ff */
[----:B------:R-:W-:Y:S01]  /*0ce0*/  ISETP.LT.AND P3, PT, R30, UR9, PT ;  /* 0x000000091e007c0c */ /* 0x000fe2000bf61270 */
[----:B------:R-:W-:Y:S01]  /*0cf0*/  IMAD.MOV R31, RZ, RZ, -R2 ;  /* 0x000000ffff1f7224 */ /* 0x000fe200078e0a02 */
[----:B------:R-:W-:Y:S01]  /*0d00*/  SHF.R.U32.HI R30, RZ, 0x17, R33 ;  /* 0x00000017ff1e7819 */ /* 0x000fe20000011621 */
[----:B------:R-:W0:Y:S03]  /*0d10*/  LDC.64 R2, c[0x0][0x390] ;  /* 0x0000e400ff027b82 */ /* 0x000e260000000a00 */
[----:B------:R-:W-:-:S02]  /*0d20*/  PRMT R31, R31, 0x7710, RZ ;  /* 0x000077101f1f7816 */ /* 0x000fc400000000ff */
[----:B------:R-:W-:-:S03]  /*0d30*/  ISETP.LT.AND P5, PT, R30, UR9, PT ;  /* 0x000000091e007c0c */ /* 0x000fc6000bfa1270 */
[----:B------:R-:W-:Y:S02]  /*0d40*/  IMAD.IADD R28, R31, 0x1, R0 ;  /* 0x000000011f1c7824 */ /* 0x000fe400078e0200 */
[----:B------:R-:W-:-:S03]  /*0d50*/  IMAD R31, R29, 0xaaab, RZ ;  /* 0x0000aaab1d1f7824 */ /* 0x000fc600078e02ff */
[----:B------:R-:W-:-:S05]  /*0d60*/  LOP3.LUT R29, R28, 0xffff, RZ, 0xc0, !PT ;  /* 0x0000ffff1c1d7812 */ /* 0x000fca00078ec0ff */
[----:B------:R-:W-:Y:S01]  /*0d70*/  IMAD R28, R24, 0xc0, R29 ;  /* 0x000000c0181c7824 */ /* 0x000fe200078e021d */
[----:B------:R-:W-:-:S03]  /*0d80*/  SHF.R.U32.HI R29, RZ, 0x17, R31 ;  /* 0x00000017ff1d7819 */ /* 0x000fc6000001161f */
[----:B------:R-:W-:Y:S01]  /*0d90*/  IMAD R27, R27, 0xc0, R28 ;  /* 0x000000c01b1b7824 */ /* 0x000fe200078e021c */
[----:B------:R-:W-:-:S03]  /*0da0*/  ISETP.LT.AND P4, PT, R29, UR9, PT ;  /* 0x000000091d007c0c */ /* 0x000fc6000bf81270 */
[----:B0-----:R-:W-:-:S05]  /*0db0*/  IMAD.WIDE R2, R27, 0x2, R2 ;  /* 0x000000021b027825 */ /* 0x001fca00078e0202 */
[----:B------:R-:W2:Y:S04]  /*0dc0*/  @P2 LDG.E.U16.CONSTANT R31, desc[UR10][R2.64] ;  /* 0x0000000a021f2981 */ /* 0x000ea8000c1e9500 */
[----:B------:R-:W3:Y:S04]  /*0dd0*/  @P3 LDG.E.U16.CONSTANT R29, desc[UR10][R2.64+0x200] ;  /* 0x0002000a021d3981 */ /* 0x000ee8000c1e9500 */
[----:B------:R-:W4:Y:S04]  /*0de0*/  @P4 LDG.E.U16.CONSTANT R30, desc[UR10][R2.64+0x400] ;  /* 0x0004000a021e4981 */ /* 0x000f28000c1e9500 */
[----:B------:R0:W5:Y:S01]  /*0df0*/  @P5 LDG.E.U16.CONSTANT R32, desc[UR10][R2.64+0x600] ;  /* 0x0006000a02205981 */ /* 0x000162000c1e9500 */
[----:B------:R-:W1:Y:S01]  /*0e00*/  S2UR UR7, SR_CgaCtaId ;  /* 0x00000000000779c3 */ /* 0x000e620000008800 */
[----:B------:R-:W-:Y:S01]  /*0e10*/  UMOV UR6, 0x400 ;  /* 0x0000040000067882 */ /* 0x000fe20000000000 */
[----:B------:R-:W-:Y:S01]  /*0e20*/  HFMA2 R28, -RZ, RZ, 0, 0 ;  /* 0x00000000ff1c7431 */ /* 0x000fe200000001ff */
[----:B------:R-:W-:Y:S01]  /*0e30*/  UIADD3 UR6, UPT, UPT, UR6, 0x3000, URZ ;  /* 0x0000300006067890 */ /* 0x000fe2000fffe0ff */
[----:B------:R-:W-:-:S03]  /*0e40*/  IMAD.MOV.U32 R27, RZ, RZ, RZ ;  /* 0x000000ffff1b7224 */ /* 0x000fc600078e00ff */
[----:B-1----:R-:W-:-:S06]  /*0e50*/  ULEA UR6, UR7, UR6, 0x18 ;  /* 0x0000000607067291 */ /* 0x002fcc000f8ec0ff */
[C---:B0-----:R-:W-:Y:S01]  /*0e60*/  LEA R2, R0.reuse, UR6, 0x2 ;  /* 0x0000000600027c11 */ /* 0x041fe2000f8e10ff */
[----:B--2---:R-:W-:Y:S01]  /*0e70*/  @P2 IMAD.U32 R27, R31, 0x10000, RZ ;  /* 0x000100001f1b2824 */ /* 0x004fe200078e00ff */
[----:B------:R-:W-:Y:S02]  /*0e80*/  MOV R31, RZ ;  /* 0x000000ff001f7202 */ /* 0x000fe40000000f00 */
[C---:B------:R-:W-:Y:S01]  /*0e90*/  ISETP.GE.U32.AND P2, PT, R0.reuse, 0x800, PT ;  /* 0x000008000000780c */ /* 0x040fe20003f46070 */
[----:B------:R-:W-:Y:S01]  /*0ea0*/  VIADD R0, R0, 0x400 ;  /* 0x0000040000007836 */ /* 0x000fe20000000000 */
[----:B---3--:R-:W-:Y:S01]  /*0eb0*/  @P3 SHF.L.U32 R28, R29, 0x10, RZ ;  /* 0x000000101d1c3819 */ /* 0x008fe200000006ff */
[----:B------:R-:W-:Y:S01]  /*0ec0*/  IMAD.MOV.U32 R29, RZ, RZ, RZ ;  /* 0x000000ffff1d7224 */ /* 0x000fe200078e00ff */
[----:B------:R1:W-:Y:S01]  /*0ed0*/  STS [R2], R27 ;  /* 0x0000001b02007388 */ /* 0x0003e20000000800 */
[----:B----4-:R-:W-:-:S03]  /*0ee0*/  @P4 IMAD.U32 R29, R30, 0x10000, RZ ;  /* 0x000100001e1d4824 */ /* 0x010fc600078e00ff */
[----:B------:R1:W-:Y:S01]  /*0ef0*/  STS [R2+0x400], R28 ;  /* 0x0004001c02007388 */ /* 0x0003e20000000800 */
[----:B-----5:R-:W-:-:S03]  /*0f00*/  @P5 SHF.L.U32 R31, R32, 0x10, RZ ;  /* 0x00000010201f5819 */ /* 0x020fc600000006ff */
[----:B------:R1:W-:Y:S04]  /*0f10*/  STS [R2+0x800], R29 ;  /* 0x0008001d02007388 */ /* 0x0003e80000000800 */
[----:B------:R1:W-:Y:S01]  /*0f20*/  STS [R2+0xc00], R31 ;  /* 0x000c001f02007388 */ /* 0x0003e20000000800 */
[----:B------:R-:W-:Y:S05]  /*0f30*/  @!P2 BRA `(.L_x_1422) ;  /* 0xfffffffc0028a947 */ /* 0x000fea000383ffff */
[----:B------:R-:W-:Y:S05]  /*0f40*/  BSYNC.RECONVERGENT B0 ;  /* 0x0000000000007941 */ /* 0x000fea0003800200 */
.L_x_1421:
        /* <DEDUP_REMOVED lines=12> */
.L_x_1430:
[----:B0-----:R-:W-:-:S04]  /*1010*/  IADD3 R27, PT, PT, R28, UR8, RZ ;  /* 0x000000081c1b7c10 */ /* 0x001fc8000fffe0ff */
[----:B------:R-:W-:-:S13]  /*1020*/  ISETP.GE.AND P3, PT, R10, R27, PT ;  /* 0x0000001b0a00720c */ /* 0x000fda0003f66270 */
[----:B-1----:R-:W-:Y:S05]  /*1030*/  @!P3 BRA `(.L_x_1425) ;  /* 0x0000000000b4b947 */ /* 0x002fea0003800000 */
        /* <DEDUP_REMOVED lines=31> */
.L_x_1455:
[----:B-1----:R-:W-:Y:S01]  /*1230*/  FADD R31, R30, R31 ;  /* 0x0000001f1e1f7221 */ /* 0x002fe20000000000 */
[----:B------:R-:W-:-:S04]  /*1240*/  LEA R0, R28, UR12, 0x2 ;  /* 0x0000000c1c007c11 */ /* 0x000fc8000f8e10ff */
[----:B------:R-:W-:Y:S01]  /*1250*/  FMNMX R2, R2, R31, !PT ;  /* 0x0000001f02027209 */ /* 0x000fe20007800000 */
[----:B------:R1:W-:Y:S01]  /*1260*/  STL [R0], R31 ;  /* 0x0000001f00007387 */ /* 0x0003e20000100800 */
[----:B------:R-:W-:Y:S05]  /*1270*/  BRA `(.L_x_1429) ;  /* 0x00000000000c7947 */ /* 0x000fea0003800000 */
.L_x_1427:
[----:B------:R-:W-:Y:S01]  /*1280*/  LEA R0, R28, UR12, 0x2 ;  /* 0x0000000c1c007c11 */ /* 0x000fe2000f8e10ff */
[----:B------:R-:W-:-:S05]  /*1290*/  IMAD.MOV.U32 R27, RZ, RZ, -0x800001 ;  /* 0xff7fffffff1b7424 */ /* 0x000fca00078e00ff */
[----:B------:R0:W-:Y:S02]  /*12a0*/  STL [R0], R27 ;  /* 0x0000001b00007387 */ /* 0x0001e40000100800 */
.L_x_1429:
[----:B------:R-:W-:Y:S05]  /*12b0*/  BSYNC B1 ;  /* 0x0000000000017941 */ /* 0x000fea0003800000 */
.L_x_1426:
[----:B------:R-:W-:Y:S01]  /*12c0*/  IADD3 R28, PT, PT, R28, 0x1, RZ ;  /* 0x000000011c1c7810 */ /* 0x000fe20007ffe0ff */
[----:B------:R-:W-:-:S03]  /*12d0*/  VIADD R3, R3, 0x1 ;  /* 0x0000000103037836 */ /* 0x000fc60000000000 */
[----:B------:R-:W-:-:S13]  /*12e0*/  ISETP.GE.AND P3, PT, R28, UR9, PT ;  /* 0x000000091c007c0c */ /* 0x000fda000bf66270 */
[----:B------:R-:W-:Y:S05]  /*12f0*/  @!P3 BRA `(.L_x_1430) ;  /* 0xfffffffc0044b947 */ /* 0x000fea000383ffff */
[----:B------:R-:W-:Y:S05]  /*1300*/  BRA `(.L_x_1431) ;  /* 0x0000000400447947 */ /* 0x000fea0003800000 */
.L_x_1425:
        /* <DEDUP_REMOVED lines=14> */
.L_x_1434:
        /* <DEDUP_REMOVED lines=21> */
.L_x_1433:
[----:B------:R-:W-:Y:S05]  /*1540*/  BSYNC.RECONVERGENT B1 ;  /* 0x0000000000017941 */ /* 0x000fea0003800200 */
.L_x_1432:
        /* <DEDUP_REMOVED lines=14> */
[----:B0-----:R-:W-:-:S05]  /*1630*/  MOV R27, 0xff7fffff ;  /* 0xff7fffff001b7802 */ /* 0x001fca0000000f00 */
        /* <DEDUP_REMOVED lines=8> */
.L_x_1436:
[----:B------:R-:W-:Y:S05]  /*16c0*/  BSYNC.RECONVERGENT B1 ;  /* 0x0000000000017941 */ /* 0x000fea0003800200 */
.L_x_1435:
[----:B------:R-:W-:Y:S05]  /*16d0*/  @!P4 BRA `(.L_x_1431) ;  /* 0x000000000050c947 */ /* 0x000fea0003800000 */
[C---:B-1----:R-:W-:Y:S02]  /*16e0*/  LOP3.LUT R0, R3.reuse, 0x7, RZ, 0xc0, !PT ;  /* 0x0000000703007812 */ /* 0x042fe400078ec0ff */
[----:B------:R-:W-:Y:S02]  /*16f0*/  LOP3.LUT R3, R3, 0x3, RZ, 0xc0, !PT ;  /* 0x0000000303037812 */ /* 0x000fe400078ec0ff */
[----:B------:R-:W-:Y:S02]  /*1700*/  ISETP.GE.U32.AND P3, PT, R0, 0x4, PT ;  /* 0x000000040000780c */ /* 0x000fe40003f66070 */
[----:B------:R-:W-:-:S11]  /*1710*/  ISETP.NE.AND P4, PT, R3, RZ, PT ;  /* 0x000000ff0300720c */ /* 0x000fd60003f85270 */
[C---:B------:R-:W-:Y:S01]  /*1720*/  @P3 LEA R0, R28.reuse, UR12, 0x2 ;  /* 0x0000000c1c003c11 */ /* 0x040fe2000f8e10ff */
[----:B------:R-:W-:Y:S01]  /*1730*/  @P3 VIADD R28, R28, 0x4 ;  /* 0x000000041c1c3836 */ /* 0x000fe20000000000 */
[----:B0-----:R-:W-:-:S05]  /*1740*/  @P3 MOV R27, 0xff7fffff ;  /* 0xff7fffff001b3802 */ /* 0x001fca0000000f00 */
        /* <DEDUP_REMOVED lines=13> */
.L_x_1431:
[----:B------:R-:W-:Y:S05]  /*1820*/  BSYNC B0 ;  /* 0x0000000000007941 */ /* 0x000fea0003800000 */
.L_x_1424:
[----:B------:R-:W-:-:S13]  /*1830*/  FSETP.GT.AND P3, PT, R2, -3.40282346638528859812e+38, PT ;  /* 0xff7fffff0200780b */ /* 0x000fda0003f64000 */
[----:B------:R-:W-:Y:S05]  /*1840*/  @!P3 BRA `(.L_x_1423) ;  /* 0x000000080058b947 */ /* 0x000fea0003800000 */
[C---:B0123--:R-:W-:Y:S01]  /*1850*/  FMNMX R0, R25.reuse, R2, !PT ;  /* 0x0000000219007209 */ /* 0x04ffe20007800000 */
[----:B------:R-:W-:Y:S02]  /*1860*/  HFMA2 R28, -RZ, RZ, 3.7421875, 0 ;  /* 0x437c0000ff1c7431 */ /* 0x000fe400000001ff */
[----:B------:R-:W-:Y:S02]  /*1870*/  IMAD.MOV.U32 R3, RZ, RZ, 0x3bbb989d ;  /* 0x3bbb989dff037424 */ /* 0x000fe400078e00ff */
[----:B------:R-:W-:-:S04]  /*1880*/  FADD R2, R25, -R0 ;  /* 0x8000000019027221 */ /* 0x000fc80000000000 */
[----:B------:R-:W-:-:S04]  /*1890*/  FFMA.SAT R3, R2, R3, 0.5 ;  /* 0x3f00000002037423 */ /* 0x000fc80000002003 */
[----:B------:R-:W-:-:S04]  /*18a0*/  FFMA.RM R3, R3, R28, 12582913 ;  /* 0x4b40000103037423 */ /* 0x000fc8000000401c */
[C---:B------:R-:W-:Y:S01]  /*18b0*/  FADD R25, R3.reuse, -12583039 ;  /* 0xcb40007f03197421 */ /* 0x040fe20000000000 */
[----:B------:R-:W-:-:S03]  /*18c0*/  IMAD.SHL.U32 R3, R3, 0x800000, RZ ;  /* 0x0080000003037824 */ /* 0x000fc600078e00ff */
[----:B------:R-:W-:-:S04]  /*18d0*/  FFMA R25, R2, 1.4426950216293334961, -R25 ;  /* 0x3fb8aa3b02197823 */ /* 0x000fc80000000819 */
[----:B------:R-:W-:Y:S01]  /*18e0*/  FFMA R2, R2, 1.925963033500011079e-08, R25 ;  /* 0x32a5706002027823 */ /* 0x000fe20000000019 */
[----:B------:R-:W-:-:S05]  /*18f0*/  MOV R25, R0 ;  /* 0x0000000000197202 */ /* 0x000fca0000000f00 */
        /* <DEDUP_REMOVED lines=12> */
[----:B------:R-:W-:Y:S02]  /*19c0*/  LEA R2, R23, UR4, 0x4 ;  /* 0x0000000417027c11 */ /* 0x000fe4000f8e20ff */
[----:B------:R-:W-:Y:S01]  /*19d0*/  VIADDMNMX R3, R3, 0x10, R12, PT ;  /* 0x0000001003037846 */ /* 0x000fe2000380010c */
[----:B------:R-:W-:Y:S01]  /*19e0*/  IMAD R25, R23, R28, -UR4 ;  /* 0x8000000417197e24 */ /* 0x000fe2000f8e021c */
[----:B------:R-:W-:-:S04]  /*19f0*/  IADD3 R2, PT, PT, R2, 0x1, RZ ;  /* 0x0000000102027810 */ /* 0x000fc80007ffe0ff */
[C---:B------:R-:W-:Y:S01]  /*1a00*/  ISETP.NE.AND P2, PT, R3.reuse, R2, PT ;  /* 0x000000020300720c */ /* 0x040fe20003f45270 */
[----:B------:R-:W-:Y:S01]  /*1a10*/  IMAD.MOV.U32 R2, RZ, RZ, RZ ;  /* 0x000000ffff027224 */ /* 0x000fe200078e00ff */
[----:B------:R-:W-:-:S11]  /*1a20*/  IADD3 R25, PT, PT, R3, R25, RZ ;  /* 0x0000001903197210 */ /* 0x000fd60007ffe0ff */
[----:B------:R-:W-:Y:S05]  /*1a30*/  @!P2 BRA `(.L_x_1437) ;  /* 0x000000040038a947 */ /* 0x000fea0003800000 */
[----:B------:R-:W-:Y:S01]  /*1a40*/  BSSY.RECONVERGENT B0, `(.L_x_1438) ;  /* 0x000004c000007945 */ /* 0x000fe20003800200 */
[----:B------:R-:W-:Y:S01]  /*1a50*/  IMAD.MOV.U32 R28, RZ, RZ, RZ ;  /* 0x000000ffff1c7224 */ /* 0x000fe200078e00ff */
[----:B------:R-:W-:-:S07]  /*1a60*/  LOP3.LUT R27, R25, 0xfffffffe, RZ, 0xc0, !PT ;  /* 0xfffffffe191b7812 */ /* 0x000fce00078ec0ff */
.L_x_1443:
        /* <DEDUP_REMOVED lines=13> */
[----:B------:R-:W-:Y:S01]  /*1b40*/  FFMA.RM R29, R29, R30, 12582913 ;  /* 0x4b4000011d1d7423 */ /* 0x000fe2000000401e */
[----:B------:R-:W-:-:S03]  /*1b50*/  IMAD R30, R28, 0xc0, R15 ;  /* 0x000000c01c1e7824 */ /* 0x000fc600078e020f */
        /* <DEDUP_REMOVED lines=21> */
.L_x_1440:
[----:B------:R-:W-:Y:S05]  /*1cb0*/  BSYNC.RECONVERGENT B1 ;  /* 0x0000000000017941 */ /* 0x000fea0003800200 */
.L_x_1439:
[----:B------:R-:W-:Y:S04]  /*1cc0*/  BSSY.RECONVERGENT B1, `(.L_x_1441) ;  /* 0x0000020000017945 */ /* 0x000fe80003800200 */
[----:B------:R-:W-:Y:S05]  /*1cd0*/  @!P3 BRA `(.L_x_1442) ;  /* 0x000000000078b947 */ /* 0x000fea0003800000 */
[----:B------:R-:W0:Y:S01]  /*1ce0*/  S2UR UR7, SR_CgaCtaId ;  /* 0x00000000000779c3 */ /* 0x000e220000008800 */
[----:B------:R-:W-:Y:S02]  /*1cf0*/  IMAD.MOV.U32 R2, RZ, RZ, 0x3bbb989d ;  /* 0x3bbb989dff027424 */ /* 0x000fe400078e00ff */
[----:B------:R-:W-:Y:S01]  /*1d00*/  FADD R29, -R0, R3 ;  /* 0x00000003001d7221 */ /* 0x000fe20000000100 */
[----:B------:R-:W-:Y:S01]  /*1d10*/  UMOV UR6, 0x400 ;  /* 0x0000040000067882 */ /* 0x000fe20000000000 */
[----:B------:R-:W-:Y:S01]  /*1d20*/  MOV R30, 0x437c0000 ;  /* 0x437c0000001e7802 */ /* 0x000fe20000000f00 */
[----:B------:R-:W-:Y:S01]  /*1d30*/  UIADD3 UR6, UPT, UPT, UR6, 0x3000, URZ ;  /* 0x0000300006067890 */ /* 0x000fe2000fffe0ff */
[----:B------:R-:W-:-:S04]  /*1d40*/  FFMA.SAT R3, R29, R2, 0.5 ;  /* 0x3f0000001d037423 */ /* 0x000fc80000002002 */
[----:B------:R-:W-:Y:S01]  /*1d50*/  FFMA.RM R3, R3, R30, 12582913 ;  /* 0x4b40000103037423 */ /* 0x000fe2000000401e */
[----:B------:R-:W-:-:S03]  /*1d60*/  IMAD R30, R28, 0xc0, R15 ;  /* 0x000000c01c1e7824 */ /* 0x000fc600078e020f */
[C---:B------:R-:W-:Y:S01]  /*1d70*/  FADD R2, R3.reuse, -12583039 ;  /* 0xcb40007f03027421 */ /* 0x040fe20000000000 */
[----:B------:R-:W-:Y:S01]  /*1d80*/  IMAD.SHL.U32 R3, R3, 0x800000, RZ ;  /* 0x0080000003037824 */ /* 0x000fe200078e00ff */
        /* <DEDUP_REMOVED lines=11> */
[----:B-1----:R-:W-:-:S04]  /*1e40*/  FMUL R3, R3, R34 ;  /* 0x0000002203037220 */ /* 0x002fc80000400000 */
[----:B------:R-:W-:Y:S01]  /*1e50*/  FADD R16, R16, R3 ;  /* 0x0000000310107221 */ /* 0x000fe20000000000 */
[C---:B0-----:R-:W-:Y:S01]  /*1e60*/  FFMA R17, R3.reuse, R2, R17 ;  /* 0x0000000203117223 */ /* 0x041fe20000000011 */
[C---:B--2---:R-:W-:Y:S01]  /*1e70*/  FFMA R18, R3.reuse, R29, R18 ;  /* 0x0000001d03127223 */ /* 0x044fe20000000012 */
[C---:B---3--:R-:W-:Y:S01]  /*1e80*/  FFMA R19, R3.reuse, R30, R19 ;  /* 0x0000001e03137223 */ /* 0x048fe20000000013 */
[C---:B----4-:R-:W-:Y:S01]  /*1e90*/  FFMA R20, R3.reuse, R31, R20 ;  /* 0x0000001f03147223 */ /* 0x050fe20000000014 */
[C---:B-----5:R-:W-:Y:S01]  /*1ea0*/  FFMA R21, R3.reuse, R32, R21 ;  /* 0x0000002003157223 */ /* 0x060fe20000000015 */
[----:B------:R-:W-:-:S07]  /*1eb0*/  FFMA R22, R3, R35, R22 ;  /* 0x0000002303167223 */ /* 0x000fce0000000016 */
.L_x_1442:
[----:B------:R-:W-:Y:S05]  /*1ec0*/  BSYNC.RECONVERGENT B1 ;  /* 0x0000000000017941 */ /* 0x000fea0003800200 */
.L_x_1441:
[----:B------:R-:W-:-:S04]  /*1ed0*/  IADD3 R28, PT, PT, R28, 0x2, RZ ;  /* 0x000000021c1c7810 */ /* 0x000fc80007ffe0ff */
[----:B------:R-:W-:-:S13]  /*1ee0*/  ISETP.NE.AND P2, PT, R28, R27, PT ;  /* 0x0000001b1c00720c */ /* 0x000fda0003f45270 */
[----:B------:R-:W-:Y:S05]  /*1ef0*/  @P2 BRA `(.L_x_1443) ;  /* 0xfffffff800dc2947 */ /* 0x000fea000383ffff */
[----:B------:R-:W-:Y:S05]  /*1f00*/  BSYNC.RECONVERGENT B0 ;  /* 0x0000000000007941 */ /* 0x000fea0003800200 */
.L_x_1438:
[----:B------:R-:W-:-:S07]  /*1f10*/  IMAD.MOV.U32 R2, RZ, RZ, R27 ;  /* 0x000000ffff027224 */ /* 0x000fce00078e001b */
.L_x_1437:
[----:B------:R-:W-:-:S04]  /*1f20*/  LOP3.LUT R25, R25, 0x1, RZ, 0xc0, !PT ;  /* 0x0000000119197812 */ /* 0x000fc800078ec0ff */
[----:B------:R-:W-:Y:S02]  /*1f30*/  ISETP.NE.U32.AND P2, PT, R25, 0x1, PT ;  /* 0x000000011900780c */ /* 0x000fe40003f45070 */
[----:B------:R-:W-:-:S11]  /*1f40*/  MOV R25, R0 ;  /* 0x0000000000197202 */ /* 0x000fd60000000f00 */
[----:B------:R-:W-:Y:S05]  /*1f50*/  @P2 BRA `(.L_x_1423) ;  /* 0x0000000000942947 */ /* 0x000fea0003800000 */
[----:B------:R-:W-:-:S13]  /*1f60*/  R2UR UR6, R2 ;  /* 0x00000000020672ca */ /* 0x000fda00000e0000 */
[----:B------:R-:W-:-:S09]  /*1f70*/  ULEA UR6, UR6, UR12, 0x2 ;  /* 0x0000000c06067291 */ /* 0x000fd2000f8e10ff */
[----:B------:R-:W2:Y:S01]  /*1f80*/  LDL R27, [UR6] ;  /* 0x00000006ff1b7983 */ /* 0x000ea20008100800 */
[----:B------:R-:W-:Y:S01]  /*1f90*/  IMAD.MOV.U32 R25, RZ, RZ, R0 ;  /* 0x000000ffff197224 */ /* 0x000fe200078e0000 */
        /* <DEDUP_REMOVED lines=25> */
[----:B------:R-:W-:Y:S01]  /*2130*/  FADD R16, R16, R29 ;  /* 0x0000001d10107221 */ /* 0x000fe20000000000 */
[C---:B0-----:R-:W-:Y:S01]  /*2140*/  FFMA R18, R29.reuse, R25, R18 ;  /* 0x000000191d127223 */ /* 0x041fe20000000012 */
[----:B------:R-:W-:Y:S02]  /*2150*/  IMAD.MOV.U32 R25, RZ, RZ, R0 ;  /* 0x000000ffff197224 */ /* 0x000fe400078e0000 */
[C---:B--2---:R-:W-:Y:S01]  /*2160*/  FFMA R17, R29.reuse, R30, R17 ;  /* 0x0000001e1d117223 */ /* 0x044fe20000000011 */
[C---:B---3--:R-:W-:Y:S01]  /*2170*/  FFMA R19, R29.reuse, R28, R19 ;  /* 0x0000001c1d137223 */ /* 0x048fe20000000013 */
[C---:B----4-:R-:W-:Y:S01]  /*2180*/  FFMA R20, R29.reuse, R3, R20 ;  /* 0x000000031d147223 */ /* 0x050fe20000000014 */
[C---:B-----5:R-:W-:Y:S01]  /*2190*/  FFMA R21, R29.reuse, R2, R21 ;  /* 0x000000021d157223 */ /* 0x060fe20000000015 */
[----:B-1----:R-:W-:-:S07]  /*21a0*/  FFMA R22, R29, R33, R22 ;  /* 0x000000211d167223 */ /* 0x002fce0000000016 */
.L_x_1423:
[----:B------:R-:W-:Y:S05]  /*21b0*/  WARPSYNC.ALL ;  /* 0x0000000000007948 */ /* 0x000fea0003800000 */
[----:B------:R-:W-:Y:S01]  /*21c0*/  BAR.SYNC.DEFER_BLOCKING 0x0 ;  /* 0x0000000000007b1d */ /* 0x000fe20000010000 */
[----:B------:R-:W-:-:S05]  /*21d0*/  IADD3 R23, PT, PT, R23, 0x1, RZ ;  /* 0x0000000117177810 */ /* 0x000fca0007ffe0ff */
[----:B------:R-:W-:Y:S05]  /*21e0*/  @!P1 BRA `(.L_x_1444) ;  /* 0xffffffe400789947 */ /* 0x000fea000383ffff */
.L_x_1418:
[----:B------:R-:W4:Y:S02]  /*21f0*/  LDCU UR6, c[0x0][0x3ac] ;  /* 0x00007580ff0677ac */ /* 0x000f240008000800 */
[----:B----4-:R-:W-:-:S13]  /*2200*/  ISETP.GE.AND P0, PT, R14, UR6, PT ;  /* 0x000000060e007c0c */ /* 0x010fda000bf06270 */
[----:B------:R-:W-:Y:S05]  /*2210*/  @P0 EXIT ;  /* 0x000000000000094d */ /* 0x000fea0003800000 */
[----:B------:R-:W4:Y:S01]  /*2220*/  LDCU.64 UR4, c[0x0][0x3a0] ;  /* 0x00007400ff0477ac */ /* 0x000f220008000a00 */
[----:B-1----:R-:W-:Y:S01]  /*2230*/  IMAD.MOV.U32 R2, RZ, RZ, R16 ;  /* 0x000000ffff027224 */ /* 0x002fe200078e0010 */
[----:B----4-:R-:W-:-:S04]  /*2240*/  UISETP.NE.U32.AND UP0, UPT, UR4, URZ, UPT ;  /* 0x000000ff0400728c */ /* 0x010fc8000bf05070 */
[----:B------:R-:W-:-:S09]  /*2250*/  UISETP.NE.AND.EX UP0, UPT, UR5, URZ, UPT, UP0 ;  /* 0x000000ff0500728c */ /* 0x000fd2000bf05300 */
[----:B------:R-:W-:Y:S05]  /*2260*/  BRA.U !UP0, `(.L_x_1445) ;  /* 0x00000001087c7547 */ /* 0x000fea000b800000 */
[----:B------:R-:W1:Y:S02]  /*2270*/  LDC.64 R6, c[0x0][0x3a0] ;  /* 0x0000e800ff067b82 */ /* 0x000e640000000a00 */
[----:B-1----:R-:W-:-:S06]  /*2280*/  IMAD.WIDE.U32 R6, R13, 0x4, R6 ;  /* 0x000000040d067825 */ /* 0x002fcc00078e0006 */
[----:B------:R-:W0:Y:S01]  /*2290*/  LDG.E.CONSTANT R6, desc[UR10][R6.64] ;  /* 0x0000000a06067981 */ /* 0x000e22000c1e9900 */
[----:B------:R-:W-:Y:S01]  /*22a0*/  MOV R5, 0x3bbb989d ;  /* 0x3bbb989d00057802 */ /* 0x000fe20000000f00 */
[----:B------:R-:W-:Y:S01]  /*22b0*/  IMAD.MOV.U32 R10, RZ, RZ, 0x437c0000 ;  /* 0x437c0000ff0a7424 */ /* 0x000fe200078e00ff */
[----:B0-23--:R-:W-:-:S05]  /*22c0*/  FMNMX R0, R6, R25, !PT ;  /* 0x0000001906007209 */ /* 0x00dfca0007800000 */
        /* <DEDUP_REMOVED lines=25> */
.L_x_1445:
[C---:B0-23--:R-:W-:Y:S01]  /*2460*/  IADD3 R0, PT, PT, R2.reuse, 0x1800000, RZ ;  /* 0x0180000002007810 */ /* 0x04dfe20007ffe0ff */
[----:B------:R-:W-:Y:S01]  /*2470*/  BSSY.RECONVERGENT B0, `(.L_x_1446) ;  /* 0x000000d000007945 */ /* 0x000fe20003800200 */
[----:B------:R-:W-:Y:S02]  /*2480*/  FSETP.GT.AND P3, PT, R2, RZ, PT ;  /* 0x000000ff0200720b */ /* 0x000fe40003f64000 */
[----:B------:R-:W-:-:S04]  /*2490*/  LOP3.LUT R0, R0, 0x7f800000, RZ, 0xc0, !PT ;  /* 0x7f80000000007812 */ /* 0x000fc800078ec0ff */
[----:B------:R-:W-:-:S13]  /*24a0*/  ISETP.GT.U32.AND P0, PT, R0, 0x1ffffff, PT ;  /* 0x01ffffff0000780c */ /* 0x000fda0003f04070 */
[----:B------:R-:W-:Y:S05]  /*24b0*/  @P0 BRA `(.L_x_1447) ;  /* 0x0000000000100947 */ /* 0x000fea0003800000 */
[----:B------:R-:W-:-:S07]  /*24c0*/  MOV R6, 0x24e0 ;  /* 0x000024e000067802 */ /* 0x000fce0000000f00 */
[----:B------:R-:W-:Y:S05]  /*24d0*/  CALL.REL.NOINC `($__internal_29_$__cuda_sm20_rcp_rn_f32_slowpath) ;  /* 0x0000000400107944 */ /* 0x000fea0003c00000 */
[----:B------:R-:W-:Y:S01]  /*24e0*/  IMAD.MOV.U32 R0, RZ, RZ, R3 ;  /* 0x000000ffff007224 */ /* 0x000fe200078e0003 */
[----:B------:R-:W-:Y:S06]  /*24f0*/  BRA `(.L_x_1448) ;  /* 0x0000000000107947 */ /* 0x000fec0003800000 */
.L_x_1447:
[----:B------:R-:W0:Y:S02]  /*2500*/  MUFU.RCP R3, R2 ;  /* 0x0000000200037308 */ /* 0x000e240000001000 */
[----:B0-----:R-:W-:-:S04]  /*2510*/  FFMA R0, R3, R2, -1 ;  /* 0xbf80000003007423 */ /* 0x001fc80000000002 */
[----:B------:R-:W-:-:S04]  /*2520*/  FADD.FTZ R0, -R0, -RZ ;  /* 0x800000ff00007221 */ /* 0x000fc80000010100 */
[----:B------:R-:W-:-:S07]  /*2530*/  FFMA R0, R3, R0, R3 ;  /* 0x0000000003007223 */ /* 0x000fce0000000003 */
.L_x_1448:
[----:B------:R-:W-:Y:S05]  /*2540*/  BSYNC.RECONVERGENT B0 ;  /* 0x0000000000007941 */ /* 0x000fea0003800200 */
.L_x_1446:
        /* <DEDUP_REMOVED lines=22> */
.L_x_1428:
[----:B------:R-:W-:Y:S01]  /*26b0*/  HFMA2 R34, -RZ, RZ, 0, 9.5367431640625e-07 ;  /* 0x00000010ff227431 */ /* 0x000fe200000001ff */
[----:B------:R-:W-:Y:S01]  /*26c0*/  BSSY B2, `(.L_x_1449) ;  /* 0x0000006000027945 */ /* 0x000fe20003800000 */
[----:B------:R-:W-:Y:S01]  /*26d0*/  IMAD.MOV.U32 R35, RZ, RZ, 0x1f ;  /* 0x0000001fff237424 */ /* 0x000fe200078e00ff */
[----:B------:R-:W-:-:S07]  /*26e0*/  MOV R33, 0xffffffff ;  /* 0xffffffff00217802 */ /* 0x000fce0000000f00 */
[----:B------:R-:W-:Y:S05]  /*26f0*/  WARPSYNC.COLLECTIVE R33, `(.L_x_1450) ;  /* 0x0000000021087348 */ /* 0x000fea0003c00000 */
[----:B------:R0:W1:Y:S02]  /*2700*/  SHFL.BFLY P3, R31, R32, R34, R35 ;  /* 0x0c000022201f7389 */ /* 0x0000640000060023 */
[----:B01----:R-:W-:Y:S05]  /*2710*/  ENDCOLLECTIVE ;  /* 0x000000000000791b */ /* 0x003fea0003800000 */
.L_x_1450:
[----:B------:R-:W-:Y:S05]  /*2720*/  BSYNC B2 ;  /* 0x0000000000027941 */ /* 0x000fea0003800000 */
.L_x_1449:
[----:B------:R-:W-:Y:S02]  /*2730*/  IMAD.MOV.U32 R27, RZ, RZ, R31 ;  /* 0x000000ffff1b7224 */ /* 0x000fe400078e001f */
[----:B------:R-:W-:Y:S02]  /*2740*/  HFMA2 R35, -RZ, RZ, 0, 1.847743988037109375e-06 ;  /* 0x0000001fff237431 */ /* 0x000fe400000001ff */
[----:B------:R-:W-:Y:S02]  /*2750*/  IMAD.MOV.U32 R34, RZ, RZ, 0x8 ;  /* 0x00000008ff227424 */ /* 0x000fe400078e00ff */
[----:B------:R-:W-:Y:S01]  /*2760*/  FADD R27, R32, R27 ;  /* 0x0000001b201b7221 */ /* 0x000fe20000000000 */
[----:B------:R-:W-:-:S04]  /*2770*/  IMAD.MOV.U32 R33, RZ, RZ, -0x1 ;  /* 0xffffffffff217424 */ /* 0x000fc800078e00ff */
[----:B------:R-:W-:-:S07]  /*2780*/  MOV R32, R27 ;  /* 0x0000001b00207202 */ /* 0x000fce0000000f00 */
[----:B------:R-:W-:Y:S05]  /*2790*/  WARPSYNC.COLLECTIVE R33, `(.L_x_1451) ;  /* 0x0000000021087348 */ /* 0x000fea0003c00000 */
[----:B------:R0:W1:Y:S02]  /*27a0*/  SHFL.BFLY P3, R31, R32, R34, R35 ;  /* 0x0c000022201f7389 */ /* 0x0000640000060023 */
[----:B01----:R-:W-:Y:S05]  /*27b0*/  ENDCOLLECTIVE ;  /* 0x000000000000791b */ /* 0x003fea0003800000 */
.L_x_1451:
[----:B------:R-:W-:Y:S01]  /*27c0*/  HFMA2 R34, -RZ, RZ, 0, 2.384185791015625e-07 ;  /* 0x00000004ff227431 */ /* 0x000fe200000001ff */
[----:B------:R-:W-:-:S05]  /*27d0*/  MOV R0, R31 ;  /* 0x0000001f00007202 */ /* 0x000fca0000000f00 */
[----:B------:R-:W-:-:S04]  /*27e0*/  FADD R0, R27, R0 ;  /* 0x000000001b007221 */ /* 0x000fc80000000000 */
[----:B------:R-:W-:-:S07]  /*27f0*/  IMAD.MOV.U32 R32, RZ, RZ, R0 ;  /* 0x000000ffff207224 */ /* 0x000fce00078e0000 */
[----:B------:R-:W-:Y:S05]  /*2800*/  WARPSYNC.COLLECTIVE R33, `(.L_x_1452) ;  /* 0x0000000021087348 */ /* 0x000fea0003c00000 */
[----:B------:R0:W1:Y:S02]  /*2810*/  SHFL.BFLY P3, R31, R32, R34, R35 ;  /* 0x0c000022201f7389 */ /* 0x0000640000060023 */
[----:B01----:R-:W-:Y:S05]  /*2820*/  ENDCOLLECTIVE ;  /* 0x000000000000791b */ /* 0x003fea0003800000 */
.L_x_1452:
[----:B------:R-:W-:Y:S02]  /*2830*/  IMAD.MOV.U32 R34, RZ, RZ, 0x2 ;  /* 0x00000002ff227424 */ /* 0x000fe400078e00ff */
[----:B------:R-:W-:-:S04]  /*2840*/  IMAD.MOV.U32 R29, RZ, RZ, R31 ;  /* 0x000000ffff1d7224 */ /* 0x000fc800078e001f */
[----:B------:R-:W-:-:S05]  /*2850*/  FADD R29, R0, R29 ;  /* 0x0000001d001d7221 */ /* 0x000fca0000000000 */
[----:B------:R-:W-:-:S07]  /*2860*/  MOV R32, R29 ;  /* 0x0000001d00207202 */ /* 0x000fce0000000f00 */
[----:B------:R-:W-:Y:S05]  /*2870*/  WARPSYNC.COLLECTIVE R33, `(.L_x_1453) ;  /* 0x0000000021087348 */ /* 0x000fea0003c00000 */
[----:B------:R0:W1:Y:S02]  /*2880*/  SHFL.BFLY P3, R31, R32, R34, R35 ;  /* 0x0c000022201f7389 */ /* 0x0000640000060023 */
[----:B01----:R-:W-:Y:S05]  /*2890*/  ENDCOLLECTIVE ;  /* 0x000000000000791b */ /* 0x003fea0003800000 */
.L_x_1453:
[----:B------:R-:W-:Y:S01]  /*28a0*/  HFMA2 R34, -RZ, RZ, 0, 5.9604644775390625e-08 ;  /* 0x00000001ff227431 */ /* 0x000fe200000001ff */
[----:B------:R-:W-:-:S05]  /*28b0*/  MOV R30, R31 ;  /* 0x0000001f001e7202 */ /* 0x000fca0000000f00 */
[----:B------:R-:W-:-:S04]  /*28c0*/  FADD R30, R29, R30 ;  /* 0x0000001e1d1e7221 */ /* 0x000fc80000000000 */
[----:B------:R-:W-:-:S07]  /*28d0*/  IMAD.MOV.U32 R32, RZ, RZ, R30 ;  /* 0x000000ffff207224 */ /* 0x000fce00078e001e */
[----:B------:R-:W-:Y:S05]  /*28e0*/  WARPSYNC.COLLECTIVE R33, `(.L_x_1454) ;  /* 0x0000000021087348 */ /* 0x000fea0003c00000 */
[----:B------:R0:W1:Y:S02]  /*28f0*/  SHFL.BFLY P3, R31, R32, R34, R35 ;  /* 0x0c000022201f7389 */ /* 0x0000640000060023 */
[----:B01----:R-:W-:Y:S05]  /*2900*/  ENDCOLLECTIVE ;  /* 0x000000000000791b */ /* 0x003fea0003800000 */
.L_x_1454:
[----:B------:R-:W-:Y:S05]  /*2910*/  BRA `(.L_x_1455) ;  /* 0xffffffe800447947 */ /* 0x000fea000383ffff */
        .weak           $__internal_29_$__cuda_sm20_rcp_rn_f32_slowpath
        .type           $__internal_29_$__cuda_sm20_rcp_rn_f32_slowpath,@function
        .size           $__internal_29_$__cuda_sm20_rcp_rn_f32_slowpath,(.L_x_2090 - $__internal_29_$__cuda_sm20_rcp_rn_f32_slowpath)
$__internal_29_$__cuda_sm20_rcp_rn_f32_slowpath:
        /* <DEDUP_REMOVED lines=15> */
.L_x_1457:
        /* <DEDUP_REMOVED lines=33> */
.L_x_1459:
[----:B------:R0:W1:Y:S02]  /*2c20*/  MUFU.RCP R3, R2 ;  /* 0x0000000200037308 */ /* 0x0000640000001000 */
.L_x_1458:
[----:B------:R-:W-:Y:S05]  /*2c30*/  BSYNC.RECONVERGENT B1 ;  /* 0x0000000000017941 */ /* 0x000fea0003800200 */
.L_x_1456:
[----:B------:R-:W-:-:S04]  /*2c40*/  HFMA2 R7, -RZ, RZ, 0, 0 ;  /* 0x00000000ff077431 */ /* 0x000fc800000001ff */
[----:B01----:R-:W-:Y:S05]  /*2c50*/  RET.REL.NODEC R6 `(_Z23flash_attn_sinks_kernelI13__nv_bfloat16Li192ELi8ELi16EEvPKT_S3_S3_PS1_PKffiiiii) ;  /* 0xffffffd006e87950 */ /* 0x003fea0003c3ffff */
.L_x_1460:
        /* <DEDUP_REMOVED lines=10> */
.L_x_2090:


//--------------------- .text._Z23flash_attn_sinks_kernelI13__nv_bfloat16Li128ELi8ELi32EEvPKT_S3_S3_PS1_PKffiiiii --------------------------
	.section	.text._Z23flash_attn_sinks_kernelI13__nv_bfloat16Li128ELi8ELi32EEvPKT_S3_S3_PS1_PKffiiiii,"ax",@progbits
	.align	128
        .global         _Z23flash_attn_sinks_kernelI13__nv_bfloat16Li128ELi8ELi32EEvPKT_S3_S3_PS1_PKffiiiii
        .type           _Z23flash_attn_sinks_kernelI13__nv_bfloat16Li128ELi8ELi32EEvPKT_S3_S3_PS1_PKffiiiii,@function
        .size           _Z23flash_attn_sinks_kernelI13__nv_bfloat16Li128ELi8ELi32EEvPKT_S3_S3_PS1_PKffiiiii,(.L_x_2091 - _Z23flash_attn_sinks_kernelI13__nv_bfloat16Li128ELi8ELi32EEvPKT_S3_S3_PS1_PKffiiiii)
        .other          _Z23flash_attn_sinks_kernelI13__nv_bfloat16Li128ELi8ELi32EEvPKT_S3_S3_PS1_PKffiiiii,@"STO_CUDA_ENTRY STV_DEFAULT"
_Z23flash_attn_sinks_kernelI13__nv_bfloat16Li128ELi8ELi32EEvPKT_S3_S3_PS1_PKffiiiii:
.text._Z23flash_attn_sinks_kernelI13__nv_bfloat16Li128ELi8ELi32EEvPKT_S3_S3_PS1_PKffiiiii:
        /* <DEDUP_REMOVED lines=23> */
[----:B------:R-:W2:Y:S04]  /*0170*/  @!P1 LDG.E.U16.CONSTANT R2, desc[UR12][R10.64+0x40] ;  /* 0x0000400c0a029981 */ /* 0x000ea8000c1e9500 */
[----:B------:R-:W3:Y:S01]  /*0180*/  @!P1 LDG.E.U16.CONSTANT R7, desc[UR12][R10.64] ;  /* 0x0000000c0a079981 */ /* 0x000ee2000c1e9500 */
[----:B------:R-:W1:Y:S03]  /*0190*/  @!P1 LDC R25, c[0x0][0x3a8] ;  /* 0x0000ea00ff199b82 */ /* 0x000e660000000800 */
[----:B------:R-:W5:Y:S04]  /*01a0*/  @!P1 LDG.E.U16.CONSTANT R4, desc[UR12][R10.64+0xc0] ;  /* 0x0000c00c0a049981 */ /* 0x000f68000c1e9500 */
[----:B------:R4:W5:Y:S01]  /*01b0*/  @!P1 LDG.E.U16.CONSTANT R0, desc[UR12][R10.64+0x80] ;  /* 0x0000800c0a009981 */ /* 0x000962000c1e9500 */
[----:B------:R-:W4:Y:S01]  /*01c0*/  I2F.RP R12, R14 ;  /* 0x0000000e000c7306 */ /* 0x000f220000209400 */
[----:B------:R-:W1:Y:S07]  /*01d0*/  @!P1 LDC R27, c[0x0][0x3a8] ;  /* 0x0000ea00ff1b9b82 */ /* 0x000e6e0000000800 */
[----:B----4-:R-:W4:Y:S02]  /*01e0*/  MUFU.RCP R12, R12 ;  /* 0x0000000c000c7308 */ /* 0x010f240000001000 */
[----:B----4-:R-:W-:-:S06]  /*01f0*/  VIADD R8, R12, 0xffffffe ;  /* 0x0ffffffe0c087836 */ /* 0x010fcc0000000000 */
[----:B------:R4:W0:Y:S01]  /*0200*/  F2I.FTZ.U32.TRUNC.NTZ R9, R8 ;  /* 0x0000000800097305 */ /* 0x000822000021f000 */
[----:B------:R-:W-:Y:S01]  /*0210*/  IABS R10, R15 ;  /* 0x0000000f000a7213 */ /* 0x000fe20000000000 */
[----:B----4-:R-:W-:Y:S01]  /*0220*/  IMAD.MOV.U32 R8, RZ, RZ, RZ ;  /* 0x000000ffff087224 */ /* 0x010fe200078e00ff */
[----:B0-----:R-:W-:-:S05]  /*0230*/  IADD3 R13, PT, PT, RZ, -R9, RZ ;  /* 0x80000009ff0d7210 */ /* 0x001fca0007ffe0ff */
[----:B------:R-:W-:-:S04]  /*0240*/  IMAD R13, R13, R14, RZ ;  /* 0x0000000e0d0d7224 */ /* 0x000fc800078e02ff */
[----:B------:R-:W-:-:S06]  /*0250*/  IMAD.HI.U32 R9, R9, R13, R8 ;  /* 0x0000000d09097227 */ /* 0x000fcc00078e0008 */
[----:B------:R-:W-:-:S05]  /*0260*/  IMAD.HI.U32 R8, R9, R10, RZ ;  /* 0x0000000a09087227 */ /* 0x000fca00078e00ff */
        /* <DEDUP_REMOVED lines=13> */
[----:B------:R-:W0:Y:S08]  /*0340*/  I2F.RP R9, R13 ;  /* 0x0000000d00097306 */ /* 0x000e300000209400 */
[----:B0-----:R-:W0:Y:S02]  /*0350*/  MUFU.RCP R9, R9 ;  /* 0x0000000900097308 */ /* 0x001e240000001000 */
[----:B0-----:R-:W-:-:S06]  /*0360*/  VIADD R10, R9, 0xffffffe ;  /* 0x0ffffffe090a7836 */ /* 0x001fcc0000000000 */
[----:B------:R0:W4:Y:S01]  /*0370*/  F2I.FTZ.U32.TRUNC.NTZ R11, R10 ;  /* 0x0000000a000b7305 */ /* 0x000122000021f000 */
[----:B------:R-:W-:Y:S01]  /*0380*/  IABS R14, R8 ;  /* 0x00000008000e7213 */ /* 0x000fe20000000000 */
[----:B0-----:R-:W-:Y:S01]  /*0390*/  IMAD.MOV.U32 R10, RZ, RZ, RZ ;  /* 0x000000ffff0a7224 */ /* 0x001fe200078e00ff */
[----:B----4-:R-:W-:-:S05]  /*03a0*/  IADD3 R12, PT, PT, RZ, -R11, RZ ;  /* 0x8000000bff0c7210 */ /* 0x010fca0007ffe0ff */
[----:B------:R-:W-:Y:S01]  /*03b0*/  IMAD R15, R12, R13, RZ ;  /* 0x0000000d0c0f7224 */ /* 0x000fe200078e02ff */
[----:B------:R-:W-:-:S03]  /*03c0*/  IABS R12, R21 ;  /* 0x00000015000c7213 */ /* 0x000fc60000000000 */
[----:B------:R-:W-:Y:S01]  /*03d0*/  IMAD.HI.U32 R11, R11, R15, R10 ;  /* 0x0000000f0b0b7227 */ /* 0x000fe200078e000a */
[----:B------:R-:W-:-:S05]  /*03e0*/  IADD3 R9, PT, PT, RZ, -R14, RZ ;  /* 0x8000000eff097210 */ /* 0x000fca0007ffe0ff */
[----:B------:R-:W-:-:S04]  /*03f0*/  IMAD.HI.U32 R11, R11, R12, RZ ;  /* 0x0000000c0b0b7227 */ /* 0x000fc800078e00ff */
[----:B------:R-:W-:Y:S02]  /*0400*/  IMAD R10, R11, R9, R12 ;  /* 0x000000090b0a7224 */ /* 0x000fe400078e020c */
[----:B------:R-:W0:Y:S03]  /*0410*/  LDC R9, c[0x0][0x3bc] ;  /* 0x0000ef00ff097b82 */ /* 0x000e260000000800 */
[----:B------:R-:W-:Y:S02]  /*0420*/  ISETP.GT.U32.AND P3, PT, R13, R10, PT ;  /* 0x0000000a0d00720c */ /* 0x000fe40003f64070 */
[----:B------:R-:W-:-:S11]  /*0430*/  IADD3 R14, PT, PT, -R3, UR6, RZ ;  /* 0x00000006030e7c10 */ /* 0x000fd6000fffe1ff */
[----:B------:R-:W-:-:S05]  /*0440*/  @!P3 IMAD.IADD R10, R10, 0x1, -R13 ;  /* 0x000000010a0ab824 */ /* 0x000fca00078e0a0d */
[----:B------:R-:W-:Y:S02]  /*0450*/  ISETP.GE.U32.AND P0, PT, R10, R13, PT ;  /* 0x0000000d0a00720c */ /* 0x000fe40003f06070 */
[----:B------:R-:W-:-:S04]  /*0460*/  LOP3.LUT R10, R21, R8, RZ, 0x3c, !PT ;  /* 0x00000008150a7212 */ /* 0x000fc800078e3cff */
[----:B------:R-:W-:Y:S01]  /*0470*/  ISETP.GE.AND P2, PT, R10, RZ, PT ;  /* 0x000000ff0a00720c */ /* 0x000fe20003f46270 */
[----:B------:R-:W-:Y:S01]  /*0480*/  IMAD.IADD R10, R5, 0x1, R14 ;  /* 0x00000001050a7824 */ /* 0x000fe200078e020e */
[----:B------:R-:W-:-:S04]  /*0490*/  @!P3 IADD3 R11, PT, PT, R11, 0x1, RZ ;  /* 0x000000010b0bb810 */ /* 0x000fc80007ffe0ff */
[----:B0-----:R-:W-:Y:S02]  /*04a0*/  VIADDMNMX R12, R10, -R9, 0xffffffff, !PT ;  /* 0xffffffff0a0c7446 */ /* 0x001fe40007800909 */
[----:B------:R-:W-:Y:S02]  /*04b0*/  @P0 IADD3 R11, PT, PT, R11, 0x1, RZ ;  /* 0x000000010b0b0810 */ /* 0x000fe40007ffe0ff */
[----:B------:R-:W-:Y:S01]  /*04c0*/  ISETP.GT.AND P0, PT, R9, RZ, PT ;  /* 0x000000ff0900720c */ /* 0x000fe20003f04270 */
[----:B------:R-:W-:Y:S01]  /*04d0*/  VIADD R12, R12, 0x1 ;  /* 0x000000010c0c7836 */ /* 0x000fe20000000000 */
[----:B------:R-:W-:-:S04]  /*04e0*/  VIADDMNMX R5, R5, 0x8, R3, PT ;  /* 0x0000000805057846 */ /* 0x000fc80003800103 */
[----:B------:R-:W-:Y:S02]  /*04f0*/  SEL R12, R12, RZ, P0 ;  /* 0x000000ff0c0c7207 */ /* 0x000fe40000000000 */
[----:B------:R-:W-:Y:S02]  /*0500*/  VIADDMNMX R5, R14, R5, UR6, PT ;  /* 0x000000060e057e46 */ /* 0x000fe4000b800105 */
[----:B------:R-:W-:Y:S02]  /*0510*/  R2UR UR5, R12 ;  /* 0x000000000c0572ca */ /* 0x000fe400000e0000 */
[----:B------:R-:W-:Y:S02]  /*0520*/  R2UR UR11, R5 ;  /* 0x00000000050b72ca */ /* 0x000fe400000e0000 */
[----:B------:R-:W-:Y:S02]  /*0530*/  CS2R R14, SRZ ;  /* 0x00000000000e7805 */ /* 0x000fe4000001ff00 */
[----:B------:R-:W-:-:S02]  /*0540*/  ISETP.NE.AND P3, PT, R8, RZ, PT ;  /* 0x000000ff0800720c */ /* 0x000fc40003f65270 */
[----:B------:R-:W-:Y:S01]  /*0550*/  CS2R R12, SRZ ;  /* 0x00000000000c7805 */ /* 0x000fe2000001ff00 */
[----:B------:R-:W-:Y:S01]  /*0560*/  IMAD.MOV.U32 R17, RZ, RZ, RZ ;  /* 0x000000ffff117224 */ /* 0x000fe200078e00ff */
[----:B------:R-:W-:Y:S02]  /*0570*/  @!P2 IADD3 R11, PT, PT, -R11, RZ, RZ ;  /* 0x000000ff0b0ba210 */ /* 0x000fe40007ffe1ff */
[----:B------:R-:W-:-:S07]  /*0580*/  R2UR UR14, R1 ;  /* 0x00000000010e72ca */ /* 0x000fce00000e0000 */
[----:B------:R-:W-:Y:S02]  /*0590*/  @!P3 LOP3.LUT R11, RZ, R8, RZ, 0x33, !PT ;  /* 0x00000008ff0bb212 */ /* 0x000fe400078e33ff */
[----:B--2---:R-:W-:Y:S02]  /*05a0*/  @!P1 SHF.L.U32 R2, R2, 0x10, RZ ;  /* 0x0000001002029819 */ /* 0x004fe400000006ff */
[----:B---3--:R-:W-:-:S03]  /*05b0*/  @!P1 SHF.L.U32 R7, R7, 0x10, RZ ;  /* 0x0000001007079819 */ /* 0x008fc600000006ff */
[-C--:B------:R-:W-:Y:S01]  /*05c0*/  @!P1 FMUL R15, R2, R23.reuse ;  /* 0x00000017020f9220 */ /* 0x080fe20000400000 */
[----:B------:R-:W-:Y:S01]  /*05d0*/  IMAD.U32 R2, RZ, RZ, UR5 ;  /* 0x00000005ff027e24 */ /* 0x000fe2000f8e00ff */
[----:B-----5:R-:W-:Y:S01]  /*05e0*/  @!P1 SHF.L.U32 R4, R4, 0x10, RZ ;  /* 0x0000001004049819 */ /* 0x020fe200000006ff */
[----:B------:R-:W-:Y:S02]  /*05f0*/  @!P1 IMAD.U32 R0, R0, 0x10000, RZ ;  /* 0x0001000000009824 */ /* 0x000fe400078e00ff */
[----:B------:R-:W-:Y:S02]  /*0600*/  @!P1 FMUL R17, R7, R23 ;  /* 0x0000001707119220 */ /* 0x000fe40000400000 */
[----:B-1----:R-:W-:Y:S01]  /*0610*/  @!P1 FMUL R13, R4, R27 ;  /* 0x0000001b040d9220 */ /* 0x002fe20000400000 */
[----:B------:R-:W-:Y:S01]  /*0620*/  @!P1 FMUL R14, R0, R25 ;  /* 0x00000019000e9220 */ /* 0x000fe20000400000 */
        /* <DEDUP_REMOVED lines=10> */
[----:B------:R-:W-:Y:S01]  /*06d0*/  HFMA2 R12, -RZ, RZ, 0, 0 ;  /* 0x00000000ff0c7431 */ /* 0x000fe200000001ff */
[----:B------:R-:W-:Y:S01]  /*06e0*/  ISETP.LT.AND P0, PT, R20, R3, P0 ;  /* 0x000000031400720c */ /* 0x000fe20000701270 */
[----:B------:R-:W-:Y:S01]  /*06f0*/  IMAD R3, R11, 0x80, R2 ;  /* 0x000000800b037824 */ /* 0x000fe200078e0202 */
[----:B------:R-:W-:Y:S01]  /*0700*/  MOV R23, 0xff7fffff ;  /* 0xff7fffff00177802 */ /* 0x000fe20000000f00 */
[----:B------:R-:W-:Y:S01]  /*0710*/  IMAD.MOV.U32 R2, RZ, RZ, RZ ;  /* 0x000000ffff027224 */ /* 0x000fe200078e00ff */
[----:B------:R-:W-:Y:S01]  /*0720*/  UMOV UR6, UR5 ;  /* 0x0000000500067c82 */ /* 0x000fe20008000000 */
[----:B------:R-:W-:-:S08]  /*0730*/  VIADD R0, R0, 0x1 ;  /* 0x0000000100007836 */ /* 0x000fd00000000000 */
.L_x_1492:
[----:B0-----:R-:W0:Y:S01]  /*0740*/  S2UR UR8, SR_CgaCtaId ;  /* 0x00000000000879c3 */ /* 0x001e220000008800 */
[C---:B------:R-:W-:Y:S01]  /*0750*/  LOP3.LUT R32, R22.reuse, 0x300, RZ, 0xfc, !PT ;  /* 0x0000030016207812 */ /* 0x040fe200078efcff */
[----:B------:R-:W-:Y:S01]  /*0760*/  UMOV UR4, 0x400 ;  /* 0x0000040000047882 */ /* 0x000fe20000000000 */
[C---:B------:R-:W-:Y:S01]  /*0770*/  LOP3.LUT R27, R22.reuse, 0x100, RZ, 0xfc, !PT ;  /* 0x00000100161b7812 */ /* 0x040fe200078efcff */
[----:B------:R-:W-:Y:S01]  /*0780*/  UIADD3 UR7, UPT, UPT, UR6, 0x20, URZ ;  /* 0x0000002006077890 */ /* 0x000fe2000fffe0ff */
[----:B------:R-:W-:Y:S01]  /*0790*/  LOP3.LUT R26, R22, 0x200, RZ, 0xfc, !PT ;  /* 0x00000200161a7812 */ /* 0x000fe200078efcff */
[----:B------:R-:W-:Y:S01]  /*07a0*/  UMOV UR9, UR6 ;  /* 0x0000000600097c82 */ /* 0x000fe20008000000 */
[----:B------:R-:W-:Y:S01]  /*07b0*/  LEA R25, R2, UR5, 0x5 ;  /* 0x0000000502197c11 */ /* 0x000fe2000f8e28ff */
[----:B------:R-:W-:Y:S01]  /*07c0*/  UISETP.LT.AND UP1, UPT, UR11, UR7, UPT ;  /* 0x000000070b00728c */ /* 0x000fe2000bf21270 */
[----:B-123--:R-:W-:Y:S01]  /*07d0*/  MOV R8, 0x20 ;  /* 0x0000002000087802 */ /* 0x00efe20000000f00 */
[----:B------:R-:W-:Y:S01]  /*07e0*/  UISETP.GE.AND UP0, UPT, UR7, UR11, UPT ;  /* 0x0000000b0700728c */ /* 0x000fe2000bf06270 */
[----:B------:R-:W-:-:S02]  /*07f0*/  SHF.R.U32.HI R28, RZ, 0x7, R22 ;  /* 0x00000007ff1c7819 */ /* 0x000fc40000011616 */
[----:B------:R-:W-:Y:S02]  /*0800*/  SHF.R.U32.HI R32, RZ, 0x7, R32 ;  /* 0x00000007ff207819 */ /* 0x000fe40000011620 */
[----:B------:R-:W-:Y:S01]  /*0810*/  SHF.R.U32.HI R27, RZ, 0x7, R27 ;  /* 0x00000007ff1b7819 */ /* 0x000fe2000001161b */
[----:B------:R-:W-:Y:S01]  /*0820*/  VIADD R24, R28, UR6 ;  /* 0x000000061c187c36 */ /* 0x000fe20008000000 */
[----:B------:R-:W-:Y:S02]  /*0830*/  SHF.R.U32.HI R26, RZ, 0x7, R26 ;  /* 0x00000007ff1a7819 */ /* 0x000fe4000001161a */
[----:B------:R-:W-:Y:S01]  /*0840*/  VIADDMNMX R25, R25, R8, UR11, PT ;  /* 0x0000000b19197e46 */ /* 0x000fe2000b800108 */
[----:B------:R-:W-:Y:S01]  /*0850*/  VIADD R8, R32, UR6 ;  /* 0x0000000620087c36 */ /* 0x000fe20008000000 */
[----:B------:R-:W-:Y:S01]  /*0860*/  IADD3 R10, PT, PT, R26, UR6, RZ ;  /* 0x000000061a0a7c10 */ /* 0x000fe2000fffe0ff */
[----:B------:R-:W-:Y:S01]  /*0870*/  VIADD R34, R27, UR6 ;  /* 0x000000061b227c36 */ /* 0x000fe20008000000 */
[-C--:B------:R-:W-:Y:S01]  /*0880*/  LEA R24, R24, R3.reuse, 0x7 ;  /* 0x0000000318187211 */ /* 0x080fe200078e38ff */
[----:B0-----:R-:W-:Y:S01]  /*0890*/  ULEA UR4, UR8, UR4, 0x18 ;  /* 0x0000000408047291 */ /* 0x001fe2000f8ec0ff */
[-C--:B------:R-:W-:Y:S01]  /*08a0*/  LEA R31, R8, R3.reuse, 0x7 ;  /* 0x00000003081f7211 */ /* 0x080fe200078e38ff */
[----:B------:R-:W-:Y:S01]  /*08b0*/  USEL UR8, UR11, UR7, UP1 ;  /* 0x000000070b087287 */ /* 0x000fe20008800000 */
[----:B------:R-:W-:Y:S01]  /*08c0*/  IMAD R33, R10, 0x80, R3 ;  /* 0x000000800a217824 */ /* 0x000fe200078e0203 */
[----:B------:R-:W-:-:S02]  /*08d0*/  LEA R29, R34, R3, 0x7 ;  /* 0x00000003221d7211 */ /* 0x000fc400078e38ff */
[----:B------:R-:W-:Y:S01]  /*08e0*/  LEA R30, R22, UR4, 0x2 ;  /* 0x00000004161e7c11 */ /* 0x000fe2000f8e10ff */
[----:B------:R-:W-:Y:S01]  /*08f0*/  UIADD3 UR8, UPT, UPT, UR8, -UR6, URZ ;  /* 0x8000000608087290 */ /* 0x000fe2000fffe0ff */
[----:B------:R-:W-:Y:S02]  /*0900*/  UMOV UR4, 0x800 ;  /* 0x0000080000047882 */ /* 0x000fe40000000000 */
[----:B------:R-:W-:Y:S01]  /*0910*/  UMOV UR6, UR7 ;  /* 0x0000000700067c82 */ /* 0x000fe20008000000 */
[----:B-----5:R-:W-:-:S08]  /*0920*/  VIADD R30, R30, 0x800 ;  /* 0x000008001e1e7836 */ /* 0x020fd00000000000 */
.L_x_1462:
[----:B------:R-:W-:Y:S02]  /*0930*/  ISETP.GE.AND P1, PT, R28, UR8, PT ;  /* 0x000000081c007c0c */ /* 0x000fe4000bf26270 */
[----:B------:R-:W-:Y:S02]  /*0940*/  ISETP.GE.AND P2, PT, R27, UR8, PT ;  /* 0x000000081b007c0c */ /* 0x000fe4000bf46270 */
[----:B------:R-:W-:-:S09]  /*0950*/  ISETP.GE.AND P3, PT, R26, UR8, PT ;  /* 0x000000081a007c0c */ /* 0x000fd2000bf66270 */
[----:B------:R-:W0:Y:S01]  /*0960*/  @!P1 LDC.64 R34, c[0x0][0x388] ;  /* 0x0000e200ff229b82 */ /* 0x000e220000000a00 */
[----:B------:R-:W-:-:S07]  /*0970*/  CS2R R36, SRZ ;  /* 0x0000000000247805 */ /* 0x000fce000001ff00 */
[----:B------:R-:W1:Y:S08]  /*0980*/  @!P2 LDC.64 R10, c[0x0][0x388] ;  /* 0x0000e200ff0aab82 */ /* 0x000e700000000a00 */
[----:B------:R-:W2:Y:S01]  /*0990*/  @!P3 LDC.64 R8, c[0x0][0x388] ;  /* 0x0000e200ff08bb82 */ /* 0x000ea20000000a00 */
[----:B0-----:R-:W-:-:S06]  /*09a0*/  @!P1 IMAD.WIDE R34, R24, 0x2, R34 ;  /* 0x0000000218229825 */ /* 0x001fcc00078e0222 */
[----:B------:R-:W3:Y:S01]  /*09b0*/  @!P1 LDG.E.U16.CONSTANT R34, desc[UR12][R34.64] ;  /* 0x0000000c22229981 */ /* 0x000ee2000c1e9500 */
[----:B-1----:R-:W-:-:S06]  /*09c0*/  @!P2 IMAD.WIDE R10, R29, 0x2, R10 ;  /* 0x000000021d0aa825 */ /* 0x002fcc00078e020a */
[----:B------:R-:W4:Y:S01]  /*09d0*/  @!P2 LDG.E.U16.CONSTANT R10, desc[UR12][R10.64] ;  /* 0x0000000c0a0aa981 */ /* 0x000f22000c1e9500 */
[----:B--2---:R-:W-:-:S06]  /*09e0*/  @!P3 IMAD.WIDE R8, R33, 0x2, R8 ;  /* 0x000000022108b825 */ /* 0x004fcc00078e0208 */
[----:B------:R0:W2:Y:S01]  /*09f0*/  @!P3 LDG.E.U16.CONSTANT R8, desc[UR12][R8.64] ;  /* 0x0000000c0808b981 */ /* 0x0000a2000c1e9500 */
[----:B---3--:R-:W-:Y:S01]  /*0a00*/  @!P1 SHF.L.U32 R37, R34, 0x10, RZ ;  /* 0x0000001022259819 */ /* 0x008fe200000006ff */
[----:B------:R-:W-:Y:S01]  /*0a10*/  UIADD3 UR4, UPT, UPT, UR4, 0x1000, URZ ;  /* 0x0000100004047890 */ /* 0x000fe2000fffe0ff */
[----:B------:R-:W-:Y:S01]  /*0a20*/  ISETP.GE.AND P1, PT, R32, UR8, PT ;  /* 0x0000000820007c0c */ /* 0x000fe2000bf26270 */
[----:B0-----:R-:W-:Y:S01]  /*0a30*/  HFMA2 R9, -RZ, RZ, 0, 0 ;  /* 0x00000000ff097431 */ /* 0x001fe200000001ff */
[----:B------:R-:W-:Y:S01]  /*0a40*/  MOV R11, RZ ;  /* 0x000000ff000b7202 */ /* 0x000fe20000000f00 */
[----:B----4-:R-:W-:-:S10]  /*0a50*/  @!P2 IMAD.U32 R36, R10, 0x10000, RZ ;  /* 0x000100000a24a824 */ /* 0x010fd400078e00ff */
[----:B------:R-:W0:Y:S01]  /*0a60*/  @!P1 LDC.64 R34, c[0x0][0x388] ;  /* 0x0000e200ff229b82 */ /* 0x000e220000000a00 */
[----:B------:R-:W-:Y:S01]  /*0a70*/  UISETP.NE.AND UP1, UPT, UR4, 0x4800, UPT ;  /* 0x000048000400788c */ /* 0x000fe2000bf25270 */
[----:B--2---:R-:W-:Y:S02]  /*0a80*/  @!P3 IMAD.U32 R9, R8, 0x10000, RZ ;  /* 0x000100000809b824 */ /* 0x004fe400078e00ff */
[----:B0-----:R-:W-:-:S06]  /*0a90*/  @!P1 IMAD.WIDE R34, R31, 0x2, R34 ;  /* 0x000000021f229825 */ /* 0x001fcc00078e0222 */
[----:B------:R-:W2:Y:S01]  /*0aa0*/  @!P1 LDG.E.U16.CONSTANT R34, desc[UR12][R34.64] ;  /* 0x0000000c22229981 */ /* 0x000ea2000c1e9500 */
[----:B------:R-:W-:Y:S01]  /*0ab0*/  IADD3 R32, PT, PT, R32, 0x8, RZ ;  /* 0x0000000820207810 */ /* 0x000fe20007ffe0ff */
[----:B------:R-:W-:Y:S01]  /*0ac0*/  VIADD R26, R26, 0x8 ;  /* 0x000000081a1a7836 */ /* 0x000fe20000000000 */
[----:B------:R-:W-:Y:S01]  /*0ad0*/  IADD3 R27, PT, PT, R27, 0x8, RZ ;  /* 0x000000081b1b7810 */ /* 0x000fe20007ffe0ff */
[----:B------:R-:W-:Y:S01]  /*0ae0*/  STS [R30+-0x800], R37 ;  /* 0xfff800251e007388 */ /* 0x000fe20000000800 */
[----:B------:R-:W-:Y:S01]  /*0af0*/  VIADD R28, R28, 0x8 ;  /* 0x000000081c1c7836 */ /* 0x000fe20000000000 */
[----:B------:R-:W-:Y:S01]  /*0b00*/  IADD3 R24, PT, PT, R24, 0x400, RZ ;  /* 0x0000040018187810 */ /* 0x000fe20007ffe0ff */
[----:B------:R-:W-:Y:S01]  /*0b10*/  VIADD R29, R29, 0x400 ;  /* 0x000004001d1d7836 */ /* 0x000fe20000000000 */
[----:B------:R-:W-:Y:S01]  /*0b20*/  STS [R30+-0x400], R36 ;  /* 0xfffc00241e007388 */ /* 0x000fe20000000800 */
[----:B------:R-:W-:Y:S01]  /*0b30*/  IADD3 R33, PT, PT, R33, 0x400, RZ ;  /* 0x0000040021217810 */ /* 0x000fe20007ffe0ff */
[----:B------:R-:W-:-:S02]  /*0b40*/  VIADD R31, R31, 0x400 ;  /* 0x000004001f1f7836 */ /* 0x000fc40000000000 */
[----:B------:R-:W-:Y:S01]  /*0b50*/  STS [R30], R9 ;  /* 0x000000091e007388 */ /* 0x000fe20000000800 */
[----:B--2---:R-:W-:-:S05]  /*0b60*/  @!P1 IMAD.U32 R11, R34, 0x10000, RZ ;  /* 0x00010000220b9824 */ /* 0x004fca00078e00ff */
[----:B------:R0:W-:Y:S02]  /*0b70*/  STS [R30+0x400], R11 ;  /* 0x0004000b1e007388 */ /* 0x0001e40000000800 */
[----:B0-----:R-:W-:Y:S01]  /*0b80*/  IADD3 R30, PT, PT, R30, 0x1000, RZ ;  /* 0x000010001e1e7810 */ /* 0x001fe20007ffe0ff */
[----:B------:R-:W-:Y:S06]  /*0b90*/  BRA.U UP1, `(.L_x_1462) ;  /* 0xfffffffd01647547 */ /* 0x000fec000b83ffff */
[----:B------:R-:W-:Y:S01]  /*0ba0*/  IMAD.MOV.U32 R24, RZ, RZ, R22 ;  /* 0x000000ffff187224 */ /* 0x000fe200078e0016 */
[----:B------:R-:W-:-:S06]  /*0bb0*/  UMOV UR4, URZ ;  /* 0x000000ff00047c82 */ /* 0x000fcc0008000000 */
.L_x_1463:
[----:B------:R-:W-:Y:S01]  /*0bc0*/  SHF.R.U32.HI R34, RZ, 0x7, R24 ;  /* 0x00000007ff227819 */ /* 0x000fe20000011618 */
[C---:B------:R-:W-:Y:S01]  /*0bd0*/  VIADD R32, R24.reuse, 0x200 ;  /* 0x0000020018207836 */ /* 0x040fe20000000000 */
[C---:B------:R-:W-:Y:S02]  /*0be0*/  IADD3 R31, PT, PT, R24.reuse, 0x100, RZ ;  /* 0x00000100181f7810 */ /* 0x040fe40007ffe0ff */
[----:B0-----:R-:W-:Y:S02]  /*0bf0*/  IADD3 R30, PT, PT, R24, 0x300, RZ ;  /* 0x00000300181e7810 */ /* 0x001fe40007ffe0ff */
[----:B------:R-:W-:Y:S02]  /*0c00*/  ISETP.GE.AND P1, PT, R34, UR8, PT ;  /* 0x0000000822007c0c */ /* 0x000fe4000bf26270 */
[----:B------:R-:W-:Y:S02]  /*0c10*/  SHF.R.U32.HI R31, RZ, 0x7, R31 ;  /* 0x00000007ff1f7819 */ /* 0x000fe4000001161f */
[----:B------:R-:W-:-:S02]  /*0c20*/  SHF.R.U32.HI R32, RZ, 0x7, R32 ;  /* 0x00000007ff207819 */ /* 0x000fc40000011620 */
[----:B------:R-:W-:Y:S02]  /*0c30*/  SHF.R.U32.HI R30, RZ, 0x7, R30 ;  /* 0x00000007ff1e7819 */ /* 0x000fe4000001161e */
[----:B------:R-:W-:Y:S02]  /*0c40*/  ISETP.GE.AND P2, PT, R31, UR8, PT ;  /* 0x000000081f007c0c */ /* 0x000fe4000bf46270 */
[----:B------:R-:W-:Y:S02]  /*0c50*/  ISETP.GE.AND P3, PT, R32, UR8, PT ;  /* 0x0000000820007c0c */ /* 0x000fe4000bf66270 */
[----:B------:R-:W-:Y:S01]  /*0c60*/  ISETP.GE.AND P4, PT, R30, UR8, PT ;  /* 0x000000081e007c0c */ /* 0x000fe2000bf86270 */
[----:B------:R-:W0:Y:S01]  /*0c70*/  @!P1 LDC.64 R28, c[0x0][0x390] ;  /* 0x0000e400ff1c9b82 */ /* 0x000e220000000a00 */
[----:B------:R-:W-:-:S05]  /*0c80*/  @!P1 VIADD R34, R34, UR9 ;  /* 0x0000000922229c36 */ /* 0x000fca0008000000 */
[-C--:B------:R-:W-:Y:S02]  /*0c90*/  @!P1 LEA R33, R34, R3.reuse, 0x7 ;  /* 0x0000000322219211 */ /* 0x080fe400078e38ff */
[----:B------:R-:W1:Y:S01]  /*0ca0*/  @!P2 LDC.64 R26, c[0x0][0x390] ;  /* 0x0000e400ff1aab82 */ /* 0x000e620000000a00 */
[----:B------:R-:W-:Y:S01]  /*0cb0*/  @!P2 VIADD R34, R31, UR9 ;  /* 0x000000091f22ac36 */ /* 0x000fe20008000000 */
[----:B------:R-:W-:Y:S02]  /*0cc0*/  @!P3 IADD3 R32, PT, PT, R32, UR9, RZ ;  /* 0x000000092020bc10 */ /* 0x000fe4000fffe0ff */
[----:B------:R-:W-:Y:S02]  /*0cd0*/  @!P4 VIADD R30, R30, UR9 ;  /* 0x000000091e1ecc36 */ /* 0x000fe40008000000 */
[-C--:B------:R-:W-:Y:S02]  /*0ce0*/  @!P2 LEA R31, R34, R3.reuse, 0x7 ;  /* 0x00000003221fa211 */ /* 0x080fe400078e38ff */
[----:B------:R-:W2:Y:S01]  /*0cf0*/  @!P3 LDC.64 R10, c[0x0][0x390] ;  /* 0x0000e400ff0abb82 */ /* 0x000ea20000000a00 */
[----:B------:R-:W-:-:S07]  /*0d00*/  @!P4 LEA R35, R30, R3, 0x7 ;  /* 0x000000031e23c211 */ /* 0x000fce00078e38ff */
[----:B------:R-:W3:Y:S01]  /*0d10*/  @!P4 LDC.64 R8, c[0x0][0x390] ;  /* 0x0000e400ff08cb82 */ /* 0x000ee20000000a00 */
[----:B0-----:R-:W-:-:S04]  /*0d20*/  @!P1 IMAD.WIDE R28, R33, 0x2, R28 ;  /* 0x00000002211c9825 */ /* 0x001fc800078e021c */
[----:B------:R-:W-:Y:S02]  /*0d30*/  @!P3 IMAD R33, R32, 0x80, R3 ;  /* 0x000000802021b824 */ /* 0x000fe400078e0203 */
[----:B------:R-:W4:Y:S01]  /*0d40*/  @!P1 LDG.E.U16.CONSTANT R28, desc[UR12][R28.64] ;  /* 0x0000000c1c1c9981 */ /* 0x000f22000c1e9500 */
[----:B-1----:R-:W-:-:S06]  /*0d50*/  @!P2 IMAD.WIDE R26, R31, 0x2, R26 ;  /* 0x000000021f1aa825 */ /* 0x002fcc00078e021a */
[----:B------:R0:W5:Y:S01]  /*0d60*/  @!P2 LDG.E.U16.CONSTANT R26, desc[UR12][R26.64] ;  /* 0x0000000c1a1aa981 */ /* 0x000162000c1e9500 */
[----:B--2---:R-:W-:-:S06]  /*0d70*/  @!P3 IMAD.WIDE R10, R33, 0x2, R10 ;  /* 0x00000002210ab825 */ /* 0x004fcc00078e020a */
[----:B------:R1:W2:Y:S01]  /*0d80*/  @!P3 LDG.E.U16.CONSTANT R10, desc[UR12][R10.64] ;  /* 0x0000000c0a0ab981 */ /* 0x0002a2000c1e9500 */
[----:B---3--:R-:W-:-:S06]  /*0d90*/  @!P4 IMAD.WIDE R8, R35, 0x2, R8 ;  /* 0x000000022308c825 */ /* 0x008fcc00078e0208 */
[----:B------:R-:W3:Y:S01]  /*0da0*/  @!P4 LDG.E.U16.CONSTANT R8, desc[UR12][R8.64] ;  /* 0x0000000c0808c981 */ /* 0x000ee2000c1e9500 */
[----:B------:R-:W1:Y:S01]  /*0db0*/  S2UR UR10, SR_CgaCtaId ;  /* 0x00000000000a79c3 */ /* 0x000e620000008800 */
[----:B------:R-:W-:Y:S02]  /*0dc0*/  UMOV UR7, 0x400 ;  /* 0x0000040000077882 */ /* 0x000fe40000000000 */
[----:B------:R-:W-:Y:S01]  /*0dd0*/  UIADD3 UR7, UPT, UPT, UR7, 0x4000, URZ ;  /* 0x0000400007077890 */ /* 0x000fe2000fffe0ff */
[----:B------:R-:W-:Y:S02]  /*0de0*/  IMAD.MOV.U32 R30, RZ, RZ, RZ ;  /* 0x000000ffff1e7224 */ /* 0x000fe400078e00ff */
[----:B0-----:R-:W-:Y:S01]  /*0df0*/  IMAD.MOV.U32 R27, RZ, RZ, RZ ;  /* 0x000000ffff1b7224 */ /* 0x001fe200078e00ff */
[----:B------:R-:W-:Y:S02]  /*0e00*/  UIADD3 UR4, UPT, UPT, UR4, 0x4, URZ ;  /* 0x0000000404047890 */ /* 0x000fe4000fffe0ff */
[----:B-1----:R-:W-:-:S06]  /*0e10*/  ULEA UR7, UR10, UR7, 0x18 ;  /* 0x000000070a077291 */ /* 0x002fcc000f8ec0ff */
[C---:B------:R-:W-:Y:S01]  /*0e20*/  LEA R11, R24.reuse, UR7, 0x2 ;  /* 0x00000007180b7c11 */ /* 0x040fe2000f8e10ff */
[----:B------:R-:W-:Y:S01]  /*0e30*/  UISETP.NE.AND UP1, UPT, UR4, 0x10, UPT ;  /* 0x000000100400788c */ /* 0x000fe2000bf25270 */
[----:B------:R-:W-:Y:S01]  /*0e40*/  VIADD R24, R24, 0x400 ;  /* 0x0000040018187836 */ /* 0x000fe20000000000 */
[----:B----4-:R-:W-:Y:S02]  /*0e50*/  @!P1 SHF.L.U32 R30, R28, 0x10, RZ ;  /* 0x000000101c1e9819 */ /* 0x010fe400000006ff */
[----:B------:R-:W-:Y:S02]  /*0e60*/  CS2R R28, SRZ ;  /* 0x00000000001c7805 */ /* 0x000fe4000001ff00 */
[----:B-----5:R-:W-:Y:S01]  /*0e70*/  @!P2 SHF.L.U32 R28, R26, 0x10, RZ ;  /* 0x000000101a1ca819 */ /* 0x020fe200000006ff */
[----:B------:R0:W-:Y:S01]  /*0e80*/  STS [R11], R30 ;  /* 0x0000001e0b007388 */ /* 0x0001e20000000800 */
[----:B--2---:R-:W-:-:S03]  /*0e90*/  @!P3 IMAD.U32 R29, R10, 0x10000, RZ ;  /* 0x000100000a1db824 */ /* 0x004fc600078e00ff */
[----:B------:R0:W-:Y:S01]  /*0ea0*/  STS [R11+0x400], R28 ;  /* 0x0004001c0b007388 */ /* 0x0001e20000000800 */
[----:B---3--:R-:W-:-:S03]  /*0eb0*/  @!P4 SHF.L.U32 R27, R8, 0x10, RZ ;  /* 0x00000010081bc819 */ /* 0x008fc600000006ff */
[----:B------:R0:W-:Y:S04]  /*0ec0*/  STS [R11+0x800], R29 ;  /* 0x0008001d0b007388 */ /* 0x0001e80000000800 */
[----:B------:R0:W-:Y:S01]  /*0ed0*/  STS [R11+0xc00], R27 ;  /* 0x000c001b0b007388 */ /* 0x0001e20000000800 */
[----:B------:R-:W-:Y:S05]  /*0ee0*/  BRA.U UP1, `(.L_x_1463) ;  /* 0xfffffffd01347547 */ /* 0x000fea000b83ffff */
        /* <DEDUP_REMOVED lines=12> */
.L_x_1471:
[----:B0-2---:R-:W-:-:S04]  /*0fb0*/  IADD3 R11, PT, PT, R10, UR9, RZ ;  /* 0x000000090a0b7c10 */ /* 0x005fc8000fffe0ff */
        /* <DEDUP_REMOVED lines=29> */
.L_x_1503:
[----:B-1----:R-:W-:Y:S01]  /*1190*/  FADD R29, R28, R29 ;  /* 0x0000001d1c1d7221 */ /* 0x002fe20000000000 */
[----:B------:R-:W-:-:S04]  /*11a0*/  LEA R8, R10, UR14, 0x2 ;  /* 0x0000000e0a087c11 */ /* 0x000fc8000f8e10ff */
[----:B------:R-:W-:Y:S01]  /*11b0*/  FMNMX R24, R24, R29, !PT ;  /* 0x0000001d18187209 */ /* 0x000fe20007800000 */
[----:B------:R1:W-:Y:S01]  /*11c0*/  STL [R8], R29 ;  /* 0x0000001d08007387 */ /* 0x0003e20000100800 */
[----:B------:R-:W-:Y:S05]  /*11d0*/  BRA `(.L_x_1470) ;  /* 0x00000000000c7947 */ /* 0x000fea0003800000 */
.L_x_1468:
[----:B------:R-:W-:Y:S02]  /*11e0*/  LEA R8, R10, UR14, 0x2 ;  /* 0x0000000e0a087c11 */ /* 0x000fe4000f8e10ff */
[----:B------:R-:W-:-:S05]  /*11f0*/  MOV R11, 0xff7fffff ;  /* 0xff7fffff000b7802 */ /* 0x000fca0000000f00 */
[----:B------:R2:W-:Y:S02]  /*1200*/  STL [R8], R11 ;  /* 0x0000000b08007387 */ /* 0x0005e40000100800 */
.L_x_1470:
[----:B------:R-:W-:Y:S05]  /*1210*/  BSYNC B1 ;  /* 0x0000000000017941 */ /* 0x000fea0003800000 */
.L_x_1467:
[----:B------:R-:W-:Y:S01]  /*1220*/  VIADD R10, R10, 0x1 ;  /* 0x000000010a0a7836 */ /* 0x000fe20000000000 */
[----:B------:R-:W-:-:S04]  /*1230*/  IADD3 R9, PT, PT, R9, 0x1, RZ ;  /* 0x0000000109097810 */ /* 0x000fc80007ffe0ff */
[----:B------:R-:W-:-:S13]  /*1240*/  ISETP.GE.AND P2, PT, R10, UR8, PT ;  /* 0x000000080a007c0c */ /* 0x000fda000bf46270 */
[----:B------:R-:W-:Y:S05]  /*1250*/  @!P2 BRA `(.L_x_1471) ;  /* 0xfffffffc0054a947 */ /* 0x000fea000383ffff */
[----:B------:R-:W-:Y:S05]  /*1260*/  BRA `(.L_x_1472) ;  /* 0x00000004003c7947 */ /* 0x000fea0003800000 */
.L_x_1466:
        /* <DEDUP_REMOVED lines=12> */
.L_x_1475:
        /* <DEDUP_REMOVED lines=21> */
.L_x_1474:
[----:B------:R-:W-:Y:S05]  /*1480*/  BSYNC.RECONVERGENT B1 ;  /* 0x0000000000017941 */ /* 0x000fea0003800200 */
.L_x_1473:
        /* <DEDUP_REMOVED lines=24> */
.L_x_1477:
[----:B------:R-:W-:Y:S05]  /*1610*/  BSYNC.RECONVERGENT B1 ;  /* 0x0000000000017941 */ /* 0x000fea0003800200 */
.L_x_1476:
        /* <DEDUP_REMOVED lines=20> */
.L_x_1472:
[----:B------:R-:W-:Y:S05]  /*1760*/  BSYNC B0 ;  /* 0x0000000000007941 */ /* 0x000fea0003800000 */
.L_x_1465:
[----:B------:R-:W-:-:S13]  /*1770*/  FSETP.GT.AND P2, PT, R24, -3.40282346638528859812e+38, PT ;  /* 0xff7fffff1800780b */ /* 0x000fda0003f44000 */
[----:B------:R-:W-:Y:S05]  /*1780*/  @!P2 BRA `(.L_x_1464) ;  /* 0x000000100010a947 */ /* 0x000fea0003800000 */
[----:B------:R-:W-:Y:S01]  /*1790*/  HFMA2 R9, -RZ, RZ, 0.96630859375, -0.0022525787353515625 ;  /* 0x3bbb989dff097431 */ /* 0x000fe200000001ff */
[----:B------:R-:W-:Y:S01]  /*17a0*/  FMNMX R24, R23, R24, !PT ;  /* 0x0000001817187209 */ /* 0x000fe20007800000 */
[----:B------:R-:W-:-:S04]  /*17b0*/  IMAD.MOV.U32 R10, RZ, RZ, 0x437c0000 ;  /* 0x437c0000ff0a7424 */ /* 0x000fc800078e00ff */
[--C-:B0123--:R-:W-:Y:S01]  /*17c0*/  FADD R8, R23, -R24.reuse ;  /* 0x8000001817087221 */ /* 0x10ffe20000000000 */
        /* <DEDUP_REMOVED lines=17> */
[----:B------:R-:W-:Y:S02]  /*18e0*/  MOV R26, RZ ;  /* 0x000000ff001a7202 */ /* 0x000fe40000000f00 */
        /* <DEDUP_REMOVED lines=9> */
.L_x_1487:
        /* <DEDUP_REMOVED lines=34> */
.L_x_1480:
[----:B------:R-:W-:Y:S05]  /*1ba0*/  BSYNC.RECONVERGENT B1 ;  /* 0x0000000000017941 */ /* 0x000fea0003800200 */
.L_x_1479:
        /* <DEDUP_REMOVED lines=28> */
.L_x_1482:
[----:B------:R-:W-:Y:S05]  /*1d70*/  BSYNC.RECONVERGENT B1 ;  /* 0x0000000000017941 */ /* 0x000fea0003800200 */
.L_x_1481:
        /* <DEDUP_REMOVED lines=28> */
.L_x_1484:
[----:B------:R-:W-:Y:S05]  /*1f40*/  BSYNC.RECONVERGENT B1 ;  /* 0x0000000000017941 */ /* 0x000fea0003800200 */
.L_x_1483:
[----:B------:R-:W-:Y:S04]  /*1f50*/  BSSY.RECONVERGENT B1, `(.L_x_1485) ;  /* 0x000001c000017945 */ /* 0x000fe80003800200 */
        /* <DEDUP_REMOVED lines=27> */
.L_x_1486:
[----:B------:R-:W-:Y:S05]  /*2110*/  BSYNC.RECONVERGENT B1 ;  /* 0x0000000000017941 */ /* 0x000fea0003800200 */
.L_x_1485:
[----:B------:R-:W-:-:S04]  /*2120*/  IADD3 R28, PT, PT, R28, 0x4, RZ ;  /* 0x000000041c1c7810 */ /* 0x000fc80007ffe0ff */
[----:B------:R-:W-:-:S13]  /*2130*/  ISETP.NE.AND P1, PT, R28, R26, PT ;  /* 0x0000001a1c00720c */ /* 0x000fda0003f25270 */
[----:B------:R-:W-:Y:S05]  /*2140*/  @P1 BRA `(.L_x_1487) ;  /* 0xfffffff8000c1947 */ /* 0x000fea000383ffff */
[----:B------:R-:W-:Y:S05]  /*2150*/  BSYNC.RECONVERGENT B0 ;  /* 0x0000000000007941 */ /* 0x000fea0003800200 */
.L_x_1478:
        /* <DEDUP_REMOVED lines=37> */
.L_x_1489:
[----:B------:R-:W-:Y:S05]  /*23b0*/  BSYNC.RECONVERGENT B0 ;  /* 0x0000000000007941 */ /* 0x000fea0003800200 */
.L_x_1488:
        /* <DEDUP_REMOVED lines=32> */
.L_x_1491:
[----:B------:R-:W-:Y:S05]  /*25c0*/  BSYNC.RECONVERGENT B0 ;  /* 0x0000000000007941 */ /* 0x000fea0003800200 */
.L_x_1490:
        /* <DEDUP_REMOVED lines=32> */
.L_x_1464:
[----:B------:R-:W-:Y:S05]  /*27d0*/  WARPSYNC.ALL ;  /* 0x0000000000007948 */ /* 0x000fea0003800000 */
[----:B------:R-:W-:Y:S01]  /*27e0*/  BAR.SYNC.DEFER_BLOCKING 0x0 ;  /* 0x0000000000007b1d */ /* 0x000fe20000010000 */
[----:B------:R-:W-:-:S05]  /*27f0*/  IADD3 R2, PT, PT, R2, 0x1, RZ ;  /* 0x0000000102027810 */ /* 0x000fca0007ffe0ff */
[----:B------:R-:W-:Y:S05]  /*2800*/  BRA.U !UP0, `(.L_x_1492) ;  /* 0xffffffdd08cc7547 */ /* 0x000fea000b83ffff */
.L_x_1461:
[----:B------:R-:W4:Y:S02]  /*2810*/  LDCU UR4, c[0x0][0x3ac] ;  /* 0x00007580ff0477ac */ /* 0x000f240008000800 */
[----:B----4-:R-:W-:-:S13]  /*2820*/  ISETP.GE.AND P0, PT, R20, UR4, PT ;  /* 0x0000000414007c0c */ /* 0x010fda000bf06270 */
[----:B------:R-:W-:Y:S05]  /*2830*/  @P0 EXIT ;  /* 0x000000000000094d */ /* 0x000fea0003800000 */
[----:B------:R-:W4:Y:S01]  /*2840*/  LDCU.64 UR4, c[0x0][0x3a0] ;  /* 0x00007400ff0477ac */ /* 0x000f220008000a00 */
[----:B------:R-:W-:Y:S01]  /*2850*/  IMAD.MOV.U32 R13, RZ, RZ, R4 ;  /* 0x000000ffff0d7224 */ /* 0x000fe200078e0004 */
[----:B----4-:R-:W-:-:S04]  /*2860*/  UISETP.NE.U32.AND UP0, UPT, UR4, URZ, UPT ;  /* 0x000000ff0400728c */ /* 0x010fc8000bf05070 */
[----:B------:R-:W-:-:S09]  /*2870*/  UISETP.NE.AND.EX UP0, UPT, UR5, URZ, UPT, UP0 ;  /* 0x000000ff0500728c */ /* 0x000fd2000bf05300 */
[----:B------:R-:W-:Y:S05]  /*2880*/  BRA.U !UP0, `(.L_x_1493) ;  /* 0x0000000108747547 */ /* 0x000fea000b800000 */
[----:B------:R-:W4:Y:S02]  /*2890*/  LDC.64 R2, c[0x0][0x3a0] ;  /* 0x0000e800ff027b82 */ /* 0x000f240000000a00 */
[----:B----4-:R-:W-:-:S06]  /*28a0*/  IMAD.WIDE.U32 R2, R21, 0x4, R2 ;  /* 0x0000000415027825 */ /* 0x010fcc00078e0002 */
[----:B------:R-:W4:Y:S01]  /*28b0*/  LDG.E.CONSTANT R2, desc[UR12][R2.64] ;  /* 0x0000000c02027981 */ /* 0x000f22000c1e9900 */
[----:B0123-5:R-:W-:Y:S01]  /*28c0*/  HFMA2 R11, -RZ, RZ, 0.96630859375, -0.0022525787353515625 ;  /* 0x3bbb989dff0b7431 */ /* 0x02ffe200000001ff */
        /* <DEDUP_REMOVED lines=25> */
.L_x_1493:
[C---:B------:R-:W-:Y:S01]  /*2a60*/  IADD3 R0, PT, PT, R13.reuse, 0x1800000, RZ ;  /* 0x018000000d007810 */ /* 0x040fe20007ffe0ff */
[----:B------:R-:W-:Y:S01]  /*2a70*/  BSSY.RECONVERGENT B0, `(.L_x_1494) ;  /* 0x000000d000007945 */ /* 0x000fe20003800200 */
[----:B------:R-:W-:Y:S02]  /*2a80*/  FSETP.GT.AND P3, PT, R13, RZ, PT ;  /* 0x000000ff0d00720b */ /* 0x000fe40003f64000 */
[----:B------:R-:W-:-:S04]  /*2a90*/  LOP3.LUT R0, R0, 0x7f800000, RZ, 0xc0, !PT ;  /* 0x7f80000000007812 */ /* 0x000fc800078ec0ff */
[----:B------:R-:W-:-:S13]  /*2aa0*/  ISETP.GT.U32.AND P0, PT, R0, 0x1ffffff, PT ;  /* 0x01ffffff0000780c */ /* 0x000fda0003f04070 */
[----:B------:R-:W-:Y:S05]  /*2ab0*/  @P0 BRA `(.L_x_1495) ;  /* 0x0000000000100947 */ /* 0x000fea0003800000 */
[----:B------:R-:W-:Y:S01]  /*2ac0*/  IMAD.MOV.U32 R2, RZ, RZ, R13 ;  /* 0x000000ffff027224 */ /* 0x000fe200078e000d */
[----:B0123-5:R-:W-:-:S07]  /*2ad0*/  MOV R11, 0x2af0 ;  /* 0x00002af0000b7802 */ /* 0x02ffce0000000f00 */
[----:B------:R-:W-:Y:S05]  /*2ae0*/  CALL.REL.NOINC `($__internal_30_$__cuda_sm20_rcp_rn_f32_slowpath) ;  /* 0x0000000000f47944 */ /* 0x000fea0003c00000 */
[----:B------:R-:W-:Y:S05]  /*2af0*/  BRA `(.L_x_1496) ;  /* 0x0000000000107947 */ /* 0x000fea0003800000 */
.L_x_1495:
[----:B------:R-:W4:Y:S02]  /*2b00*/  MUFU.RCP R0, R13 ;  /* 0x0000000d00007308 */ /* 0x000f240000001000 */
[----:B----4-:R-:W-:-:S04]  /*2b10*/  FFMA R2, R0, R13, -1 ;  /* 0xbf80000000027423 */ /* 0x010fc8000000000d */
[----:B------:R-:W-:-:S04]  /*2b20*/  FADD.FTZ R3, -R2, -RZ ;  /* 0x800000ff02037221 */ /* 0x000fc80000010100 */
[----:B------:R-:W-:-:S07]  /*2b30*/  FFMA R0, R0, R3, R0 ;  /* 0x0000000300007223 */ /* 0x000fce0000000000 */
.L_x_1496:
[----:B------:R-:W-:Y:S05]  /*2b40*/  BSYNC.RECONVERGENT B0 ;  /* 0x0000000000007941 */ /* 0x000fea0003800200 */
.L_x_1494:
[----:B------:R-:W4:Y:S01]  /*2b50*/  LDC.64 R2, c[0x0][0x398] ;  /* 0x0000e600ff027b82 */ /* 0x000f220000000a00 */
        /* <DEDUP_REMOVED lines=9> */
[----:B----4-:R-:W-:-:S05]  /*2bf0*/  IMAD.WIDE R18, R18, 0x2, R2 ;  /* 0x0000000212127825 */ /* 0x010fca00078e0202 */
[----:B------:R-:W-:Y:S04]  /*2c00*/  STG.E.U16 desc[UR12][R18.64], R5 ;  /* 0x0000000512007986 */ /* 0x000fe8000c10150c */
[----:B------:R-:W-:Y:S04]  /*2c10*/  STG.E.U16 desc[UR12][R18.64+0x40], R6 ;  /* 0x0000400612007986 */ /* 0x000fe8000c10150c */
[----:B------:R-:W-:Y:S04]  /*2c20*/  STG.E.U16 desc[UR12][R18.64+0x80], R7 ;  /* 0x0000800712007986 */ /* 0x000fe8000c10150c */
[----:B------:R-:W-:Y:S01]  /*2c30*/  STG.E.U16 desc[UR12][R18.64+0xc0], R0 ;  /* 0x0000c00012007986 */ /* 0x000fe2000c10150c */
[----:B------:R-:W-:Y:S05]  /*2c40*/  EXIT ;  /* 0x000000000000794d */ /* 0x000fea0003800000 */
.L_x_1469:
        /* <DEDUP_REMOVED lines=8> */
.L_x_1498:
[----:B------:R-:W-:Y:S05]  /*2cd0*/  BSYNC B2 ;  /* 0x0000000000027941 */ /* 0x000fea0003800000 */
.L_x_1497:
        /* <DEDUP_REMOVED lines=8> */
.L_x_1499:
[----:B------:R-:W-:Y:S02]  /*2d60*/  HFMA2 R31, -RZ, RZ, 0, 2.384185791015625e-07 ;  /* 0x00000004ff1f7431 */ /* 0x000fe400000001ff */
[----:B------:R-:W-:-:S04]  /*2d70*/  IMAD.MOV.U32 R8, RZ, RZ, R29 ;  /* 0x000000ffff087224 */ /* 0x000fc800078e001d */
[----:B------:R-:W-:-:S05]  /*2d80*/  FADD R8, R11, R8 ;  /* 0x000000080b087221 */ /* 0x000fca0000000000 */
[----:B------:R-:W-:-:S07]  /*2d90*/  MOV R11, R8 ;  /* 0x00000008000b7202 */ /* 0x000fce0000000f00 */
[----:B------:R-:W-:Y:S05]  /*2da0*/  WARPSYNC.COLLECTIVE R30, `(.L_x_1500) ;  /* 0x000000001e087348 */ /* 0x000fea0003c00000 */
[----:B------:R0:W1:Y:S02]  /*2db0*/  SHFL.BFLY P2, R29, R11, R31, R32 ;  /* 0x0c00001f0b1d7389 */ /* 0x0000640000040020 */
[----:B01----:R-:W-:Y:S05]  /*2dc0*/  ENDCOLLECTIVE ;  /* 0x000000000000791b */ /* 0x003fea0003800000 */
.L_x_1500:
[----:B------:R-:W-:Y:S02]  /*2dd0*/  HFMA2 R31, -RZ, RZ, 0, 1.1920928955078125e-07 ;  /* 0x00000002ff1f7431 */ /* 0x000fe400000001ff */
[----:B------:R-:W-:-:S04]  /*2de0*/  IMAD.MOV.U32 R27, RZ, RZ, R29 ;  /* 0x000000ffff1b7224 */ /* 0x000fc800078e001d */
[----:B------:R-:W-:-:S05]  /*2df0*/  FADD R27, R8, R27 ;  /* 0x0000001b081b7221 */ /* 0x000fca0000000000 */
[----:B------:R-:W-:-:S07]  /*2e00*/  MOV R11, R27 ;  /* 0x0000001b000b7202 */ /* 0x000fce0000000f00 */
[----:B------:R-:W-:Y:S05]  /*2e10*/  WARPSYNC.COLLECTIVE R30, `(.L_x_1501) ;  /* 0x000000001e087348 */ /* 0x000fea0003c00000 */
[----:B------:R0:W1:Y:S02]  /*2e20*/  SHFL.BFLY P2, R29, R11, R31, R32 ;  /* 0x0c00001f0b1d7389 */ /* 0x0000640000040020 */
[----:B01----:R-:W-:Y:S05]  /*2e30*/  ENDCOLLECTIVE ;  /* 0x000000000000791b */ /* 0x003fea0003800000 */
.L_x_1501:
[----:B------:R-:W-:Y:S02]  /*2e40*/  HFMA2 R31, -RZ, RZ, 0, 5.9604644775390625e-08 ;  /* 0x00000001ff1f7431 */ /* 0x000fe400000001ff */
[----:B------:R-:W-:-:S04]  /*2e50*/  IMAD.MOV.U32 R28, RZ, RZ, R29 ;  /* 0x000000ffff1c7224 */ /* 0x000fc800078e001d */
[----:B------:R-:W-:-:S05]  /*2e60*/  FADD R28, R27, R28 ;  /* 0x0000001c1b1c7221 */ /* 0x000fca0000000000 */
[----:B------:R-:W-:-:S07]  /*2e70*/  MOV R11, R28 ;  /* 0x0000001c000b7202 */ /* 0x000fce0000000f00 */
[----:B------:R-:W-:Y:S05]  /*2e80*/  WARPSYNC.COLLECTIVE R30, `(.L_x_1502) ;  /* 0x000000001e087348 */ /* 0x000fea0003c00000 */
[----:B------:R0:W1:Y:S02]  /*2e90*/  SHFL.BFLY P2, R29, R11, R31, R32 ;  /* 0x0c00001f0b1d7389 */ /* 0x0000640000040020 */
[----:B01----:R-:W-:Y:S05]  /*2ea0*/  ENDCOLLECTIVE ;  /* 0x000000000000791b */ /* 0x003fea0003800000 */
.L_x_1502:
[----:B------:R-:W-:Y:S05]  /*2eb0*/  BRA `(.L_x_1503) ;  /* 0xffffffe000b47947 */ /* 0x000fea000383ffff */
        .weak           $__internal_30_$__cuda_sm20_rcp_rn_f32_slowpath
        .type           $__internal_30_$__cuda_sm20_rcp_rn_f32_slowpath,@function
        .size           $__internal_30_$__cuda_sm20_rcp_rn_f32_slowpath,(.L_x_2091 - $__internal_30_$__cuda_sm20_rcp_rn_f32_slowpath)
$__internal_30_$__cuda_sm20_rcp_rn_f32_slowpath:
        /* <DEDUP_REMOVED lines=15> */
.L_x_1505:
        /* <DEDUP_REMOVED lines=33> */
.L_x_1507:
[----:B------:R0:W1:Y:S02]  /*31c0*/  MUFU.RCP R3, R2 ;  /* 0x0000000200037308 */ /* 0x0000640000001000 */
.L_x_1506:
[----:B------:R-:W-:Y:S05]  /*31d0*/  BSYNC.RECONVERGENT B1 ;  /* 0x0000000000017941 */ /* 0x000fea0003800200 */
.L_x_1504:
[----:B-1----:R-:W-:Y:S02]  /*31e0*/  IMAD.MOV.U32 R0, RZ, RZ, R3 ;  /* 0x000000ffff007224 */ /* 0x002fe400078e0003 */
[----:B------:R-:W-:Y:S01]  /*31f0*/  HFMA2 R3, -RZ, RZ, 0, 0 ;  /* 0x00000000ff037431 */ /* 0x000fe200000001ff */
[----:B0-----:R-:W-:-:S04]  /*3200*/  MOV R2, R11 ;  /* 0x0000000b00027202 */ /* 0x001fc80000000f00 */
[----:B------:R-:W-:Y:S05]  /*3210*/  RET.REL.NODEC R2 `(_Z23flash_attn_sinks_kernelI13__nv_bfloat16Li128ELi8ELi32EEvPKT_S3_S3_PS1_PKffiiiii) ;  /* 0xffffffcc02787950 */ /* 0x000fea0003c3ffff */
.L_x_1508:
        /* <DEDUP_REMOVED lines=14> */
.L_x_2091:


//--------------------- .text._Z23flash_attn_sinks_kernelI13__nv_bfloat16Li112ELi8ELi32EEvPKT_S3_S3_PS1_PKffiiiii --------------------------
	.section	.text._Z23flash_attn_sinks_kernelI13__nv_bfloat16Li112ELi8ELi32EEvPKT_S3_S3_PS1_PKffiiiii,"ax",@progbits
	.align	128
        .global         _Z23flash_attn_sinks_kernelI13__nv_bfloat16Li112ELi8ELi32EEvPKT_S3_S3_PS1_PKffiiiii
        .type           _Z23flash_attn_sinks_kernelI13__nv_bfloat16Li112ELi8ELi32EEvPKT_S3_S3_PS1_PKffiiiii,@function
        .size           _Z23flash_attn_sinks_kernelI13__nv_bfloat16Li112ELi8ELi32EEvPKT_S3_S3_PS1_PKffiiiii,(.L_x_2092 - _Z23flash_attn_sinks_kernelI13__nv_bfloat16Li112ELi8ELi32EEvPKT_S3_S3_PS1_PKffiiiii)
        .other          _Z23flash_attn_sinks_kernelI13__nv_bfloat16Li112ELi8ELi32EEvPKT_S3_S3_PS1_PKffiiiii,@"STO_CUDA_ENTRY STV_DEFAULT"
_Z23flash_attn_sinks_kernelI13__nv_bfloat16Li112ELi8ELi32EEvPKT_S3_S3_PS1_PKffiiiii:
.text._Z23flash_attn_sinks_kernelI13__nv_bfloat16Li112ELi8ELi32EEvPKT_S3_S3_PS1_PKffiiiii:
        /* <DEDUP_REMOVED lines=9> */
[----:B------:R-:W5:Y:S01]  /*0090*/  LDC R8, c[0x0][0x3b4] ;  /* 0x0000ed00ff087b82 */ /* 0x000f620000000800 */
[----:B-1----:R-:W-:Y:S01]  /*00a0*/  IMAD.SHL.U32 R2, R2, 0x8, RZ ;  /* 0x0000000802027824 */ /* 0x002fe200078e00ff */
[----:B0-----:R-:W-:-:S02]  /*00b0*/  SHF.R.U32.HI R17, RZ, 0x5, R23 ;  /* 0x00000005ff117819 */ /* 0x001fc40000011617 */
[----:B------:R-:W-:Y:S02]  /*00c0*/  LOP3.LUT R19, R23, 0x1f, RZ, 0xc0, !PT ;  /* 0x0000001f17137812 */ /* 0x000fe400078ec0ff */
[----:B------:R-:W-:Y:S01]  /*00d0*/  LOP3.LUT R21, R2, R17, RZ, 0xfc, !PT ;  /* 0x0000001102157212 */ /* 0x000fe200078efcff */
[----:B-----5:R-:W-:Y:S01]  /*00e0*/  IMAD R3, R8, UR4, R22 ;  /* 0x0000000408037c24 */ /* 0x020fe2000f8e0216 */
[----:B------:R-:W-:Y:S02]  /*00f0*/  ISETP.GT.U32.AND P0, PT, R19, 0xf, PT ;  /* 0x0000000f1300780c */ /* 0x000fe40003f04070 */
[-C--:B--2---:R-:W-:Y:S01]  /*0100*/  ISETP.GE.AND P2, PT, R21, R0.reuse, PT ;  /* 0x000000001500720c */ /* 0x084fe20003f46270 */
[-C--:B------:R-:W-:Y:S01]  /*0110*/  IMAD R3, R3, R0.reuse, R21 ;  /* 0x0000000003037224 */ /* 0x080fe200078e0215 */
[----:B------:R-:W-:-:S03]  /*0120*/  ISETP.GE.OR P0, PT, R21, R0, P0 ;  /* 0x000000001500720c */ /* 0x000fc60000706670 */
[----:B------:R-:W-:-:S05]  /*0130*/  IMAD R20, R3, 0x70, RZ ;  /* 0x0000007003147824 */ /* 0x000fca00078e02ff */
[----:B------:R-:W-:-:S03]  /*0140*/  IADD3 R5, P1, PT, R19, R20, RZ ;  /* 0x0000001413057210 */ /* 0x000fc60007f3e0ff */
[----:B------:R-:W0:Y:S01]  /*0150*/  @!P2 LDC.64 R12, c[0x0][0x380] ;  /* 0x0000e000ff0cab82 */ /* 0x000e220000000a00 */
[----:B------:R-:W-:Y:S02]  /*0160*/  LEA.HI.X.SX32 R6, R20, RZ, 0x1, P1 ;  /* 0x000000ff14067211 */ /* 0x000fe400008f0eff */
[----:B---3--:R-:W-:Y:S01]  /*0170*/  LEA R14, P1, R5, UR6, 0x1 ;  /* 0x00000006050e7c11 */ /* 0x008fe2000f8208ff */
[----:B------:R-:W1:Y:S01]  /*0180*/  LDCU UR6, c[0x0][0x3b0] ;  /* 0x00007600ff0677ac */ /* 0x000e620008000800 */
[----:B------:R-:W-:Y:S02]  /*0190*/  @!P2 IADD3 R3, PT, PT, R19, R20, RZ ;  /* 0x000000141303a210 */ /* 0x000fe40007ffe0ff */
[----:B------:R-:W-:Y:S01]  /*01a0*/  LEA.HI.X R15, R5, UR7, R6, 0x1, P1 ;  /* 0x00000007050f7c11 */ /* 0x000fe200088f0c06 */
[----:B------:R-:W2:Y:S04]  /*01b0*/  @!P0 LDC R26, c[0x0][0x3a8] ;  /* 0x0000ea00ff1a8b82 */ /* 0x000ea80000000800 */
[----:B----4-:R-:W3:Y:S04]  /*01c0*/  @!P0 LDG.E.U16.CONSTANT R7, desc[UR12][R14.64+0xc0] ;  /* 0x0000c00c0e078981 */ /* 0x010ee8000c1e9500 */
[----:B------:R-:W4:Y:S01]  /*01d0*/  LDC R5, c[0x0][0x3b8] ;  /* 0x0000ee00ff057b82 */ /* 0x000f220000000800 */
[----:B0-----:R-:W-:-:S07]  /*01e0*/  @!P2 IMAD.WIDE R12, R3, 0x2, R12 ;  /* 0x00000002030ca825 */ /* 0x001fce00078e020c */
[----:B------:R-:W0:Y:S01]  /*01f0*/  @!P2 LDC R24, c[0x0][0x3a8] ;  /* 0x0000ea00ff18ab82 */ /* 0x000e220000000800 */
[----:B------:R-:W5:Y:S04]  /*0200*/  @!P2 LDG.E.U16.CONSTANT R3, desc[UR12][R14.64+0x80] ;  /* 0x0000800c0e03a981 */ /* 0x000f68000c1e9500 */
[----:B------:R-:W5:Y:S04]  /*0210*/  @!P2 LDG.E.U16.CONSTANT R4, desc[UR12][R12.64] ;  /* 0x0000000c0c04a981 */ /* 0x000f68000c1e9500 */
[----:B------:R1:W5:Y:S01]  /*0220*/  @!P2 LDG.E.U16.CONSTANT R6, desc[UR12][R12.64+0x40] ;  /* 0x0000400c0c06a981 */ /* 0x000362000c1e9500 */
[----:B----4-:R-:W-:-:S04]  /*0230*/  IABS R16, R5 ;  /* 0x0000000500107213 */ /* 0x010fc80000000000 */
[----:B------:R-:W4:Y:S08]  /*0240*/  I2F.RP R9, R16 ;  /* 0x0000001000097306 */ /* 0x000f300000209400 */
[----:B----4-:R-:W4:Y:S02]  /*0250*/  MUFU.RCP R9, R9 ;  /* 0x0000000900097308 */ /* 0x010f240000001000 */
[----:B----4-:R-:W-:-:S06]  /*0260*/  VIADD R10, R9, 0xffffffe ;  /* 0x0ffffffe090a7836 */ /* 0x010fcc0000000000 */
[----:B------:R4:W2:Y:S01]  /*0270*/  F2I.FTZ.U32.TRUNC.NTZ R11, R10 ;  /* 0x0000000a000b7305 */ /* 0x0008a2000021f000 */
[----:B-1----:R-:W-:Y:S01]  /*0280*/  IABS R12, R8 ;  /* 0x00000008000c7213 */ /* 0x002fe20000000000 */
[----:B----4-:R-:W-:Y:S01]  /*0290*/  IMAD.MOV.U32 R10, RZ, RZ, RZ ;  /* 0x000000ffff0a7224 */ /* 0x010fe200078e00ff */
[----:B--2---:R-:W-:-:S05]  /*02a0*/  IADD3 R25, PT, PT, RZ, -R11, RZ ;  /* 0x8000000bff197210 */ /* 0x004fca0007ffe0ff */
[----:B------:R-:W-:Y:S01]  /*02b0*/  IMAD R13, R25, R16, RZ ;  /* 0x00000010190d7224 */ /* 0x000fe200078e02ff */
[----:B------:R-:W-:Y:S01]  /*02c0*/  LOP3.LUT R8, R8, R5, RZ, 0x3c, !PT ;  /* 0x0000000508087212 */ /* 0x000fe200078e3cff */
[----:B------:R-:W1:Y:S02]  /*02d0*/  @!P2 LDC R25, c[0x0][0x3a8] ;  /* 0x0000ea00ff19ab82 */ /* 0x000e640000000800 */
[----:B------:R-:W-:-:S06]  /*02e0*/  IMAD.HI.U32 R11, R11, R13, R10 ;  /* 0x0000000d0b0b7227 */ /* 0x000fcc00078e000a */
[----:B------:R-:W-:-:S05]  /*02f0*/  IMAD.HI.U32 R9, R11, R12, RZ ;  /* 0x0000000c0b097227 */ /* 0x000fca00078e00ff */
[----:B------:R-:W-:-:S05]  /*0300*/  IADD3 R11, PT, PT, -R9, RZ, RZ ;  /* 0x000000ff090b7210 */ /* 0x000fca0007ffe1ff */
[----:B------:R-:W-:-:S05]  /*0310*/  IMAD R11, R16, R11, R12 ;  /* 0x0000000b100b7224 */ /* 0x000fca00078e020c */
[----:B------:R-:W-:Y:S02]  /*0320*/  ISETP.GT.U32.AND P3, PT, R16, R11, PT ;  /* 0x0000000b1000720c */ /* 0x000fe40003f64070 */
[----:B------:R-:W-:-:S11]  /*0330*/  ISETP.GE.AND P4, PT, R8, RZ, PT ;  /* 0x000000ff0800720c */ /* 0x000fd60003f86270 */
[----:B------:R-:W-:-:S05]  /*0340*/  @!P3 IMAD.IADD R11, R11, 0x1, -R16 ;  /* 0x000000010b0bb824 */ /* 0x000fca00078e0a10 */
[----:B------:R-:W-:Y:S02]  /*0350*/  ISETP.GE.U32.AND P1, PT, R11, R16, PT ;  /* 0x000000100b00720c */ /* 0x000fe40003f26070 */
[----:B------:R-:W-:Y:S02]  /*0360*/  @!P3 IADD3 R9, PT, PT, R9, 0x1, RZ ;  /* 0x000000010909b810 */ /* 0x000fe40007ffe0ff */
[----:B------:R-:W-:-:S09]  /*0370*/  ISETP.NE.AND P3, PT, R5, RZ, PT ;  /* 0x000000ff0500720c */ /* 0x000fd20003f65270 */
[----:B------:R-:W-:-:S05]  /*0380*/  @P1 VIADD R9, R9, 0x1 ;  /* 0x0000000109091836 */ /* 0x000fca0000000000 */
[----:B------:R-:W-:Y:S02]  /*0390*/  @!P4 IADD3 R9, PT, PT, -R9, RZ, RZ ;  /* 0x000000ff0909c210 */ /* 0x000fe40007ffe1ff */
[----:B------:R-:W-:-:S04]  /*03a0*/  @!P3 LOP3.LUT R9, RZ, R5, RZ, 0x33, !PT ;  /* 0x00000005ff09b212 */ /* 0x000fc800078e33ff */
[----:B------:R-:W-:-:S04]  /*03b0*/  IABS R13, R9 ;  /* 0x00000009000d7213 */ /* 0x000fc80000000000 */
[----:B------:R-:W2:Y:S08]  /*03c0*/  I2F.RP R8, R13 ;  /* 0x0000000d00087306 */ /* 0x000eb00000209400 */
[----:B--2---:R-:W2:Y:S02]  /*03d0*/  MUFU.RCP R8, R8 ;  /* 0x0000000800087308 */ /* 0x004ea40000001000 */
[----:B--2---:R-:W-:-:S06]  /*03e0*/  VIADD R10, R8, 0xffffffe ;  /* 0x0ffffffe080a7836 */ /* 0x004fcc0000000000 */
[----:B------:R2:W4:Y:S01]  /*03f0*/  F2I.FTZ.U32.TRUNC.NTZ R11, R10 ;  /* 0x0000000a000b7305 */ /* 0x000522000021f000 */
[----:B------:R-:W-:Y:S01]  /*0400*/  IABS R14, R9 ;  /* 0x00000009000e7213 */ /* 0x000fe20000000000 */
[----:B--2---:R-:W-:Y:S01]  /*0410*/  IMAD.MOV.U32 R10, RZ, RZ, RZ ;  /* 0x000000ffff0a7224 */ /* 0x004fe200078e00ff */
[----:B----4-:R-:W-:-:S05]  /*0420*/  IADD3 R12, PT, PT, RZ, -R11, RZ ;  /* 0x8000000bff0c7210 */ /* 0x010fca0007ffe0ff */
[----:B------:R-:W-:Y:S01]  /*0430*/  IMAD R15, R12, R13, RZ ;  /* 0x0000000d0c0f7224 */ /* 0x000fe200078e02ff */
[----:B------:R-:W-:-:S03]  /*0440*/  IABS R12, R22 ;  /* 0x00000016000c7213 */ /* 0x000fc60000000000 */
[----:B------:R-:W-:Y:S01]  /*0450*/  IMAD.HI.U32 R11, R11, R15, R10 ;  /* 0x0000000f0b0b7227 */ /* 0x000fe200078e000a */
[----:B------:R-:W-:-:S05]  /*0460*/  IADD3 R8, PT, PT, RZ, -R14, RZ ;  /* 0x8000000eff087210 */ /* 0x000fca0007ffe0ff */
[----:B------:R-:W-:-:S04]  /*0470*/  IMAD.HI.U32 R11, R11, R12, RZ ;  /* 0x0000000c0b0b7227 */ /* 0x000fc800078e00ff */
[----:B------:R-:W-:Y:S02]  /*0480*/  IMAD R10, R11, R8, R12 ;  /* 0x000000080b0a7224 */ /* 0x000fe400078e020c */
[----:B------:R-:W2:Y:S03]  /*0490*/  LDC R8, c[0x0][0x3bc] ;  /* 0x0000ef00ff087b82 */ /* 0x000ea60000000800 */
[----:B------:R-:W-:-:S13]  /*04a0*/  ISETP.GT.U32.AND P4, PT, R13, R10, PT ;  /* 0x0000000a0d00720c */ /* 0x000fda0003f84070 */
[----:B------:R-:W-:-:S05]  /*04b0*/  @!P4 IMAD.IADD R10, R10, 0x1, -R13 ;  /* 0x000000010a0ac824 */ /* 0x000fca00078e0a0d */
[----:B------:R-:W-:Y:S02]  /*04c0*/  ISETP.GE.U32.AND P1, PT, R10, R13, PT ;  /* 0x0000000d0a00720c */ /* 0x000fe40003f26070 */
[----:B------:R-:W-:Y:S02]  /*04d0*/  LOP3.LUT R10, R22, R9, RZ, 0x3c, !PT ;  /* 0x00000009160a7212 */ /* 0x000fe400078e3cff */
[----:B------:R-:W-:Y:S02]  /*04e0*/  IADD3 R13, PT, PT, -R0, UR6, RZ ;  /* 0x00000006000d7c10 */ /* 0x000fe4000fffe1ff */
[----:B------:R-:W-:-:S03]  /*04f0*/  ISETP.GE.AND P3, PT, R10, RZ, PT ;  /* 0x000000ff0a00720c */ /* 0x000fc60003f66270 */
[----:B------:R-:W-:Y:S01]  /*0500*/  IMAD.IADD R10, R2, 0x1, R13 ;  /* 0x00000001020a7824 */ /* 0x000fe200078e020d */
[----:B------:R-:W-:-:S04]  /*0510*/  @!P4 IADD3 R11, PT, PT, R11, 0x1, RZ ;  /* 0x000000010b0bc810 */ /* 0x000fc80007ffe0ff */
[----:B--2---:R-:W-:Y:S02]  /*0520*/  VIADDMNMX R12, R10, -R8, 0xffffffff, !PT ;  /* 0xffffffff0a0c7446 */ /* 0x004fe40007800908 */
        /* <DEDUP_REMOVED lines=8> */
[----:B------:R-:W-:Y:S02]  /*05b0*/  ISETP.NE.AND P4, PT, R9, RZ, PT ;  /* 0x000000ff0900720c */ /* 0x000fe40003f85270 */
[----:B------:R-:W-:-:S07]  /*05c0*/  CS2R R14, SRZ ;  /* 0x00000000000e7805 */ /* 0x000fce000001ff00 */
[----:B------:R-:W-:Y:S01]  /*05d0*/  MOV R2, UR5 ;  /* 0x0000000500027c02 */ /* 0x000fe20008000f00 */
[----:B---3--:R-:W-:-:S04]  /*05e0*/  @!P0 IMAD.U32 R7, R7, 0x10000, RZ ;  /* 0x0001000007078824 */ /* 0x008fc800078e00ff */
[----:B------:R-:W-:Y:S01]  /*05f0*/  @!P0 FMUL R14, R7, R26 ;  /* 0x0000001a070e8220 */ /* 0x000fe20000400000 */
[----:B------:R-:W-:Y:S02]  /*0600*/  ISETP.GE.AND P0, PT, R2, UR11, PT ;  /* 0x0000000b02007c0c */ /* 0x000fe4000bf06270 */
[----:B------:R-:W-:Y:S01]  /*0610*/  @!P3 IADD3 R11, PT, PT, -R11, RZ, RZ ;  /* 0x000000ff0b0bb210 */ /* 0x000fe20007ffe1ff */
[----:B------:R-:W-:Y:S01]  /*0620*/  HFMA2 R16, -RZ, RZ, 0, 0 ;  /* 0x00000000ff107431 */ /* 0x000fe200000001ff */
[----:B------:R-:W-:Y:S02]  /*0630*/  @!P4 LOP3.LUT R11, RZ, R9, RZ, 0x33, !PT ;  /* 0x00000009ff0bc212 */ /* 0x000fe400078e33ff */
[----:B------:R-:W-:Y:S02]  /*0640*/  R2UR UR14, R1 ;  /* 0x00000000010e72ca */ /* 0x000fe400000e0000 */
[----:B-----5:R-:W-:Y:S01]  /*0650*/  @!P2 SHF.L.U32 R3, R3, 0x10, RZ ;  /* 0x000000100303a819 */ /* 0x020fe200000006ff */
[----:B------:R-:W-:Y:S01]  /*0660*/  IMAD R9, R5, UR4, R11 ;  /* 0x0000000405097c24 */ /* 0x000fe2000f8e020b */
[----:B------:R-:W-:Y:S01]  /*0670*/  @!P2 SHF.L.U32 R4, R4, 0x10, RZ ;  /* 0x000000100404a819 */ /* 0x000fe200000006ff */
[----:B------:R-:W-:-:S02]  /*0680*/  @!P2 IMAD.U32 R6, R6, 0x10000, RZ ;  /* 0x000100000606a824 */ /* 0x000fc400078e00ff */
[----:B0-----:R-:W-:Y:S01]  /*0690*/  @!P2 FMUL R15, R3, R24 ;  /* 0x00000018030fa220 */ /* 0x001fe20000400000 */
[----:B------:R-:W-:Y:S02]  /*06a0*/  IMAD.MOV.U32 R18, RZ, RZ, RZ ;  /* 0x000000ffff127224 */ /* 0x000fe400078e00ff */
[-C--:B-1----:R-:W-:Y:S01]  /*06b0*/  @!P2 FMUL R18, R4, R25.reuse ;  /* 0x000000190412a220 */ /* 0x082fe20000400000 */
[----:B------:R-:W-:Y:S02]  /*06c0*/  IMAD.IADD R17, R17, 0x1, R10 ;  /* 0x0000000111117824 */ /* 0x000fe400078e020a */
[----:B------:R-:W-:Y:S01]  /*06d0*/  @!P2 FMUL R16, R6, R25 ;  /* 0x000000190610a220 */ /* 0x000fe20000400000 */
[----:B------:R-:W-:Y:S01]  /*06e0*/  IMAD.MOV.U32 R10, RZ, RZ, -0x800001 ;  /* 0xff7fffffff0a7424 */ /* 0x000fe200078e00ff */
[----:B------:R-:W-:Y:S02]  /*06f0*/  CS2R R12, SRZ ;  /* 0x00000000000c7805 */ /* 0x000fe4000001ff00 */
[----:B------:R-:W-:-:S02]  /*0700*/  CS2R R6, SRZ ;  /* 0x0000000000067805 */ /* 0x000fc4000001ff00 */
[----:B------:R-:W-:Y:S01]  /*0710*/  MOV R5, RZ ;  /* 0x000000ff00057202 */ /* 0x000fe20000000f00 */
[----:B------:R-:W-:Y:S06]  /*0720*/  @P0 BRA `(.L_x_1509) ;  /* 0x00000020005c0947 */ /* 0x000fec0003800000 */
[----:B------:R-:W-:Y:S01]  /*0730*/  LOP3.LUT R4, R23, 0x7f, RZ, 0xc0, !PT ;  /* 0x0000007f17047812 */ /* 0x000fe200078ec0ff */
[----:B------:R-:W-:Y:S01]  /*0740*/  IMAD R9, R9, UR6, RZ ;  /* 0x0000000609097c24 */ /* 0x000fe2000f8e02ff */
[----:B------:R-:W-:Y:S01]  /*0750*/  VIADDMNMX R2, R17, -R8, 0xffffffff, !PT ;  /* 0xffffffff11027446 */ /* 0x000fe20007800908 */
[----:B------:R-:W-:Y:S01]  /*0760*/  IMAD.MOV.U32 R10, RZ, RZ, -0x800001 ;  /* 0xff7fffffff0a7424 */ /* 0x000fe200078e00ff */
[----:B------:R-:W-:Y:S01]  /*0770*/  ISETP.LT.AND P0, PT, R21, R0, P1 ;  /* 0x000000001500720c */ /* 0x000fe20000f01270 */
[----:B------:R-:W-:Y:S01]  /*0780*/  IMAD.MOV.U32 R13, RZ, RZ, RZ ;  /* 0x000000ffff0d7224 */ /* 0x000fe200078e00ff */
[----:B------:R-:W-:Y:S01]  /*0790*/  MOV R3, RZ ;  /* 0x000000ff00037202 */ /* 0x000fe20000000f00 */
[----:B------:R-:W-:Y:S01]  /*07a0*/  IMAD R0, R9, 0x70, R4 ;  /* 0x0000007009007824 */ /* 0x000fe200078e0204 */
[----:B------:R-:W-:Y:S01]  /*07b0*/  IADD3 R2, PT, PT, R2, 0x1, RZ ;  /* 0x0000000102027810 */ /* 0x000fe20007ffe0ff */
[----:B------:R-:W-:-:S08]  /*07c0*/  UMOV UR6, UR5 ;  /* 0x0000000500067c82 */ /* 0x000fd00008000000 */
.L_x_1540:
[----:B0-----:R-:W0:Y:S01]  /*07d0*/  S2UR UR8, SR_CgaCtaId ;  /* 0x00000000000879c3 */ /* 0x001e220000008800 */
[C---:B-1----:R-:W-:Y:S01]  /*07e0*/  LOP3.LUT R30, R23.reuse, 0x300, RZ, 0xfc, !PT ;  /* 0x00000300171e7812 */ /* 0x042fe200078efcff */
[----:B------:R-:W-:Y:S01]  /*07f0*/  UMOV UR4, 0x400 ;  /* 0x0000040000047882 */ /* 0x000fe20000000000 */
[C---:B------:R-:W-:Y:S01]  /*0800*/  LOP3.LUT R25, R23.reuse, 0x200, RZ, 0xfc, !PT ;  /* 0x0000020017197812 */ /* 0x040fe200078efcff */
[----:B------:R-:W-:Y:S01]  /*0810*/  UIADD3 UR7, UPT, UPT, UR6, 0x20, URZ ;  /* 0x0000002006077890 */ /* 0x000fe2000fffe0ff */
[----:B--2--5:R-:W-:Y:S01]  /*0820*/  LOP3.LUT R26, R23, 0x100, RZ, 0xfc, !PT ;  /* 0x00000100171a7812 */ /* 0x024fe200078efcff */
[----:B---3--:R-:W-:Y:S01]  /*0830*/  IMAD.MOV.U32 R9, RZ, RZ, 0x20 ;  /* 0x00000020ff097424 */ /* 0x008fe200078e00ff */
[----:B------:R-:W-:Y:S01]  /*0840*/  SHF.R.U32.HI R27, RZ, 0x7, R23 ;  /* 0x00000007ff1b7819 */ /* 0x000fe20000011617 */
[----:B------:R-:W-:Y:S01]  /*0850*/  UISETP.LT.AND UP1, UPT, UR11, UR7, UPT ;  /* 0x000000070b00728c */ /* 0x000fe2000bf21270 */
[----:B------:R-:W-:Y:S01]  /*0860*/  SHF.R.U32.HI R30, RZ, 0x7, R30 ;  /* 0x00000007ff1e7819 */ /* 0x000fe2000001161e */
[----:B------:R-:W-:Y:S01]  /*0870*/  UMOV UR9, UR6 ;  /* 0x0000000600097c82 */ /* 0x000fe20008000000 */
[----:B------:R-:W-:Y:S01]  /*0880*/  SHF.R.U32.HI R25, RZ, 0x7, R25 ;  /* 0x00000007ff197819 */ /* 0x000fe20000011619 */
[----:B------:R-:W-:Y:S01]  /*0890*/  UISETP.GE.AND UP0, UPT, UR7, UR11, UPT ;  /* 0x0000000b0700728c */ /* 0x000fe2000bf06270 */
[----:B------:R-:W-:Y:S01]  /*08a0*/  SHF.R.U32.HI R26, RZ, 0x7, R26 ;  /* 0x00000007ff1a7819 */ /* 0x000fe2000001161a */
[----:B------:R-:W-:Y:S01]  /*08b0*/  VIADD R31, R30, UR6 ;  /* 0x000000061e1f7c36 */ /* 0x000fe20008000000 */
[----:B------:R-:W-:-:S02]  /*08c0*/  IADD3 R11, PT, PT, R27, UR6, RZ ;  /* 0x000000061b0b7c10 */ /* 0x000fc4000fffe0ff */
[----:B------:R-:W-:Y:S01]  /*08d0*/  IADD3 R33, PT, PT, R25, UR6, RZ ;  /* 0x0000000619217c10 */ /* 0x000fe2000fffe0ff */
[----:B------:R-:W-:Y:S01]  /*08e0*/  VIADD R29, R26, UR6 ;  /* 0x000000061a1d7c36 */ /* 0x000fe20008000000 */
[----:B------:R-:W-:Y:S01]  /*08f0*/  LEA R24, R3, UR5, 0x5 ;  /* 0x0000000503187c11 */ /* 0x000fe2000f8e28ff */
[--C-:B------:R-:W-:Y:S01]  /*0900*/  IMAD R11, R11, 0x70, R0.reuse ;  /* 0x000000700b0b7824 */ /* 0x100fe200078e0200 */
[----:B------:R-:W-:Y:S01]  /*0910*/  ISETP.GT.U32.AND P1, PT, R4, 0x6f, PT ;  /* 0x0000006f0400780c */ /* 0x000fe20003f24070 */
[--C-:B------:R-:W-:Y:S01]  /*0920*/  IMAD R31, R31, 0x70, R0.reuse ;  /* 0x000000701f1f7824 */ /* 0x100fe200078e0200 */
[----:B------:R-:W-:Y:S01]  /*0930*/  VIADDMNMX R24, R24, R9, UR11, PT ;  /* 0x0000000b18187e46 */ /* 0x000fe2000b800109 */
[----:B0-----:R-:W-:Y:S01]  /*0940*/  ULEA UR4, UR8, UR4, 0x18 ;  /* 0x0000000408047291 */ /* 0x001fe2000f8ec0ff */
[--C-:B------:R-:W-:Y:S01]  /*0950*/  IMAD R33, R33, 0x70, R0.reuse ;  /* 0x0000007021217824 */ /* 0x100fe200078e0200 */
[----:B------:R-:W-:Y:S01]  /*0960*/  USEL UR8, UR11, UR7, UP1 ;  /* 0x000000070b087287 */ /* 0x000fe20008800000 */
[----:B------:R-:W-:-:S03]  /*0970*/  IMAD R29, R29, 0x70, R0 ;  /* 0x000000701d1d7824 */ /* 0x000fc600078e0200 */
[----:B------:R-:W-:Y:S01]  /*0980*/  LEA R28, R23, UR4, 0x2 ;  /* 0x00000004171c7c11 */ /* 0x000fe2000f8e10ff */
[----:B------:R-:W-:Y:S01]  /*0990*/  UIADD3 UR8, UPT, UPT, UR8, -UR6, URZ ;  /* 0x8000000608087290 */ /* 0x000fe2000fffe0ff */
[----:B------:R-:W-:Y:S02]  /*09a0*/  UMOV UR4, 0x800 ;  /* 0x0000080000047882 */ /* 0x000fe40000000000 */
[----:B------:R-:W-:Y:S01]  /*09b0*/  IADD3 R28, PT, PT, R28, 0x800, RZ ;  /* 0x000008001c1c7810 */ /* 0x000fe20007ffe0ff */
[----:B------:R-:W-:-:S08]  /*09c0*/  UMOV UR6, UR7 ;  /* 0x0000000700067c82 */ /* 0x000fd00008000000 */
.L_x_1510:
[----:B------:R-:W-:-:S13]  /*09d0*/  ISETP.GE.OR P2, PT, R27, UR8, P1 ;  /* 0x000000081b007c0c */ /* 0x000fda0008f46670 */
[----:B------:R-:W0:Y:S02]  /*09e0*/  @!P2 LDC.64 R8, c[0x0][0x388] ;  /* 0x0000e200ff08ab82 */ /* 0x000e240000000a00 */
[----:B0-----:R-:W-:-:S06]  /*09f0*/  @!P2 IMAD.WIDE R34, R11, 0x2, R8 ;  /* 0x000000020b22a825 */ /* 0x001fcc00078e0208 */
[----:B------:R-:W2:Y:S01]  /*0a00*/  @!P2 LDG.E.U16.CONSTANT R34, desc[UR12][R34.64] ;  /* 0x0000000c2222a981 */ /* 0x000ea2000c1e9500 */
[----:B------:R-:W-:Y:S02]  /*0a10*/  ISETP.GE.OR P3, PT, R26, UR8, P1 ;  /* 0x000000081a007c0c */ /* 0x000fe40008f66670 */
[----:B------:R-:W-:-:S11]  /*0a20*/  ISETP.GE.OR P4, PT, R25, UR8, P1 ;  /* 0x0000000819007c0c */ /* 0x000fd60008f86670 */
[----:B------:R-:W0:Y:S01]  /*0a30*/  @!P3 LDC.64 R8, c[0x0][0x388] ;  /* 0x0000e200ff08bb82 */ /* 0x000e220000000a00 */
[----:B------:R-:W-:Y:S02]  /*0a40*/  IMAD.MOV.U32 R32, RZ, RZ, RZ ;  /* 0x000000ffff207224 */ /* 0x000fe400078e00ff */
[----:B0-----:R-:W-:-:S05]  /*0a50*/  @!P3 IMAD.WIDE R36, R29, 0x2, R8 ;  /* 0x000000021d24b825 */ /* 0x001fca00078e0208 */
[----:B------:R-:W0:Y:S01]  /*0a60*/  @!P4 LDC.64 R8, c[0x0][0x388] ;  /* 0x0000e200ff08cb82 */ /* 0x000e220000000a00 */
[----:B------:R-:W3:Y:S01]  /*0a70*/  @!P3 LDG.E.U16.CONSTANT R36, desc[UR12][R36.64] ;  /* 0x0000000c2424b981 */ /* 0x000ee2000c1e9500 */
[----:B--2---:R-:W-:Y:S01]  /*0a80*/  @!P2 SHF.L.U32 R32, R34, 0x10, RZ ;  /* 0x000000102220a819 */ /* 0x004fe200000006ff */
[----:B0-----:R-:W-:-:S05]  /*0a90*/  @!P4 IMAD.WIDE R34, R33, 0x2, R8 ;  /* 0x000000022122c825 */ /* 0x001fca00078e0208 */
[----:B------:R0:W2:Y:S01]  /*0aa0*/  @!P4 LDG.E.U16.CONSTANT R8, desc[UR12][R34.64] ;  /* 0x0000000c2208c981 */ /* 0x0000a2000c1e9500 */
[----:B------:R-:W-:Y:S01]  /*0ab0*/  ISETP.GE.OR P2, PT, R30, UR8, P1 ;  /* 0x000000081e007c0c */ /* 0x000fe20008f46670 */
[----:B------:R-:W-:Y:S01]  /*0ac0*/  UIADD3 UR4, UPT, UPT, UR4, 0x1000, URZ ;  /* 0x0000100004047890 */ /* 0x000fe2000fffe0ff */
[----:B------:R-:W-:Y:S01]  /*0ad0*/  IADD3 R25, PT, PT, R25, 0x8, RZ ;  /* 0x0000000819197810 */ /* 0x000fe20007ffe0ff */
[----:B------:R-:W-:Y:S01]  /*0ae0*/  STS [R28+-0x800], R32 ;  /* 0xfff800201c007388 */ /* 0x000fe20000000800 */
[----:B0-----:R-:W-:Y:S01]  /*0af0*/  IMAD.MOV.U32 R35, RZ, RZ, RZ ;  /* 0x000000ffff237224 */ /* 0x001fe200078e00ff */
[----:B---3--:R-:W-:Y:S02]  /*0b00*/  @!P3 SHF.L.U32 R35, R36, 0x10, RZ ;  /* 0x000000102423b819 */ /* 0x008fe400000006ff */
[----:B------:R-:W-:Y:S02]  /*0b10*/  CS2R R36, SRZ ;  /* 0x0000000000247805 */ /* 0x000fe4000001ff00 */
[----:B--2---:R-:W-:-:S04]  /*0b20*/  @!P4 IMAD.U32 R37, R8, 0x10000, RZ ;  /* 0x000100000825c824 */ /* 0x004fc800078e00ff */
[----:B------:R-:W0:Y:S02]  /*0b30*/  @!P2 LDC.64 R8, c[0x0][0x388] ;  /* 0x0000e200ff08ab82 */ /* 0x000e240000000a00 */
[----:B0-----:R-:W-:-:S06]  /*0b40*/  @!P2 IMAD.WIDE R8, R31, 0x2, R8 ;  /* 0x000000021f08a825 */ /* 0x001fcc00078e0208 */
[----:B------:R-:W2:Y:S01]  /*0b50*/  @!P2 LDG.E.U16.CONSTANT R8, desc[UR12][R8.64] ;  /* 0x0000000c0808a981 */ /* 0x000ea2000c1e9500 */
[----:B------:R-:W-:Y:S01]  /*0b60*/  UISETP.NE.AND UP1, UPT, UR4, 0x4800, UPT ;  /* 0x000048000400788c */ /* 0x000fe2000bf25270 */
[----:B------:R-:W-:Y:S01]  /*0b70*/  VIADD R30, R30, 0x8 ;  /* 0x000000081e1e7836 */ /* 0x000fe20000000000 */
[----:B------:R-:W-:Y:S01]  /*0b80*/  IADD3 R27, PT, PT, R27, 0x8, RZ ;  /* 0x000000081b1b7810 */ /* 0x000fe20007ffe0ff */
[----:B------:R-:W-:Y:S01]  /*0b90*/  STS [R28+-0x400], R35 ;  /* 0xfffc00231c007388 */ /* 0x000fe20000000800 */
[----:B------:R-:W-:Y:S01]  /*0ba0*/  VIADD R26, R26, 0x8 ;  /* 0x000000081a1a7836 */ /* 0x000fe20000000000 */
[----:B------:R-:W-:Y:S01]  /*0bb0*/  IADD3 R29, PT, PT, R29, 0x380, RZ ;  /* 0x000003801d1d7810 */ /* 0x000fe20007ffe0ff */
[----:B------:R-:W-:Y:S01]  /*0bc0*/  VIADD R11, R11, 0x380 ;  /* 0x000003800b0b7836 */ /* 0x000fe20000000000 */
[----:B------:R-:W-:Y:S01]  /*0bd0*/  STS [R28], R37 ;  /* 0x000000251c007388 */ /* 0x000fe20000000800 */
[----:B------:R-:W-:Y:S01]  /*0be0*/  VIADD R33, R33, 0x380 ;  /* 0x0000038021217836 */ /* 0x000fe20000000000 */
[----:B------:R-:W-:-:S02]  /*0bf0*/  IADD3 R31, PT, PT, R31, 0x380, RZ ;  /* 0x000003801f1f7810 */ /* 0x000fc40007ffe0ff */
[----:B--2---:R-:W-:-:S05]  /*0c00*/  @!P2 SHF.L.U32 R36, R8, 0x10, RZ ;  /* 0x000000100824a819 */ /* 0x004fca00000006ff */
[----:B------:R0:W-:Y:S02]  /*0c10*/  STS [R28+0x400], R36 ;  /* 0x000400241c007388 */ /* 0x0001e40000000800 */
[----:B0-----:R-:W-:Y:S01]  /*0c20*/  VIADD R28, R28, 0x1000 ;  /* 0x000010001c1c7836 */ /* 0x001fe20000000000 */
[----:B------:R-:W-:Y:S06]  /*0c30*/  BRA.U UP1, `(.L_x_1510) ;  /* 0xfffffffd01647547 */ /* 0x000fec000b83ffff */
[----:B------:R-:W-:Y:S01]  /*0c40*/  MOV R11, R23 ;  /* 0x00000017000b7202 */ /* 0x000fe20000000f00 */
[----:B------:R-:W-:-:S06]  /*0c50*/  UMOV UR4, URZ ;  /* 0x000000ff00047c82 */ /* 0x000fcc0008000000 */
.L_x_1511:
[----:B------:R-:W-:Y:S01]  /*0c60*/  SHF.R.U32.HI R9, RZ, 0x7, R11 ;  /* 0x00000007ff097819 */ /* 0x000fe2000001160b */
[C---:B0-----:R-:W-:Y:S01]  /*0c70*/  VIADD R25, R11.reuse, 0x100 ;  /* 0x000001000b197836 */ /* 0x041fe20000000000 */
[C---:B------:R-:W-:Y:S01]  /*0c80*/  IADD3 R33, PT, PT, R11.reuse, 0x200, RZ ;  /* 0x000002000b217810 */ /* 0x040fe20007ffe0ff */
[----:B------:R-:W-:Y:S01]  /*0c90*/  VIADD R32, R11, 0x300 ;  /* 0x000003000b207836 */ /* 0x000fe20000000000 */
[----:B------:R-:W-:Y:S02]  /*0ca0*/  ISETP.GE.OR P2, PT, R9, UR8, P1 ;  /* 0x0000000809007c0c */ /* 0x000fe40008f46670 */
[----:B------:R-:W-:Y:S02]  /*0cb0*/  SHF.R.U32.HI R25, RZ, 0x7, R25 ;  /* 0x00000007ff197819 */ /* 0x000fe40000011619 */
[----:B------:R-:W-:Y:S02]  /*0cc0*/  SHF.R.U32.HI R33, RZ, 0x7, R33 ;  /* 0x00000007ff217819 */ /* 0x000fe40000011621 */
[----:B------:R-:W-:-:S02]  /*0cd0*/  SHF.R.U32.HI R32, RZ, 0x7, R32 ;  /* 0x00000007ff207819 */ /* 0x000fc40000011620 */
[----:B------:R-:W-:Y:S02]  /*0ce0*/  ISETP.GE.OR P3, PT, R25, UR8, P1 ;  /* 0x0000000819007c0c */ /* 0x000fe40008f66670 */
[----:B------:R-:W-:Y:S02]  /*0cf0*/  ISETP.GE.OR P4, PT, R33, UR8, P1 ;  /* 0x0000000821007c0c */ /* 0x000fe40008f86670 */
[----:B------:R-:W-:Y:S01]  /*0d00*/  ISETP.GE.OR P5, PT, R32, UR8, P1 ;  /* 0x0000000820007c0c */ /* 0x000fe20008fa6670 */
[----:B------:R-:W0:Y:S01]  /*0d10*/  @!P2 LDC.64 R30, c[0x0][0x390] ;  /* 0x0000e400ff1eab82 */ /* 0x000e220000000a00 */
[----:B------:R-:W-:-:S05]  /*0d20*/  @!P2 IADD3 R9, PT, PT, R9, UR9, RZ ;  /* 0x000000090909ac10 */ /* 0x000fca000fffe0ff */
[----:B------:R-:W-:Y:S02]  /*0d30*/  @!P2 IMAD R35, R9, 0x70, R0 ;  /* 0x000000700923a824 */ /* 0x000fe400078e0200 */
[----:B------:R-:W1:Y:S08]  /*0d40*/  @!P3 LDC.64 R28, c[0x0][0x390] ;  /* 0x0000e400ff1cbb82 */ /* 0x000e700000000a00 */
[----:B------:R-:W2:Y:S08]  /*0d50*/  @!P4 LDC.64 R26, c[0x0][0x390] ;  /* 0x0000e400ff1acb82 */ /* 0x000eb00000000a00 */
[----:B------:R-:W3:Y:S01]  /*0d60*/  @!P5 LDC.64 R8, c[0x0][0x390] ;  /* 0x0000e400ff08db82 */ /* 0x000ee20000000a00 */
[----:B0-----:R-:W-:Y:S01]  /*0d70*/  @!P2 IMAD.WIDE R30, R35, 0x2, R30 ;  /* 0x00000002231ea825 */ /* 0x001fe200078e021e */
[----:B------:R-:W-:-:S03]  /*0d80*/  @!P4 IADD3 R33, PT, PT, R33, UR9, RZ ;  /* 0x000000092121cc10 */ /* 0x000fc6000fffe0ff */
[----:B------:R-:W-:Y:S02]  /*0d90*/  @!P3 VIADD R25, R25, UR9 ;  /* 0x000000091919bc36 */ /* 0x000fe40008000000 */
[----:B------:R-:W-:Y:S01]  /*0da0*/  @!P5 VIADD R35, R32, UR9 ;  /* 0x000000092023dc36 */ /* 0x000fe20008000000 */
[----:B------:R-:W4:Y:S01]  /*0db0*/  @!P2 LDG.E.U16.CONSTANT R30, desc[UR12][R30.64] ;  /* 0x0000000c1e1ea981 */ /* 0x000f22000c1e9500 */
[--C-:B------:R-:W-:Y:S02]  /*0dc0*/  @!P3 IMAD R25, R25, 0x70, R0.reuse ;  /* 0x000000701919b824 */ /* 0x100fe400078e0200 */
[--C-:B------:R-:W-:Y:S02]  /*0dd0*/  @!P4 IMAD R33, R33, 0x70, R0.reuse ;  /* 0x000000702121c824 */ /* 0x100fe400078e0200 */
[----:B------:R-:W-:Y:S02]  /*0de0*/  @!P5 IMAD R35, R35, 0x70, R0 ;  /* 0x000000702323d824 */ /* 0x000fe400078e0200 */
[----:B-1----:R-:W-:-:S04]  /*0df0*/  @!P3 IMAD.WIDE R28, R25, 0x2, R28 ;  /* 0x00000002191cb825 */ /* 0x002fc800078e021c */
[----:B--2---:R-:W-:Y:S02]  /*0e00*/  @!P4 IMAD.WIDE R26, R33, 0x2, R26 ;  /* 0x00000002211ac825 */ /* 0x004fe400078e021a */
[----:B------:R0:W2:Y:S02]  /*0e10*/  @!P3 LDG.E.U16.CONSTANT R28, desc[UR12][R28.64] ;  /* 0x0000000c1c1cb981 */ /* 0x0000a4000c1e9500 */
[----:B---3--:R-:W-:Y:S02]  /*0e20*/  @!P5 IMAD.WIDE R8, R35, 0x2, R8 ;  /* 0x000000022308d825 */ /* 0x008fe400078e0208 */
[----:B------:R-:W3:Y:S04]  /*0e30*/  @!P4 LDG.E.U16.CONSTANT R26, desc[UR12][R26.64] ;  /* 0x0000000c1a1ac981 */ /* 0x000ee8000c1e9500 */
[----:B------:R-:W5:Y:S01]  /*0e40*/  @!P5 LDG.E.U16.CONSTANT R8, desc[UR12][R8.64] ;  /* 0x0000000c0808d981 */ /* 0x000f62000c1e9500 */
[----:B------:R-:W1:Y:S01]  /*0e50*/  S2UR UR10, SR_CgaCtaId ;  /* 0x00000000000a79c3 */ /* 0x000e620000008800 */
[----:B------:R-:W-:Y:S01]  /*0e60*/  UMOV UR7, 0x400 ;  /* 0x0000040000077882 */ /* 0x000fe20000000000 */
[----:B------:R-:W-:Y:S01]  /*0e70*/  HFMA2 R25, -RZ, RZ, 0, 0 ;  /* 0x00000000ff197431 */ /* 0x000fe200000001ff */
[----:B------:R-:W-:Y:S01]  /*0e80*/  UIADD3 UR7, UPT, UPT, UR7, 0x4000, URZ ;  /* 0x0000400007077890 */ /* 0x000fe2000fffe0ff */
[----:B0-----:R-:W-:Y:S01]  /*0e90*/  MOV R29, RZ ;  /* 0x000000ff001d7202 */ /* 0x001fe20000000f00 */
[----:B------:R-:W-:-:S02]  /*0ea0*/  UIADD3 UR4, UPT, UPT, UR4, 0x4, URZ ;  /* 0x0000000404047890 */ /* 0x000fc4000fffe0ff */
[----:B-1----:R-:W-:-:S06]  /*0eb0*/  ULEA UR7, UR10, UR7, 0x18 ;  /* 0x000000070a077291 */ /* 0x002fcc000f8ec0ff */
[C---:B------:R-:W-:Y:S01]  /*0ec0*/  LEA R32, R11.reuse, UR7, 0x2 ;  /* 0x000000070b207c11 */ /* 0x040fe2000f8e10ff */
[----:B------:R-:W-:Y:S01]  /*0ed0*/  UISETP.NE.AND UP1, UPT, UR4, 0x10, UPT ;  /* 0x000000100400788c */ /* 0x000fe2000bf25270 */
[----:B------:R-:W-:Y:S01]  /*0ee0*/  IADD3 R11, PT, PT, R11, 0x400, RZ ;  /* 0x000004000b0b7810 */ /* 0x000fe20007ffe0ff */
[----:B----4-:R-:W-:Y:S01]  /*0ef0*/  @!P2 IMAD.U32 R25, R30, 0x10000, RZ ;  /* 0x000100001e19a824 */ /* 0x010fe200078e00ff */
[----:B------:R-:W-:-:S04]  /*0f00*/  CS2R R30, SRZ ;  /* 0x00000000001e7805 */ /* 0x000fc8000001ff00 */
[----:B------:R0:W-:Y:S01]  /*0f10*/  STS [R32], R25 ;  /* 0x0000001920007388 */ /* 0x0001e20000000800 */
[----:B--2---:R-:W-:Y:S01]  /*0f20*/  @!P3 IMAD.U32 R30, R28, 0x10000, RZ ;  /* 0x000100001c1eb824 */ /* 0x004fe200078e00ff */
[----:B---3--:R-:W-:Y:S01]  /*0f30*/  @!P4 SHF.L.U32 R31, R26, 0x10, RZ ;  /* 0x000000101a1fc819 */ /* 0x008fe200000006ff */
[----:B-----5:R-:W-:-:S03]  /*0f40*/  @!P5 IMAD.U32 R29, R8, 0x10000, RZ ;  /* 0x00010000081dd824 */ /* 0x020fc600078e00ff */
[----:B------:R0:W-:Y:S04]  /*0f50*/  STS [R32+0x400], R30 ;  /* 0x0004001e20007388 */ /* 0x0001e80000000800 */
[----:B------:R0:W-:Y:S04]  /*0f60*/  STS [R32+0x800], R31 ;  /* 0x0008001f20007388 */ /* 0x0001e80000000800 */
[----:B------:R0:W-:Y:S01]  /*0f70*/  STS [R32+0xc00], R29 ;  /* 0x000c001d20007388 */ /* 0x0001e20000000800 */
[----:B------:R-:W-:Y:S05]  /*0f80*/  BRA.U UP1, `(.L_x_1511) ;  /* 0xfffffffd01347547 */ /* 0x000fea000b83ffff */
[----:B------:R-:W1:Y:S01]  /*0f90*/  LDCU UR4, c[0x0][0x3ac] ;  /* 0x00007580ff0477ac */ /* 0x000e620008000800 */
[----:B------:R-:W-:Y:S01]  /*0fa0*/  BAR.SYNC.DEFER_BLOCKING 0x0 ;  /* 0x0000000000007b1d */ /* 0x000fe20000010000 */
[----:B-1----:R-:W-:-:S13]  /*0fb0*/  ISETP.GE.AND P1, PT, R21, UR4, PT ;  /* 0x0000000415007c0c */ /* 0x002fda000bf26270 */
        /* <DEDUP_REMOVED lines=9> */
.L_x_1519:
[----:B-12---:R-:W-:-:S05]  /*1050*/  VIADD R9, R8, UR9 ;  /* 0x0000000908097c36 */ /* 0x006fca0008000000 */
[----:B------:R-:W-:-:S13]  /*1060*/  ISETP.GE.AND P2, PT, R17, R9, PT ;  /* 0x000000091100720c */ /* 0x000fda0003f46270 */
[----:B0-----:R-:W-:Y:S05]  /*1070*/  @!P2 BRA `(.L_x_1514) ;  /* 0x0000000000a4a947 */ /* 0x001fea0003800000 */
[----:B------:R-:W-:Y:S01]  /*1080*/  ISETP.GT.U32.AND P2, PT, R2, R9, PT ;  /* 0x000000090200720c */ /* 0x000fe20003f44070 */
[----:B------:R-:W-:-:S12]  /*1090*/  BSSY B1, `(.L_x_1515) ;  /* 0x0000022000017945 */ /* 0x000fd80003800000 */
        /* <DEDUP_REMOVED lines=25> */
.L_x_1551:
[----:B-1----:R-:W-:Y:S01]  /*1230*/  FADD R30, R29, R30 ;  /* 0x0000001e1d1e7221 */ /* 0x002fe20000000000 */
[----:B------:R-:W-:-:S04]  /*1240*/  LEA R9, R8, UR14, 0x2 ;  /* 0x0000000e08097c11 */ /* 0x000fc8000f8e10ff */
[----:B------:R-:W-:Y:S01]  /*1250*/  FMNMX R25, R25, R30, !PT ;  /* 0x0000001e19197209 */ /* 0x000fe20007800000 */
[----:B------:R1:W-:Y:S01]  /*1260*/  STL [R9], R30 ;  /* 0x0000001e09007387 */ /* 0x0003e20000100800 */
[----:B------:R-:W-:Y:S05]  /*1270*/  BRA `(.L_x_1518) ;  /* 0x00000000000c7947 */ /* 0x000fea0003800000 */
.L_x_1516:
[----:B------:R-:W-:Y:S01]  /*1280*/  LEA R9, R8, UR14, 0x2 ;  /* 0x0000000e08097c11 */ /* 0x000fe2000f8e10ff */
[----:B------:R-:W-:-:S05]  /*1290*/  IMAD.MOV.U32 R26, RZ, RZ, -0x800001 ;  /* 0xff7fffffff1a7424 */ /* 0x000fca00078e00ff */
[----:B------:R2:W-:Y:S02]  /*12a0*/  STL [R9], R26 ;  /* 0x0000001a09007387 */ /* 0x0005e40000100800 */
.L_x_1518:
[----:B------:R-:W-:Y:S05]  /*12b0*/  BSYNC B1 ;  /* 0x0000000000017941 */ /* 0x000fea0003800000 */
.L_x_1515:
[----:B------:R-:W-:Y:S01]  /*12c0*/  IADD3 R8, PT, PT, R8, 0x1, RZ ;  /* 0x0000000108087810 */ /* 0x000fe20007ffe0ff */
[----:B------:R-:W-:-:S03]  /*12d0*/  VIADD R11, R11, 0x1 ;  /* 0x000000010b0b7836 */ /* 0x000fc60000000000 */
[----:B------:R-:W-:-:S13]  /*12e0*/  ISETP.GE.AND P2, PT, R8, UR8, PT ;  /* 0x0000000808007c0c */ /* 0x000fda000bf46270 */
[----:B------:R-:W-:Y:S05]  /*12f0*/  @!P2 BRA `(.L_x_1519) ;  /* 0xfffffffc0054a947 */ /* 0x000fea000383ffff */
[----:B------:R-:W-:Y:S05]  /*1300*/  BRA `(.L_x_1520) ;  /* 0x0000000400387947 */ /* 0x000fea0003800000 */
.L_x_1514:
        /* <DEDUP_REMOVED lines=12> */
.L_x_1523:
        /* <DEDUP_REMOVED lines=21> */
.L_x_1522:
[----:B------:R-:W-:Y:S05]  /*1520*/  BSYNC.RECONVERGENT B1 ;  /* 0x0000000000017941 */ /* 0x000fea0003800200 */
.L_x_1521:
[----:B------:R-:W-:Y:S05]  /*1530*/  @!P3 BRA `(.L_x_1520) ;  /* 0x0000000000acb947 */ /* 0x000fea0003800000 */
[----:B------:R-:W-:Y:S01]  /*1540*/  IADD3 R11, PT, PT, R11, UR5, RZ ;  /* 0x000000050b0b7c10 */ /* 0x000fe2000fffe0ff */
[----:B------:R-:W-:Y:S04]  /*1550*/  BSSY.RECONVERGENT B1, `(.L_x_1524) ;  /* 0x0000015000017945 */ /* 0x000fe80003800200 */
[----:B------:R-:W-:-:S05]  /*1560*/  IMAD.MOV R9, RZ, RZ, -R11 ;  /* 0x000000ffff097224 */ /* 0x000fca00078e0a0b */
[----:B------:R-:W-:-:S04]  /*1570*/  PRMT R9, R9, 0x7710, RZ ;  /* 0x0000771009097816 */ /* 0x000fc800000000ff */
[----:B------:R-:W-:-:S04]  /*1580*/  IADD3 R9, PT, PT, R24, R9, RZ ;  /* 0x0000000918097210 */ /* 0x000fc80007ffe0ff */
[----:B------:R-:W-:-:S04]  /*1590*/  LOP3.LUT R11, R9, 0xf, RZ, 0xc0, !PT ;  /* 0x0000000f090b7812 */ /* 0x000fc800078ec0ff */
[C---:B0-----:R-:W-:Y:S01]  /*15a0*/  LOP3.LUT P3, R26, R11.reuse, 0x7, RZ, 0xc0, !PT ;  /* 0x000000070b1a7812 */ /* 0x041fe2000786c0ff */
[----:B------:R-:W-:-:S05]  /*15b0*/  VIADD R9, R11, 0xffffffff ;  /* 0xffffffff0b097836 */ /* 0x000fca0000000000 */
        /* <DEDUP_REMOVED lines=14> */
.L_x_1525:
[----:B------:R-:W-:Y:S05]  /*16a0*/  BSYNC.RECONVERGENT B1 ;  /* 0x0000000000017941 */ /* 0x000fea0003800200 */
.L_x_1524:
        /* <DEDUP_REMOVED lines=20> */
.L_x_1520:
[----:B------:R-:W-:Y:S05]  /*17f0*/  BSYNC B0 ;  /* 0x0000000000007941 */ /* 0x000fea0003800000 */
.L_x_1513:
[----:B------:R-:W-:-:S13]  /*1800*/  FSETP.GT.AND P2, PT, R25, -3.40282346638528859812e+38, PT ;  /* 0xff7fffff1900780b */ /* 0x000fda0003f44000 */
[----:B------:R-:W-:Y:S05]  /*1810*/  @!P2 BRA `(.L_x_1512) ;  /* 0x000000100010a947 */ /* 0x000fea0003800000 */
[----:B-123--:R-:W-:Y:S01]  /*1820*/  HFMA2 R9, -RZ, RZ, 0.96630859375, -0.0022525787353515625 ;  /* 0x3bbb989dff097431 */ /* 0x00efe200000001ff */
[----:B------:R-:W-:-:S05]  /*1830*/  FMNMX R25, R10, R25, !PT ;  /* 0x000000190a197209 */ /* 0x000fca0007800000 */
[----:B0-----:R-:W-:Y:S01]  /*1840*/  FADD R8, R10, -R25 ;  /* 0x800000190a087221 */ /* 0x001fe20000000000 */
[----:B------:R-:W-:-:S03]  /*1850*/  IMAD.MOV.U32 R10, RZ, RZ, 0x437c0000 ;  /* 0x437c0000ff0a7424 */ /* 0x000fc600078e00ff */
        /* <DEDUP_REMOVED lines=16> */
[----:B------:R-:W-:-:S04]  /*1960*/  MOV R10, 0xffffffe0 ;  /* 0xffffffe0000a7802 */ /* 0x000fc80000000f00 */
[----:B------:R-:W-:Y:S01]  /*1970*/  IADD3 R8, PT, PT, -R8, UR5, RZ ;  /* 0x0000000508087c10 */ /* 0x000fe2000fffe1ff */
[----:B------:R-:W-:-:S03]  /*1980*/  IMAD R9, R3, R10, -UR5 ;  /* 0x8000000503097e24 */ /* 0x000fc6000f8e020a */
[----:B------:R-:W-:Y:S02]  /*1990*/  ISETP.GT.U32.AND P1, PT, R8, -0x4, PT ;  /* 0xfffffffc0800780c */ /* 0x000fe40003f24070 */
[----:B------:R-:W-:Y:S01]  /*19a0*/  IADD3 R9, PT, PT, R24, R9, RZ ;  /* 0x0000000918097210 */ /* 0x000fe20007ffe0ff */
[----:B------:R-:W-:-:S03]  /*19b0*/  IMAD.MOV.U32 R24, RZ, RZ, RZ ;  /* 0x000000ffff187224 */ /* 0x000fc600078e00ff */
[----:B------:R-:W-:-:S07]  /*19c0*/  LOP3.LUT R30, R9, 0x3, RZ, 0xc0, !PT ;  /* 0x00000003091e7812 */ /* 0x000fce00078ec0ff */
[----:B------:R-:W-:Y:S05]  /*19d0*/  @P1 BRA `(.L_x_1526) ;  /* 0x0000000800041947 */ /* 0x000fea0003800000 */
[----:B------:R-:W-:Y:S01]  /*19e0*/  BSSY.RECONVERGENT B0, `(.L_x_1526) ;  /* 0x0000080000007945 */ /* 0x000fe20003800200 */
[----:B------:R-:W-:Y:S02]  /*19f0*/  LOP3.LUT R24, R9, 0xfffffffc, RZ, 0xc0, !PT ;  /* 0xfffffffc09187812 */ /* 0x000fe400078ec0ff */
[----:B------:R-:W-:-:S07]  /*1a00*/  MOV R26, RZ ;  /* 0x000000ff001a7202 */ /* 0x000fce0000000f00 */
.L_x_1535:
        /* <DEDUP_REMOVED lines=34> */
.L_x_1528:
[----:B------:R-:W-:Y:S05]  /*1c30*/  BSYNC.RECONVERGENT B1 ;  /* 0x0000000000017941 */ /* 0x000fea0003800200 */
.L_x_1527:
        /* <DEDUP_REMOVED lines=28> */
.L_x_1530:
[----:B------:R-:W-:Y:S05]  /*1e00*/  BSYNC.RECONVERGENT B1 ;  /* 0x0000000000017941 */ /* 0x000fea0003800200 */
.L_x_1529:
        /* <DEDUP_REMOVED lines=28> */
.L_x_1532:
[----:B------:R-:W-:Y:S05]  /*1fd0*/  BSYNC.RECONVERGENT B1 ;  /* 0x0000000000017941 */ /* 0x000fea0003800200 */
.L_x_1531:
        /* <DEDUP_REMOVED lines=28> */
.L_x_1534:
[----:B------:R-:W-:Y:S05]  /*21a0*/  BSYNC.RECONVERGENT B1 ;  /* 0x0000000000017941 */ /* 0x000fea0003800200 */
.L_x_1533:
[----:B------:R-:W-:-:S05]  /*21b0*/  VIADD R26, R26, 0x4 ;  /* 0x000000041a1a7836 */ /* 0x000fca0000000000 */
[----:B------:R-:W-:-:S13]  /*21c0*/  ISETP.NE.AND P1, PT, R26, R24, PT ;  /* 0x000000181a00720c */ /* 0x000fda0003f25270 */
[----:B------:R-:W-:Y:S05]  /*21d0*/  @P1 BRA `(.L_x_1535) ;  /* 0xfffffff8000c1947 */ /* 0x000fea000383ffff */
[----:B------:R-:W-:Y:S05]  /*21e0*/  BSYNC.RECONVERGENT B0 ;  /* 0x0000000000007941 */ /* 0x000fea0003800200 */
.L_x_1526:
        /* <DEDUP_REMOVED lines=37> */
.L_x_1537:
[----:B------:R-:W-:Y:S05]  /*2440*/  BSYNC.RECONVERGENT B0 ;  /* 0x0000000000007941 */ /* 0x000fea0003800200 */
.L_x_1536:
        /* <DEDUP_REMOVED lines=32> */
.L_x_1539:
[----:B------:R-:W-:Y:S05]  /*2650*/  BSYNC.RECONVERGENT B0 ;  /* 0x0000000000007941 */ /* 0x000fea0003800200 */
.L_x_1538:
        /* <DEDUP_REMOVED lines=32> */
.L_x_1512:
[----:B------:R-:W-:Y:S05]  /*2860*/  WARPSYNC.ALL ;  /* 0x0000000000007948 */ /* 0x000fea0003800000 */
[----:B------:R-:W-:Y:S01]  /*2870*/  BAR.SYNC.DEFER_BLOCKING 0x0 ;  /* 0x0000000000007b1d */ /* 0x000fe20000010000 */
[----:B------:R-:W-:-:S05]  /*2880*/  VIADD R3, R3, 0x1 ;  /* 0x0000000103037836 */ /* 0x000fca0000000000 */
[----:B------:R-:W-:Y:S05]  /*2890*/  BRA.U !UP0, `(.L_x_1540) ;  /* 0xffffffdd08cc7547 */ /* 0x000fea000b83ffff */
.L_x_1509:
        /* <DEDUP_REMOVED lines=10> */
[----:B------:R-:W4:Y:S01]  /*2940*/  LDG.E.CONSTANT R23, desc[UR12][R22.64] ;  /* 0x0000000c16177981 */ /* 0x000f22000c1e9900 */
[----:B------:R-:W-:Y:S02]  /*2950*/  HFMA2 R5, -RZ, RZ, 0.96630859375, -0.0022525787353515625 ;  /* 0x3bbb989dff057431 */ /* 0x000fe400000001ff */
[----:B------:R-:W-:Y:S01]  /*2960*/  IMAD.MOV.U32 R14, RZ, RZ, 0x437c0000 ;  /* 0x437c0000ff0e7424 */ /* 0x000fe200078e00ff */
[----:B----4-:R-:W-:-:S05]  /*2970*/  FMNMX R0, R23, R10, !PT ;  /* 0x0000000a17007209 */ /* 0x010fca0007800000 */
[----:B------:R-:W-:Y:S01]  /*2980*/  FADD R4, R23, -R0 ;  /* 0x8000000017047221 */ /* 0x000fe20000000000 */
[----:B------:R-:W-:-:S03]  /*2990*/  FADD R0, -R0, R10 ;  /* 0x0000000a00007221 */ /* 0x000fc60000000100 */
[----:B------:R-:W-:-:S04]  /*29a0*/  FFMA.SAT R3, R4, R5, 0.5 ;  /* 0x3f00000004037423 */ /* 0x000fc80000002005 */
[----:B0123--:R-:W-:Y:S01]  /*29b0*/  FFMA.RM R8, R3, R14, 12582913 ;  /* 0x4b40000103087423 */ /* 0x00ffe2000000400e */
        /* <DEDUP_REMOVED lines=19> */
.L_x_1541:
[C---:B------:R-:W-:Y:S01]  /*2af0*/  VIADD R0, R2.reuse, 0x1800000 ;  /* 0x0180000002007836 */ /* 0x040fe20000000000 */
[----:B------:R-:W-:Y:S01]  /*2b00*/  BSSY.RECONVERGENT B0, `(.L_x_1542) ;  /* 0x000000e000007945 */ /* 0x000fe20003800200 */
[----:B------:R-:W-:Y:S02]  /*2b10*/  ISETP.GT.U32.AND P3, PT, R19, 0xf, PT ;  /* 0x0000000f1300780c */ /* 0x000fe40003f64070 */
[----:B------:R-:W-:Y:S02]  /*2b20*/  FSETP.GT.AND P4, PT, R2, RZ, PT ;  /* 0x000000ff0200720b */ /* 0x000fe40003f84000 */
[----:B------:R-:W-:-:S04]  /*2b30*/  LOP3.LUT R0, R0, 0x7f800000, RZ, 0xc0, !PT ;  /* 0x7f80000000007812 */ /* 0x000fc800078ec0ff */
[----:B------:R-:W-:-:S13]  /*2b40*/  ISETP.GT.U32.AND P0, PT, R0, 0x1ffffff, PT ;  /* 0x01ffffff0000780c */ /* 0x000fda0003f04070 */
[----:B------:R-:W-:Y:S05]  /*2b50*/  @P0 BRA `(.L_x_1543) ;  /* 0x0000000000100947 */ /* 0x000fea0003800000 */
[----:B------:R-:W-:-:S07]  /*2b60*/  MOV R4, 0x2b80 ;  /* 0x00002b8000047802 */ /* 0x000fce0000000f00 */
[----:B0123-5:R-:W-:Y:S05]  /*2b70*/  CALL.REL.NOINC `($__internal_31_$__cuda_sm20_rcp_rn_f32_slowpath) ;  /* 0x0000000400007944 */ /* 0x02ffea0003c00000 */
[----:B------:R-:W-:Y:S01]  /*2b80*/  MOV R0, R3 ;  /* 0x0000000300007202 */ /* 0x000fe20000000f00 */
[----:B------:R-:W-:Y:S06]  /*2b90*/  BRA `(.L_x_1544) ;  /* 0x0000000000107947 */ /* 0x000fec0003800000 */
.L_x_1543:
[----:B------:R-:W4:Y:S02]  /*2ba0*/  MUFU.RCP R3, R2 ;  /* 0x0000000200037308 */ /* 0x000f240000001000 */
[----:B----4-:R-:W-:-:S04]  /*2bb0*/  FFMA R0, R3, R2, -1 ;  /* 0xbf80000003007423 */ /* 0x010fc80000000002 */
[----:B------:R-:W-:-:S04]  /*2bc0*/  FADD.FTZ R0, -R0, -RZ ;  /* 0x800000ff00007221 */ /* 0x000fc80000010100 */
[----:B------:R-:W-:-:S07]  /*2bd0*/  FFMA R0, R3, R0, R3 ;  /* 0x0000000003007223 */ /* 0x000fce0000000003 */
.L_x_1544:
[----:B------:R-:W-:Y:S05]  /*2be0*/  BSYNC.RECONVERGENT B0 ;  /* 0x0000000000007941 */ /* 0x000fea0003800200 */
.L_x_1542:
[----:B------:R-:W4:Y:S01]  /*2bf0*/  LDC.64 R2, c[0x0][0x398] ;  /* 0x0000e600ff027b82 */ /* 0x000f220000000a00 */
[----:B------:R-:W-:Y:S02]  /*2c00*/  FSEL R0, R0, RZ, P4 ;  /* 0x000000ff00007208 */ /* 0x000fe40002000000 */
[----:B------:R-:W-:-:S03]  /*2c10*/  IADD3 R19, PT, PT, R19, R20, RZ ;  /* 0x0000001413137210 */ /* 0x000fc60007ffe0ff */
        /* <DEDUP_REMOVED lines=15> */
.L_x_1517:
        /* <DEDUP_REMOVED lines=8> */
.L_x_1546:
[----:B------:R-:W-:Y:S05]  /*2d90*/  BSYNC B2 ;  /* 0x0000000000027941 */ /* 0x000fea0003800000 */
.L_x_1545:
        /* <DEDUP_REMOVED lines=8> */
.L_x_1547:
[----:B------:R-:W-:Y:S01]  /*2e20*/  HFMA2 R32, -RZ, RZ, 0, 2.384185791015625e-07 ;  /* 0x00000004ff207431 */ /* 0x000fe200000001ff */
[----:B------:R-:W-:-:S05]  /*2e30*/  MOV R9, R30 ;  /* 0x0000001e00097202 */ /* 0x000fca0000000f00 */
[----:B------:R-:W-:-:S04]  /*2e40*/  FADD R9, R26, R9 ;  /* 0x000000091a097221 */ /* 0x000fc80000000000 */
[----:B------:R-:W-:-:S07]  /*2e50*/  IMAD.MOV.U32 R26, RZ, RZ, R9 ;  /* 0x000000ffff1a7224 */ /* 0x000fce00078e0009 */
[----:B------:R-:W-:Y:S05]  /*2e60*/  WARPSYNC.COLLECTIVE R31, `(.L_x_1548) ;  /* 0x000000001f087348 */ /* 0x000fea0003c00000 */
[----:B------:R0:W1:Y:S02]  /*2e70*/  SHFL.BFLY P2, R30, R26, R32, R33 ;  /* 0x0c0000201a1e7389 */ /* 0x0000640000040021 */
[----:B01----:R-:W-:Y:S05]  /*2e80*/  ENDCOLLECTIVE ;  /* 0x000000000000791b */ /* 0x003fea0003800000 */
.L_x_1548:
[----:B------:R-:W-:Y:S01]  /*2e90*/  HFMA2 R32, -RZ, RZ, 0, 1.1920928955078125e-07 ;  /* 0x00000002ff207431 */ /* 0x000fe200000001ff */
[----:B------:R-:W-:-:S05]  /*2ea0*/  MOV R28, R30 ;  /* 0x0000001e001c7202 */ /* 0x000fca0000000f00 */
[----:B------:R-:W-:-:S04]  /*2eb0*/  FADD R28, R9, R28 ;  /* 0x0000001c091c7221 */ /* 0x000fc80000000000 */
[----:B------:R-:W-:-:S07]  /*2ec0*/  IMAD.MOV.U32 R26, RZ, RZ, R28 ;  /* 0x000000ffff1a7224 */ /* 0x000fce00078e001c */
[----:B------:R-:W-:Y:S05]  /*2ed0*/  WARPSYNC.COLLECTIVE R31, `(.L_x_1549) ;  /* 0x000000001f087348 */ /* 0x000fea0003c00000 */
[----:B------:R0:W1:Y:S02]  /*2ee0*/  SHFL.BFLY P2, R30, R26, R32, R33 ;  /* 0x0c0000201a1e7389 */ /* 0x0000640000040021 */
[----:B01----:R-:W-:Y:S05]  /*2ef0*/  ENDCOLLECTIVE ;  /* 0x000000000000791b */ /* 0x003fea0003800000 */
.L_x_1549:
[----:B------:R-:W-:Y:S01]  /*2f00*/  HFMA2 R32, -RZ, RZ, 0, 5.9604644775390625e-08 ;  /* 0x00000001ff207431 */ /* 0x000fe200000001ff */
[----:B------:R-:W-:-:S05]  /*2f10*/  MOV R29, R30 ;  /* 0x0000001e001d7202 */ /* 0x000fca0000000f00 */
[----:B------:R-:W-:-:S04]  /*2f20*/  FADD R29, R28, R29 ;  /* 0x0000001d1c1d7221 */ /* 0x000fc80000000000 */
[----:B------:R-:W-:-:S07]  /*2f30*/  IMAD.MOV.U32 R26, RZ, RZ, R29 ;  /* 0x000000ffff1a7224 */ /* 0x000fce00078e001d */
[----:B------:R-:W-:Y:S05]  /*2f40*/  WARPSYNC.COLLECTIVE R31, `(.L_x_1550) ;  /* 0x000000001f087348 */ /* 0x000fea0003c00000 */
[----:B------:R0:W1:Y:S02]  /*2f50*/  SHFL.BFLY P2, R30, R26, R32, R33 ;  /* 0x0c0000201a1e7389 */ /* 0x0000640000040021 */
[----:B01----:R-:W-:Y:S05]  /*2f60*/  ENDCOLLECTIVE ;  /* 0x000000000000791b */ /* 0x003fea0003800000 */
.L_x_1550:
[----:B------:R-:W-:Y:S05]  /*2f70*/  BRA `(.L_x_1551) ;  /* 0xffffffe000ac7947 */ /* 0x000fea000383ffff */
        .weak           $__internal_31_$__cuda_sm20_rcp_rn_f32_slowpath
        .type           $__internal_31_$__cuda_sm20_rcp_rn_f32_slowpath,@function
        .size           $__internal_31_$__cuda_sm20_rcp_rn_f32_slowpath,(.L_x_2092 - $__internal_31_$__cuda_sm20_rcp_rn_f32_slowpath)
$__internal_31_$__cuda_sm20_rcp_rn_f32_slowpath:
        /* <DEDUP_REMOVED lines=15> */
.L_x_1553:
        /* <DEDUP_REMOVED lines=33> */
.L_x_1555:
[----:B------:R0:W1:Y:S02]  /*3280*/  MUFU.RCP R3, R2 ;  /* 0x0000000200037308 */ /* 0x0000640000001000 */
.L_x_1554:
[----:B------:R-:W-:Y:S05]  /*3290*/  BSYNC.RECONVERGENT B1 ;  /* 0x0000000000017941 */ /* 0x000fea0003800200 */
.L_x_1552:
[----:B------:R-:W-:-:S04]  /*32a0*/  HFMA2 R5, -RZ, RZ, 0, 0 ;  /* 0x00000000ff057431 */ /* 0x000fc800000001ff */
[----:B01----:R-:W-:Y:S05]  /*32b0*/  RET.REL.NODEC R4 `(_Z23flash_attn_sinks_kernelI13__nv_bfloat16Li112ELi8ELi32EEvPKT_S3_S3_PS1_PKffiiiii) ;  /* 0xffffffcc04507950 */ /* 0x003fea0003c3ffff */
.L_x_1556:
        /* <DEDUP_REMOVED lines=12> */
.L_x_2092:


//--------------------- .text._Z23flash_attn_sinks_kernelI13__nv_bfloat16Li96ELi8ELi32EEvPKT_S3_S3_PS1_PKffiiiii --------------------------
	.section	.text._Z23flash_attn_sinks_kernelI13__nv_bfloat16Li96ELi8ELi32EEvPKT_S3_S3_PS1_PKffiiiii,"ax",@progbits
	.align	128
        .global         _Z23flash_attn_sinks_kernelI13__nv_bfloat16Li96ELi8ELi32EEvPKT_S3_S3_PS1_PKffiiiii
        .type           _Z23flash_attn_sinks_kernelI13__nv_bfloat16Li96ELi8ELi32EEvPKT_S3_S3_PS1_PKffiiiii,@function
        .size           _Z23flash_attn_sinks_kernelI13__nv_bfloat16Li96ELi8ELi32EEvPKT_S3_S3_PS1_PKffiiiii,(.L_x_2093 - _Z23flash_attn_sinks_kernelI13__nv_bfloat16Li96ELi8ELi32EEvPKT_S3_S3_PS1_PKffiiiii)
        .other          _Z23flash_attn_sinks_kernelI13__nv_bfloat16Li96ELi8ELi32EEvPKT_S3_S3_PS1_PKffiiiii,@"STO_CUDA_ENTRY STV_DEFAULT"
_Z23flash_attn_sinks_kernelI13__nv_bfloat16Li96ELi8ELi32EEvPKT_S3_S3_PS1_PKffiiiii:
.text._Z23flash_attn_sinks_kernelI13__nv_bfloat16Li96ELi8ELi32EEvPKT_S3_S3_PS1_PKffiiiii:
        /* <DEDUP_REMOVED lines=21> */
[----:B------:R-:W2:Y:S04]  /*0150*/  @!P1 LDG.E.U16.CONSTANT R9, desc[UR12][R16.64+0x40] ;  /* 0x0000400c10099981 */ /* 0x000ea8000c1e9500 */
[----:B------:R-:W3:Y:S04]  /*0160*/  @!P1 LDG.E.U16.CONSTANT R11, desc[UR12][R16.64] ;  /* 0x0000000c100b9981 */ /* 0x000ee8000c1e9500 */
[----:B------:R0:W4:Y:S01]  /*0170*/  @!P1 LDG.E.U16.CONSTANT R10, desc[UR12][R16.64+0x80] ;  /* 0x0000800c100a9981 */ /* 0x000122000c1e9500 */
        /* <DEDUP_REMOVED lines=29> */
[----:B------:R0:W1:Y:S01]  /*0350*/  F2I.FTZ.U32.TRUNC.NTZ R15, R14 ;  /* 0x0000000e000f7305 */ /* 0x000062000021f000 */
[----:B------:R-:W-:Y:S01]  /*0360*/  IABS R18, R2 ;  /* 0x0000000200127213 */ /* 0x000fe20000000000 */
[----:B0-----:R-:W-:Y:S02]  /*0370*/  HFMA2 R14, -RZ, RZ, 0, 0 ;  /* 0x00000000ff0e7431 */ /* 0x001fe400000001ff */
[----:B-1----:R-:W-:-:S04]  /*0380*/  IMAD.MOV R17, RZ, RZ, -R15 ;  /* 0x000000ffff117224 */ /* 0x002fc800078e0a0f */
[----:B------:R-:W-:Y:S01]  /*0390*/  IMAD R17, R17, R6, RZ ;  /* 0x0000000611117224 */ /* 0x000fe200078e02ff */
[----:B------:R-:W-:-:S03]  /*03a0*/  IABS R19, R13 ;  /* 0x0000000d00137213 */ /* 0x000fc60000000000 */
[----:B------:R-:W-:-:S04]  /*03b0*/  IMAD.HI.U32 R15, R15, R17, R14 ;  /* 0x000000110f0f7227 */ /* 0x000fc800078e000e */
[----:B------:R-:W-:Y:S01]  /*03c0*/  IMAD.MOV.U32 R17, RZ, RZ, R18 ;  /* 0x000000ffff117224 */ /* 0x000fe200078e0012 */
[----:B------:R-:W-:Y:S02]  /*03d0*/  IADD3 R18, PT, PT, RZ, -R19, RZ ;  /* 0x80000013ff127210 */ /* 0x000fe40007ffe0ff */
[----:B------:R-:W0:Y:S01]  /*03e0*/  LDC R19, c[0x0][0x3bc] ;  /* 0x0000ef00ff137b82 */ /* 0x000e220000000800 */
[----:B------:R-:W-:-:S04]  /*03f0*/  IMAD.HI.U32 R16, R15, R17, RZ ;  /* 0x000000110f107227 */ /* 0x000fc800078e00ff */
[----:B------:R-:W-:-:S05]  /*0400*/  IMAD R15, R16, R18, R17 ;  /* 0x00000012100f7224 */ /* 0x000fca00078e0211 */
[----:B------:R-:W-:-:S13]  /*0410*/  ISETP.GT.U32.AND P3, PT, R6, R15, PT ;  /* 0x0000000f0600720c */ /* 0x000fda0003f64070 */
[----:B------:R-:W-:-:S05]  /*0420*/  @!P3 IMAD.IADD R15, R15, 0x1, -R6 ;  /* 0x000000010f0fb824 */ /* 0x000fca00078e0a06 */
[----:B------:R-:W-:Y:S02]  /*0430*/  ISETP.GE.U32.AND P0, PT, R15, R6, PT ;  /* 0x000000060f00720c */ /* 0x000fe40003f06070 */
[----:B------:R-:W-:Y:S01]  /*0440*/  IADD3 R6, PT, PT, -R8, UR8, RZ ;  /* 0x0000000808067c10 */ /* 0x000fe2000fffe1ff */
[----:B------:R-:W-:Y:S01]  /*0450*/  @!P3 VIADD R16, R16, 0x1 ;  /* 0x000000011010b836 */ /* 0x000fe20000000000 */
[----:B------:R-:W-:Y:S01]  /*0460*/  LOP3.LUT R14, R2, R13, RZ, 0x3c, !PT ;  /* 0x0000000d020e7212 */ /* 0x000fe200078e3cff */
[----:B------:R-:W1:Y:S01]  /*0470*/  @!P1 LDC R15, c[0x0][0x3a8] ;  /* 0x0000ea00ff0f9b82 */ /* 0x000e620000000800 */
[----:B------:R-:W-:-:S04]  /*0480*/  IADD3 R17, PT, PT, R7, R6, RZ ;  /* 0x0000000607117210 */ /* 0x000fc80007ffe0ff */
[----:B0-----:R-:W-:Y:S02]  /*0490*/  VIADDMNMX R18, R17, -R19, 0xffffffff, !PT ;  /* 0xffffffff11127446 */ /* 0x001fe40007800913 */
[----:B------:R-:W-:Y:S02]  /*04a0*/  ISETP.GE.AND P2, PT, R14, RZ, PT ;  /* 0x000000ff0e00720c */ /* 0x000fe40003f46270 */
[----:B------:R-:W-:Y:S01]  /*04b0*/  @P0 IADD3 R16, PT, PT, R16, 0x1, RZ ;  /* 0x0000000110100810 */ /* 0x000fe20007ffe0ff */
[----:B------:R-:W-:Y:S01]  /*04c0*/  VIADD R18, R18, 0x1 ;  /* 0x0000000112127836 */ /* 0x000fe20000000000 */
[----:B------:R-:W-:Y:S01]  /*04d0*/  ISETP.GT.AND P0, PT, R19, RZ, PT ;  /* 0x000000ff1300720c */ /* 0x000fe20003f04270 */
[----:B------:R-:W0:Y:S01]  /*04e0*/  @!P1 LDC R14, c[0x0][0x3a8] ;  /* 0x0000ea00ff0e9b82 */ /* 0x000e220000000800 */
[----:B------:R-:W-:Y:S02]  /*04f0*/  ISETP.NE.AND P3, PT, R13, RZ, PT ;  /* 0x000000ff0d00720c */ /* 0x000fe40003f65270 */
[----:B------:R-:W-:-:S02]  /*0500*/  VIADDMNMX R7, R7, 0x8, R8, PT ;  /* 0x0000000807077846 */ /* 0x000fc40003800108 */
[----:B------:R-:W-:Y:S02]  /*0510*/  SEL R18, R18, RZ, P0 ;  /* 0x000000ff12127207 */ /* 0x000fe40000000000 */
[----:B------:R-:W-:Y:S02]  /*0520*/  VIADDMNMX R7, R6, R7, UR8, PT ;  /* 0x0000000806077e46 */ /* 0x000fe4000b800107 */
[----:B------:R-:W-:Y:S02]  /*0530*/  R2UR UR5, R18 ;  /* 0x00000000120572ca */ /* 0x000fe400000e0000 */
[----:B------:R-:W-:Y:S02]  /*0540*/  R2UR UR11, R7 ;  /* 0x00000000070b72ca */ /* 0x000fe400000e0000 */
[----:B------:R-:W-:Y:S02]  /*0550*/  @!P2 IADD3 R16, PT, PT, -R16, RZ, RZ ;  /* 0x000000ff1010a210 */ /* 0x000fe40007ffe1ff */
[----:B------:R-:W-:-:S02]  /*0560*/  @!P3 LOP3.LUT R13, RZ, R13, RZ, 0x33, !PT ;  /* 0x0000000dff0db212 */ /* 0x000fc400078e33ff */
[----:B------:R-:W-:Y:S02]  /*0570*/  R2UR UR4, R16 ;  /* 0x00000000100472ca */ /* 0x000fe400000e0000 */
[----:B------:R-:W-:Y:S02]  /*0580*/  @!P3 R2UR UR4, R13 ;  /* 0x000000000d04b2ca */ /* 0x000fe400000e0000 */
[----:B------:R-:W-:Y:S02]  /*0590*/  CS2R R6, SRZ ;  /* 0x0000000000067805 */ /* 0x000fe4000001ff00 */
[----:B------:R-:W-:Y:S02]  /*05a0*/  MOV R13, RZ ;  /* 0x000000ff000d7202 */ /* 0x000fe40000000f00 */
[----:B------:R-:W-:Y:S02]  /*05b0*/  R2UR UR14, R1 ;  /* 0x00000000010e72ca */ /* 0x000fe400000e0000 */
[----:B--2---:R-:W-:Y:S01]  /*05c0*/  @!P1 SHF.L.U32 R18, R9, 0x10, RZ ;  /* 0x0000001009129819 */ /* 0x004fe200000006ff */
[----:B---3--:R-:W-:-:S02]  /*05d0*/  @!P1 IMAD.U32 R16, R11, 0x10000, RZ ;  /* 0x000100000b109824 */ /* 0x008fc400078e00ff */
[----:B----4-:R-:W-:Y:S01]  /*05e0*/  @!P1 IMAD.U32 R9, R10, 0x10000, RZ ;  /* 0x000100000a099824 */ /* 0x010fe200078e00ff */
[----:B------:R-:W-:Y:S01]  /*05f0*/  MOV R10, UR5 ;  /* 0x00000005000a7c02 */ /* 0x000fe20008000f00 */
[-C--:B-1----:R-:W-:Y:S01]  /*0600*/  @!P1 FMUL R6, R16, R15.reuse ;  /* 0x0000000f10069220 */ /* 0x082fe20000400000 */
[----:B------:R-:W-:Y:S01]  /*0610*/  @!P1 FMUL R7, R18, R15 ;  /* 0x0000000f12079220 */ /* 0x000fe20000400000 */
[----:B0-----:R-:W-:Y:S01]  /*0620*/  @!P1 FMUL R13, R9, R14 ;  /* 0x0000000e090d9220 */ /* 0x001fe20000400000 */
[----:B------:R-:W-:Y:S01]  /*0630*/  ISETP.GE.AND P1, PT, R10, UR11, PT ;  /* 0x0000000b0a007c0c */ /* 0x000fe2000bf26270 */
[----:B------:R-:W-:Y:S01]  /*0640*/  UIMAD UR4, UR6, UR7, UR4 ;  /* 0x00000007060472a4 */ /* 0x000fe2000f8e0204 */
[----:B------:R-:W-:-:S03]  /*0650*/  IMAD.IADD R12, R12, 0x1, R17 ;  /* 0x000000010c0c7824 */ /* 0x000fc600078e0211 */
[----:B------:R-:W-:Y:S01]  /*0660*/  UIMAD UR8, UR4, UR8, URZ ;  /* 0x00000008040872a4 */ /* 0x000fe2000f8e02ff */
[----:B------:R-:W-:Y:S01]  /*0670*/  IMAD.MOV.U32 R10, RZ, RZ, -0x800001 ;  /* 0xff7fffffff0a7424 */ /* 0x000fe200078e00ff */
[----:B------:R-:W-:Y:S02]  /*0680*/  CS2R R14, SRZ ;  /* 0x00000000000e7805 */ /* 0x000fe4000001ff00 */
[----:B------:R-:W-:-:S04]  /*0690*/  CS2R R16, SRZ ;  /* 0x0000000000107805 */ /* 0x000fc8000001ff00 */
        /* <DEDUP_REMOVED lines=14> */
.L_x_1590:
        /* <DEDUP_REMOVED lines=21> */
.L_x_1559:
[----:B------:R-:W-:-:S04]  /*08d0*/  IADD3 R8, PT, PT, R26, -0x300, RZ ;  /* 0xfffffd001a087810 */ /* 0x000fc80007ffe0ff */
[----:B------:R-:W-:-:S05]  /*08e0*/  LOP3.LUT R8, R8, 0xffff, RZ, 0xc0, !PT ;  /* 0x0000ffff08087812 */ /* 0x000fca00078ec0ff */
[----:B------:R-:W-:-:S05]  /*08f0*/  IMAD R8, R8, 0xaaab, RZ ;  /* 0x0000aaab08087824 */ /* 0x000fca00078e02ff */
[----:B------:R-:W-:-:S04]  /*0900*/  SHF.R.U32.HI R8, RZ, 0x16, R8 ;  /* 0x00000016ff087819 */ /* 0x000fc80000011608 */
[----:B------:R-:W-:Y:S02]  /*0910*/  ISETP.LT.AND P1, PT, R8, UR9, PT ;  /* 0x0000000908007c0c */ /* 0x000fe4000bf21270 */
[----:B------:R-:W0:Y:S02]  /*0920*/  LDC.64 R8, c[0x0][0x388] ;  /* 0x0000e200ff087b82 */ /* 0x000e240000000a00 */
[----:B0-----:R-:W-:-:S09]  /*0930*/  IMAD.WIDE R8, R25, 0x2, R8 ;  /* 0x0000000219087825 */ /* 0x001fd200078e0208 */
[----:B------:R-:W2:Y:S01]  /*0940*/  @P1 LDG.E.U16.CONSTANT R28, desc[UR12][R8.64] ;  /* 0x0000000c081c1981 */ /* 0x000ea2000c1e9500 */
[----:B------:R-:W-:Y:S01]  /*0950*/  IMAD.MOV.U32 R27, RZ, RZ, RZ ;  /* 0x000000ffff1b7224 */ /* 0x000fe200078e00ff */
[----:B--2---:R-:W-:Y:S01]  /*0960*/  @P1 SHF.L.U32 R27, R28, 0x10, RZ ;  /* 0x000000101c1b1819 */ /* 0x004fe200000006ff */
[----:B------:R-:W-:Y:S02]  /*0970*/  VIADD R28, R26, 0xfffffe00 ;  /* 0xfffffe001a1c7836 */ /* 0x000fe40000000000 */
[----:B------:R-:W-:Y:S02]  /*0980*/  HFMA2 R29, -RZ, RZ, 0, 0 ;  /* 0x00000000ff1d7431 */ /* 0x000fe400000001ff */
[----:B------:R0:W-:Y:S01]  /*0990*/  STS [R22+-0x800], R27 ;  /* 0xfff8001b16007388 */ /* 0x0001e20000000800 */
[----:B------:R-:W-:-:S05]  /*09a0*/  LOP3.LUT R28, R28, 0xffff, RZ, 0xc0, !PT ;  /* 0x0000ffff1c1c7812 */ /* 0x000fca00078ec0ff */
[----:B------:R-:W-:-:S05]  /*09b0*/  IMAD R28, R28, 0xaaab, RZ ;  /* 0x0000aaab1c1c7824 */ /* 0x000fca00078e02ff */
[----:B------:R-:W-:-:S04]  /*09c0*/  SHF.R.U32.HI R28, RZ, 0x16, R28 ;  /* 0x00000016ff1c7819 */ /* 0x000fc8000001161c */
[----:B------:R-:W-:-:S13]  /*09d0*/  ISETP.LT.AND P1, PT, R28, UR9, PT ;  /* 0x000000091c007c0c */ /* 0x000fda000bf21270 */
[----:B------:R-:W2:Y:S02]  /*09e0*/  @P1 LDG.E.U16.CONSTANT R28, desc[UR12][R8.64+0x200] ;  /* 0x0002000c081c1981 */ /* 0x000ea4000c1e9500 */
[----:B--2---:R-:W-:Y:S01]  /*09f0*/  @P1 IMAD.U32 R29, R28, 0x10000, RZ ;  /* 0x000100001c1d1824 */ /* 0x004fe200078e00ff */
[----:B------:R-:W-:-:S04]  /*0a00*/  IADD3 R28, PT, PT, R26, -0x100, RZ ;  /* 0xffffff001a1c7810 */ /* 0x000fc80007ffe0ff */
[----:B------:R-:W-:Y:S01]  /*0a10*/  LOP3.LUT R28, R28, 0xffff, RZ, 0xc0, !PT ;  /* 0x0000ffff1c1c7812 */ /* 0x000fe200078ec0ff */
[----:B------:R1:W-:Y:S04]  /*0a20*/  STS [R22+-0x400], R29 ;  /* 0xfffc001d16007388 */ /* 0x0003e80000000800 */
[----:B0-----:R-:W-:-:S05]  /*0a30*/  IMAD R27, R28, 0xaaab, RZ ;  /* 0x0000aaab1c1b7824 */ /* 0x001fca00078e02ff */
[----:B------:R-:W-:-:S04]  /*0a40*/  SHF.R.U32.HI R27, RZ, 0x16, R27 ;  /* 0x00000016ff1b7819 */ /* 0x000fc8000001161b */
[----:B------:R-:W-:Y:S02]  /*0a50*/  ISETP.LT.AND P1, PT, R27, UR9, PT ;  /* 0x000000091b007c0c */ /* 0x000fe4000bf21270 */
[----:B------:R-:W-:-:S05]  /*0a60*/  LOP3.LUT R27, R26, 0xffff, RZ, 0xc0, !PT ;  /* 0x0000ffff1a1b7812 */ /* 0x000fca00078ec0ff */
[----:B------:R-:W-:-:S05]  /*0a70*/  IMAD R27, R27, 0xaaab, RZ ;  /* 0x0000aaab1b1b7824 */ /* 0x000fca00078e02ff */
[----:B------:R-:W-:Y:S01]  /*0a80*/  SHF.R.U32.HI R27, RZ, 0x16, R27 ;  /* 0x00000016ff1b7819 */ /* 0x000fe2000001161b */
[----:B------:R-:W2:Y:S03]  /*0a90*/  @P1 LDG.E.U16.CONSTANT R28, desc[UR12][R8.64+0x400] ;  /* 0x0004000c081c1981 */ /* 0x000ea6000c1e9500 */
[----:B------:R-:W-:Y:S01]  /*0aa0*/  ISETP.LT.AND P2, PT, R27, UR9, PT ;  /* 0x000000091b007c0c */ /* 0x000fe2000bf41270 */
[----:B------:R-:W-:Y:S01]  /*0ab0*/  IMAD.MOV.U32 R27, RZ, RZ, RZ ;  /* 0x000000ffff1b7224 */ /* 0x000fe200078e00ff */
[----:B--2---:R-:W-:-:S11]  /*0ac0*/  @P1 SHF.L.U32 R27, R28, 0x10, RZ ;  /* 0x000000101c1b1819 */ /* 0x004fd600000006ff */
[----:B------:R-:W2:Y:S01]  /*0ad0*/  @P2 LDG.E.U16.CONSTANT R28, desc[UR12][R8.64+0x600] ;  /* 0x0006000c081c2981 */ /* 0x000ea2000c1e9500 */
[C---:B------:R-:W-:Y:S01]  /*0ae0*/  ISETP.GE.U32.AND P1, PT, R24.reuse, 0x800, PT ;  /* 0x000008001800780c */ /* 0x040fe20003f26070 */
[----:B-1----:R-:W-:Y:S01]  /*0af0*/  IMAD.MOV.U32 R29, RZ, RZ, RZ ;  /* 0x000000ffff1d7224 */ /* 0x002fe200078e00ff */
[----:B------:R-:W-:Y:S01]  /*0b00*/  IADD3 R24, PT, PT, R24, 0x400, RZ ;  /* 0x0000040018187810 */ /* 0x000fe20007ffe0ff */
[----:B------:R-:W-:Y:S01]  /*0b10*/  STS [R22], R27 ;  /* 0x0000001b16007388 */ /* 0x000fe20000000800 */
[----:B------:R-:W-:Y:S02]  /*0b20*/  VIADD R26, R26, 0x400 ;  /* 0x000004001a1a7836 */ /* 0x000fe40000000000 */
[----:B------:R-:W-:Y:S01]  /*0b30*/  VIADD R25, R25, 0x400 ;  /* 0x0000040019197836 */ /* 0x000fe20000000000 */
[----:B--2---:R-:W-:-:S05]  /*0b40*/  @P2 SHF.L.U32 R29, R28, 0x10, RZ ;  /* 0x000000101c1d2819 */ /* 0x004fca00000006ff */
[----:B------:R0:W-:Y:S02]  /*0b50*/  STS [R22+0x400], R29 ;  /* 0x0004001d16007388 */ /* 0x0001e40000000800 */
[----:B0-----:R-:W-:Y:S01]  /*0b60*/  IADD3 R22, PT, PT, R22, 0x1000, RZ ;  /* 0x0000100016167810 */ /* 0x001fe20007ffe0ff */
[----:B------:R-:W-:Y:S06]  /*0b70*/  @!P1 BRA `(.L_x_1559) ;  /* 0xfffffffc00549947 */ /* 0x000fec000383ffff */
[----:B------:R-:W-:Y:S05]  /*0b80*/  BSYNC.RECONVERGENT B0 ;  /* 0x0000000000007941 */ /* 0x000fea0003800200 */
.L_x_1558:
[----:B------:R-:W-:Y:S01]  /*0b90*/  BSSY.RECONVERGENT B0, `(.L_x_1560) ;  /* 0x0000039000007945 */ /* 0x000fe20003800200 */
[----:B------:R-:W-:-:S07]  /*0ba0*/  IMAD.MOV.U32 R22, RZ, RZ, R0 ;  /* 0x000000ffff167224 */ /* 0x000fce00078e0000 */
.L_x_1561:
[----:B------:R-:W-:Y:S02]  /*0bb0*/  LOP3.LUT R8, R22, 0xffff, RZ, 0xc0, !PT ;  /* 0x0000ffff16087812 */ /* 0x000fe400078ec0ff */
[----:B------:R-:W-:-:S03]  /*0bc0*/  MOV R26, UR8 ;  /* 0x00000008001a7c02 */ /* 0x000fc60008000f00 */
[----:B------:R-:W-:-:S05]  /*0bd0*/  IMAD R8, R8, 0xaaab, RZ ;  /* 0x0000aaab08087824 */ /* 0x000fca00078e02ff */
[----:B0-----:R-:W-:-:S04]  /*0be0*/  SHF.R.U32.HI R24, RZ, 0x16, R8 ;  /* 0x00000016ff187819 */ /* 0x001fc80000011608 */
[C---:B------:R-:W-:Y:S02]  /*0bf0*/  PRMT R8, R24.reuse, 0x9910, RZ ;  /* 0x0000991018087816 */ /* 0x040fe400000000ff */
[C---:B------:R-:W-:Y:S02]  /*0c00*/  ISETP.LT.AND P1, PT, R24.reuse, UR9, PT ;  /* 0x0000000918007c0c */ /* 0x040fe4000bf21270 */
[----:B------:R-:W-:Y:S01]  /*0c10*/  IADD3 R24, PT, PT, R24, UR7, RZ ;  /* 0x0000000718187c10 */ /* 0x000fe2000fffe0ff */
[----:B------:R-:W-:-:S05]  /*0c20*/  IMAD R8, R8, 0x60, RZ ;  /* 0x0000006008087824 */ /* 0x000fca00078e02ff */
[----:B------:R-:W-:-:S04]  /*0c30*/  IADD3 R8, PT, PT, RZ, -R8, RZ ;  /* 0x80000008ff087210 */ /* 0x000fc80007ffe0ff */
[----:B------:R-:W-:Y:S02]  /*0c40*/  PRMT R25, R8, 0x7710, RZ ;  /* 0x0000771008197816 */ /* 0x000fe400000000ff */
[----:B------:R-:W0:Y:S03]  /*0c50*/  LDC.64 R8, c[0x0][0x390] ;  /* 0x0000e400ff087b82 */ /* 0x000e260000000a00 */
[----:B------:R-:W-:-:S05]  /*0c60*/  IMAD.IADD R25, R25, 0x1, R22 ;  /* 0x0000000119197824 */ /* 0x000fca00078e0216 */
[----:B------:R-:W-:-:S05]  /*0c70*/  LOP3.LUT R25, R25, 0xffff, RZ, 0xc0, !PT ;  /* 0x0000ffff19197812 */ /* 0x000fca00078ec0ff */
[----:B------:R-:W-:Y:S02]  /*0c80*/  IMAD R25, R26, 0x60, R25 ;  /* 0x000000601a197824 */ /* 0x000fe400078e0219 */
[----:B------:R-:W-:Y:S02]  /*0c90*/  VIADD R26, R22, 0x100 ;  /* 0x00000100161a7836 */ /* 0x000fe40000000000 */
[----:B------:R-:W-:-:S03]  /*0ca0*/  IMAD R25, R24, 0x60, R25 ;  /* 0x0000006018197824 */ /* 0x000fc600078e0219 */
[----:B------:R-:W-:Y:S01]  /*0cb0*/  LOP3.LUT R26, R26, 0xffff, RZ, 0xc0, !PT ;  /* 0x0000ffff1a1a7812 */ /* 0x000fe200078ec0ff */
[----:B0-----:R-:W-:-:S04]  /*0cc0*/  IMAD.WIDE R8, R25, 0x2, R8 ;  /* 0x0000000219087825 */ /* 0x001fc800078e0208 */
[----:B------:R-:W-:-:S05]  /*0cd0*/  IMAD R24, R26, 0xaaab, RZ ;  /* 0x0000aaab1a187824 */ /* 0x000fca00078e02ff */
[----:B------:R-:W-:-:S04]  /*0ce0*/  SHF.R.U32.HI R24, RZ, 0x16, R24 ;  /* 0x00000016ff187819 */ /* 0x000fc80000011618 */
[----:B------:R-:W-:Y:S02]  /*0cf0*/  ISETP.LT.AND P2, PT, R24, UR9, PT ;  /* 0x0000000918007c0c */ /* 0x000fe4000bf41270 */
[----:B------:R-:W2:Y:S11]  /*0d00*/  @P1 LDG.E.U16.CONSTANT R24, desc[UR12][R8.64] ;  /* 0x0000000c08181981 */ /* 0x000eb6000c1e9500 */
[----:B------:R-:W3:Y:S01]  /*0d10*/  @P2 LDG.E.U16.CONSTANT R26, desc[UR12][R8.64+0x200] ;  /* 0x0002000c081a2981 */ /* 0x000ee2000c1e9500 */
[----:B------:R-:W-:Y:S01]  /*0d20*/  IMAD.MOV.U32 R25, RZ, RZ, RZ ;  /* 0x000000ffff197224 */ /* 0x000fe200078e00ff */
[----:B------:R-:W0:Y:S01]  /*0d30*/  S2UR UR10, SR_CgaCtaId ;  /* 0x00000000000a79c3 */ /* 0x000e220000008800 */
[----:B------:R-:W-:Y:S01]  /*0d40*/  IMAD.MOV.U32 R27, RZ, RZ, RZ ;  /* 0x000000ffff1b7224 */ /* 0x000fe200078e00ff */
[----:B------:R-:W-:-:S02]  /*0d50*/  UMOV UR6, 0x400 ;  /* 0x0000040000067882 */ /* 0x000fc40000000000 */
[----:B------:R-:W-:Y:S01]  /*0d60*/  UIADD3 UR6, UPT, UPT, UR6, 0x3000, URZ ;  /* 0x0000300006067890 */ /* 0x000fe2000fffe0ff */
[----:B------:R-:W-:-:S03]  /*0d70*/  IMAD.MOV.U32 R29, RZ, RZ, RZ ;  /* 0x000000ffff1d7224 */ /* 0x000fc600078e00ff */
[----:B0-----:R-:W-:Y:S01]  /*0d80*/  ULEA UR6, UR10, UR6, 0x18 ;  /* 0x000000060a067291 */ /* 0x001fe2000f8ec0ff */
[----:B--2---:R-:W-:-:S05]  /*0d90*/  @P1 SHF.L.U32 R27, R24, 0x10, RZ ;  /* 0x00000010181b1819 */ /* 0x004fca00000006ff */
[----:B------:R-:W-:-:S05]  /*0da0*/  LEA R24, R22, UR6, 0x2 ;  /* 0x0000000616187c11 */ /* 0x000fca000f8e10ff */
[----:B------:R0:W-:Y:S01]  /*0db0*/  STS [R24], R27 ;  /* 0x0000001b18007388 */ /* 0x0001e20000000800 */
[----:B---3--:R-:W-:Y:S01]  /*0dc0*/  @P2 SHF.L.U32 R25, R26, 0x10, RZ ;  /* 0x000000101a192819 */ /* 0x008fe200000006ff */
[----:B------:R-:W-:-:S05]  /*0dd0*/  VIADD R26, R22, 0x200 ;  /* 0x00000200161a7836 */ /* 0x000fca0000000000 */
[----:B------:R-:W-:-:S05]  /*0de0*/  LOP3.LUT R26, R26, 0xffff, RZ, 0xc0, !PT ;  /* 0x0000ffff1a1a7812 */ /* 0x000fca00078ec0ff */
[----:B------:R-:W-:-:S05]  /*0df0*/  IMAD R26, R26, 0xaaab, RZ ;  /* 0x0000aaab1a1a7824 */ /* 0x000fca00078e02ff */
[----:B------:R-:W-:-:S04]  /*0e00*/  SHF.R.U32.HI R26, RZ, 0x16, R26 ;  /* 0x00000016ff1a7819 */ /* 0x000fc8000001161a */
[----:B------:R-:W-:Y:S02]  /*0e10*/  ISETP.LT.AND P1, PT, R26, UR9, PT ;  /* 0x000000091a007c0c */ /* 0x000fe4000bf21270 */
[----:B------:R-:W-:-:S04]  /*0e20*/  IADD3 R26, PT, PT, R22, 0x300, RZ ;  /* 0x00000300161a7810 */ /* 0x000fc80007ffe0ff */
[----:B------:R-:W-:-:S05]  /*0e30*/  LOP3.LUT R26, R26, 0xffff, RZ, 0xc0, !PT ;  /* 0x0000ffff1a1a7812 */ /* 0x000fca00078ec0ff */
[----:B------:R-:W-:Y:S02]  /*0e40*/  IMAD R26, R26, 0xaaab, RZ ;  /* 0x0000aaab1a1a7824 */ /* 0x000fe400078e02ff */
[----:B------:R-:W2:Y:S03]  /*0e50*/  @P1 LDG.E.U16.CONSTANT R28, desc[UR12][R8.64+0x400] ;  /* 0x0004000c081c1981 */ /* 0x000ea6000c1e9500 */
[----:B------:R-:W-:-:S04]  /*0e60*/  SHF.R.U32.HI R26, RZ, 0x16, R26 ;  /* 0x00000016ff1a7819 */ /* 0x000fc8000001161a */
[----:B------:R-:W-:-:S13]  /*0e70*/  ISETP.LT.AND P2, PT, R26, UR9, PT ;  /* 0x000000091a007c0c */ /* 0x000fda000bf41270 */
[----:B------:R-:W3:Y:S01]  /*0e80*/  @P2 LDG.E.U16.CONSTANT R26, desc[UR12][R8.64+0x600] ;  /* 0x0006000c081a2981 */ /* 0x000ee2000c1e9500 */
[----:B0-----:R-:W-:-:S03]  /*0e90*/  IMAD.MOV.U32 R27, RZ, RZ, RZ ;  /* 0x000000ffff1b7224 */ /* 0x001fc600078e00ff */
[----:B------:R0:W-:Y:S01]  /*0ea0*/  STS [R24+0x400], R25 ;  /* 0x0004001918007388 */ /* 0x0001e20000000800 */
[----:B--2---:R-:W-:-:S05]  /*0eb0*/  @P1 SHF.L.U32 R27, R28, 0x10, RZ ;  /* 0x000000101c1b1819 */ /* 0x004fca00000006ff */
[----:B------:R0:W-:Y:S01]  /*0ec0*/  STS [R24+0x800], R27 ;  /* 0x0008001b18007388 */ /* 0x0001e20000000800 */
[----:B------:R-:W-:Y:S02]  /*0ed0*/  ISETP.GE.U32.AND P1, PT, R22, 0x800, PT ;  /* 0x000008001600780c */ /* 0x000fe40003f26070 */
[----:B---3--:R-:W-:-:S05]  /*0ee0*/  @P2 SHF.L.U32 R29, R26, 0x10, RZ ;  /* 0x000000101a1d2819 */ /* 0x008fca00000006ff */
[----:B------:R0:W-:Y:S01]  /*0ef0*/  STS [R24+0xc00], R29 ;  /* 0x000c001d18007388 */ /* 0x0001e20000000800 */
[----:B------:R-:W-:-:S05]  /*0f00*/  VIADD R22, R22, 0x400 ;  /* 0x0000040016167836 */ /* 0x000fca0000000000 */
[----:B------:R-:W-:Y:S05]  /*0f10*/  @!P1 BRA `(.L_x_1561) ;  /* 0xfffffffc00249947 */ /* 0x000fea000383ffff */
[----:B------:R-:W-:Y:S05]  /*0f20*/  BSYNC.RECONVERGENT B0 ;  /* 0x0000000000007941 */ /* 0x000fea0003800200 */
.L_x_1560:
        /* <DEDUP_REMOVED lines=12> */
.L_x_1569:
        /* <DEDUP_REMOVED lines=28> */
.L_x_1601:
[----:B-1----:R-:W-:Y:S01]  /*11b0*/  FADD R28, R29, R28 ;  /* 0x0000001c1d1c7221 */ /* 0x002fe20000000000 */
[----:B------:R-:W-:-:S04]  /*11c0*/  LEA R9, R25, UR14, 0x2 ;  /* 0x0000000e19097c11 */ /* 0x000fc8000f8e10ff */
[----:B------:R-:W-:Y:S01]  /*11d0*/  FMNMX R27, R27, R28, !PT ;  /* 0x0000001c1b1b7209 */ /* 0x000fe20007800000 */
[----:B------:R1:W-:Y:S01]  /*11e0*/  STL [R9], R28 ;  /* 0x0000001c09007387 */ /* 0x0003e20000100800 */
[----:B------:R-:W-:Y:S05]  /*11f0*/  BRA `(.L_x_1568) ;  /* 0x00000000000c7947 */ /* 0x000fea0003800000 */
.L_x_1566:
[----:B------:R-:W-:Y:S01]  /*1200*/  LEA R9, R25, UR14, 0x2 ;  /* 0x0000000e19097c11 */ /* 0x000fe2000f8e10ff */
[----:B------:R-:W-:-:S05]  /*1210*/  IMAD.MOV.U32 R22, RZ, RZ, -0x800001 ;  /* 0xff7fffffff167424 */ /* 0x000fca00078e00ff */
[----:B------:R0:W-:Y:S02]  /*1220*/  STL [R9], R22 ;  /* 0x0000001609007387 */ /* 0x0001e40000100800 */
.L_x_1568:
[----:B------:R-:W-:Y:S05]  /*1230*/  BSYNC B1 ;  /* 0x0000000000017941 */ /* 0x000fea0003800000 */
.L_x_1565:
[----:B------:R-:W-:Y:S01]  /*1240*/  IADD3 R25, PT, PT, R25, 0x1, RZ ;  /* 0x0000000119197810 */ /* 0x000fe20007ffe0ff */
[----:B------:R-:W-:-:S03]  /*1250*/  VIADD R8, R8, 0x1 ;  /* 0x0000000108087836 */ /* 0x000fc60000000000 */
[----:B------:R-:W-:-:S13]  /*1260*/  ISETP.GE.AND P2, PT, R25, UR9, PT ;  /* 0x0000000919007c0c */ /* 0x000fda000bf46270 */
[----:B------:R-:W-:Y:S05]  /*1270*/  @!P2 BRA `(.L_x_1569) ;  /* 0xfffffffc005ca947 */ /* 0x000fea000383ffff */
[----:B------:R-:W-:Y:S05]  /*1280*/  BRA `(.L_x_1570) ;  /* 0x00000004003c7947 */ /* 0x000fea0003800000 */
.L_x_1564:
        /* <DEDUP_REMOVED lines=12> */
.L_x_1573:
        /* <DEDUP_REMOVED lines=21> */
.L_x_1572:
[----:B------:R-:W-:Y:S05]  /*14a0*/  BSYNC.RECONVERGENT B1 ;  /* 0x0000000000017941 */ /* 0x000fea0003800200 */
.L_x_1571:
        /* <DEDUP_REMOVED lines=24> */
.L_x_1575:
[----:B------:R-:W-:Y:S05]  /*1630*/  BSYNC.RECONVERGENT B1 ;  /* 0x0000000000017941 */ /* 0x000fea0003800200 */
.L_x_1574:
        /* <DEDUP_REMOVED lines=20> */
.L_x_1570:
[----:B------:R-:W-:Y:S05]  /*1780*/  BSYNC B0 ;  /* 0x0000000000007941 */ /* 0x000fea0003800000 */
.L_x_1563:
        /* <DEDUP_REMOVED lines=29> */
.L_x_1585:
        /* <DEDUP_REMOVED lines=32> */
.L_x_1578:
[----:B------:R-:W-:Y:S05]  /*1b60*/  BSYNC.RECONVERGENT B1 ;  /* 0x0000000000017941 */ /* 0x000fea0003800200 */
.L_x_1577:
        /* <DEDUP_REMOVED lines=26> */
.L_x_1580:
[----:B------:R-:W-:Y:S05]  /*1d10*/  BSYNC.RECONVERGENT B1 ;  /* 0x0000000000017941 */ /* 0x000fea0003800200 */
.L_x_1579:
        /* <DEDUP_REMOVED lines=26> */
.L_x_1582:
[----:B------:R-:W-:Y:S05]  /*1ec0*/  BSYNC.RECONVERGENT B1 ;  /* 0x0000000000017941 */ /* 0x000fea0003800200 */
.L_x_1581:
        /* <DEDUP_REMOVED lines=26> */
.L_x_1584:
[----:B------:R-:W-:Y:S05]  /*2070*/  BSYNC.RECONVERGENT B1 ;  /* 0x0000000000017941 */ /* 0x000fea0003800200 */
.L_x_1583:
[----:B------:R-:W-:-:S05]  /*2080*/  VIADD R27, R27, 0x4 ;  /* 0x000000041b1b7836 */ /* 0x000fca0000000000 */
[----:B------:R-:W-:-:S13]  /*2090*/  ISETP.NE.AND P1, PT, R27, R23, PT ;  /* 0x000000171b00720c */ /* 0x000fda0003f25270 */
[----:B------:R-:W-:Y:S05]  /*20a0*/  @P1 BRA `(.L_x_1585) ;  /* 0xfffffff8002c1947 */ /* 0x000fea000383ffff */
[----:B------:R-:W-:Y:S05]  /*20b0*/  BSYNC.RECONVERGENT B0 ;  /* 0x0000000000007941 */ /* 0x000fea0003800200 */
.L_x_1576:
        /* <DEDUP_REMOVED lines=35> */
.L_x_1587:
[----:B------:R-:W-:Y:S05]  /*22f0*/  BSYNC.RECONVERGENT B0 ;  /* 0x0000000000007941 */ /* 0x000fea0003800200 */
.L_x_1586:
        /* <DEDUP_REMOVED lines=30> */
.L_x_1589:
[----:B------:R-:W-:Y:S05]  /*24e0*/  BSYNC.RECONVERGENT B0 ;  /* 0x0000000000007941 */ /* 0x000fea0003800200 */
.L_x_1588:
        /* <DEDUP_REMOVED lines=25> */
[----:B------:R-:W-:-:S03]  /*2680*/  IMAD.MOV.U32 R10, RZ, RZ, R25 ;  /* 0x000000ffff0a7224 */ /* 0x000fc600078e0019 */
[----:B------:R-:W-:Y:S01]  /*2690*/  FADD R17, R17, R23 ;  /* 0x0000001711117221 */ /* 0x000fe20000000000 */
[C---:B0-----:R-:W-:Y:S01]  /*26a0*/  FFMA R16, R23.reuse, R9, R16 ;  /* 0x0000000917107223 */ /* 0x041fe20000000010 */
[C---:B--2---:R-:W-:Y:S01]  /*26b0*/  FFMA R15, R23.reuse, R8, R15 ;  /* 0x00000008170f7223 */ /* 0x044fe2000000000f */
[----:B---3--:R-:W-:-:S07]  /*26c0*/  FFMA R14, R23, R27, R14 ;  /* 0x0000001b170e7223 */ /* 0x008fce000000000e */
.L_x_1562:
[----:B------:R-:W-:Y:S05]  /*26d0*/  WARPSYNC.ALL ;  /* 0x0000000000007948 */ /* 0x000fea0003800000 */
[----:B------:R-:W-:Y:S01]  /*26e0*/  BAR.SYNC.DEFER_BLOCKING 0x0 ;  /* 0x0000000000007b1d */ /* 0x000fe20000010000 */
[----:B------:R-:W-:-:S05]  /*26f0*/  IADD3 R18, PT, PT, R18, 0x1, RZ ;  /* 0x0000000112127810 */ /* 0x000fca0007ffe0ff */
[----:B------:R-:W-:Y:S05]  /*2700*/  BRA.U !UP0, `(.L_x_1590) ;  /* 0xffffffe1081c7547 */ /* 0x000fea000b83ffff */
.L_x_1557:
        /* <DEDUP_REMOVED lines=11> */
[----:B------:R-:W-:Y:S01]  /*27c0*/  HFMA2 R11, -RZ, RZ, 3.7421875, 0 ;  /* 0x437c0000ff0b7431 */ /* 0x000fe200000001ff */
[----:B01----:R-:W-:Y:S02]  /*27d0*/  MOV R9, 0x3bbb989d ;  /* 0x3bbb989d00097802 */ /* 0x003fe40000000f00 */
        /* <DEDUP_REMOVED lines=23> */
.L_x_1591:
[C---:B------:R-:W-:Y:S01]  /*2950*/  IADD3 R2, PT, PT, R0.reuse, 0x1800000, RZ ;  /* 0x0180000000027810 */ /* 0x040fe20007ffe0ff */
[----:B------:R-:W-:Y:S01]  /*2960*/  BSSY.RECONVERGENT B0, `(.L_x_1592) ;  /* 0x000000d000007945 */ /* 0x000fe20003800200 */
[----:B------:R-:W-:Y:S02]  /*2970*/  FSETP.GT.AND P3, PT, R0, RZ, PT ;  /* 0x000000ff0000720b */ /* 0x000fe40003f64000 */
[----:B------:R-:W-:-:S04]  /*2980*/  LOP3.LUT R2, R2, 0x7f800000, RZ, 0xc0, !PT ;  /* 0x7f80000002027812 */ /* 0x000fc800078ec0ff */
[----:B------:R-:W-:-:S13]  /*2990*/  ISETP.GT.U32.AND P0, PT, R2, 0x1ffffff, PT ;  /* 0x01ffffff0200780c */ /* 0x000fda0003f04070 */
[----:B------:R-:W-:Y:S05]  /*29a0*/  @P0 BRA `(.L_x_1593) ;  /* 0x0000000000100947 */ /* 0x000fea0003800000 */
[----:B------:R-:W-:-:S07]  /*29b0*/  MOV R4, 0x29d0 ;  /* 0x000029d000047802 */ /* 0x000fce0000000f00 */
[----:B012--5:R-:W-:Y:S05]  /*29c0*/  CALL.REL.NOINC `($__internal_32_$__cuda_sm20_rcp_rn_f32_slowpath) ;  /* 0x0000000000f87944 */ /* 0x027fea0003c00000 */
[----:B------:R-:W-:Y:S01]  /*29d0*/  IMAD.MOV.U32 R4, RZ, RZ, R0 ;  /* 0x000000ffff047224 */ /* 0x000fe200078e0000 */
[----:B------:R-:W-:Y:S06]  /*29e0*/  BRA `(.L_x_1594) ;  /* 0x0000000000107947 */ /* 0x000fec0003800000 */
.L_x_1593:
[----:B------:R-:W3:Y:S02]  /*29f0*/  MUFU.RCP R3, R0 ;  /* 0x0000000000037308 */ /* 0x000ee40000001000 */
[----:B---3--:R-:W-:-:S04]  /*2a00*/  FFMA R2, R3, R0, -1 ;  /* 0xbf80000003027423 */ /* 0x008fc80000000000 */
[----:B------:R-:W-:-:S04]  /*2a10*/  FADD.FTZ R2, -R2, -RZ ;  /* 0x800000ff02027221 */ /* 0x000fc80000010100 */
[----:B------:R-:W-:-:S07]  /*2a20*/  FFMA R4, R3, R2, R3 ;  /* 0x0000000203047223 */ /* 0x000fce0000000003 */
.L_x_1594:
[----:B------:R-:W-:Y:S05]  /*2a30*/  BSYNC.RECONVERGENT B0 ;  /* 0x0000000000007941 */ /* 0x000fea0003800200 */
.L_x_1592:
        /* <DEDUP_REMOVED lines=13> */
.L_x_1567:
        /* <DEDUP_REMOVED lines=8> */
.L_x_1596:
[----:B------:R-:W-:Y:S05]  /*2b90*/  BSYNC B2 ;  /* 0x0000000000027941 */ /* 0x000fea0003800000 */
.L_x_1595:
[----:B------:R-:W-:Y:S01]  /*2ba0*/  FADD R28, R26, R9 ;  /* 0x000000091a1c7221 */ /* 0x000fe20000000000 */
[----:B------:R-:W-:Y:S01]  /*2bb0*/  HFMA2 R24, -RZ, RZ, 0, 4.76837158203125e-07 ;  /* 0x00000008ff187431 */ /* 0x000fe200000001ff */
[----:B------:R-:W-:Y:S01]  /*2bc0*/  MOV R9, 0xffffffff ;  /* 0xffffffff00097802 */ /* 0x000fe20000000f00 */
[----:B------:R-:W-:-:S07]  /*2bd0*/  IMAD.MOV.U32 R22, RZ, RZ, 0x1f ;  /* 0x0000001fff167424 */ /* 0x000fce00078e00ff */
[----:B------:R-:W-:Y:S05]  /*2be0*/  WARPSYNC.COLLECTIVE R9, `(.L_x_1597) ;  /* 0x0000000009087348 */ /* 0x000fea0003c00000 */
[----:B------:R0:W1:Y:S02]  /*2bf0*/  SHFL.BFLY P2, R9, R28, R24, R22 ;  /* 0x0c0000181c097389 */ /* 0x0000640000040016 */
[----:B01----:R-:W-:Y:S05]  /*2c00*/  ENDCOLLECTIVE ;  /* 0x000000000000791b */ /* 0x003fea0003800000 */
.L_x_1597:
        /* <DEDUP_REMOVED lines=8> */
.L_x_1598:
        /* <DEDUP_REMOVED lines=8> */
.L_x_1599:
        /* <DEDUP_REMOVED lines=8> */
.L_x_1600:
[----:B------:R-:W-:Y:S01]  /*2d90*/  MOV R28, R9 ;  /* 0x00000009001c7202 */ /* 0x000fe20000000f00 */
[----:B------:R-:W-:Y:S06]  /*2da0*/  BRA `(.L_x_1601) ;  /* 0xffffffe400007947 */ /* 0x000fec000383ffff */
        .weak           $__internal_32_$__cuda_sm20_rcp_rn_f32_slowpath
        .type           $__internal_32_$__cuda_sm20_rcp_rn_f32_slowpath,@function
        .size           $__internal_32_$__cuda_sm20_rcp_rn_f32_slowpath,(.L_x_2093 - $__internal_32_$__cuda_sm20_rcp_rn_f32_slowpath)
$__internal_32_$__cuda_sm20_rcp_rn_f32_slowpath:
        /* <DEDUP_REMOVED lines=15> */
.L_x_1603:
        /* <DEDUP_REMOVED lines=33> */
.L_x_1605:
[----:B------:R0:W1:Y:S02]  /*30b0*/  MUFU.RCP R3, R0 ;  /* 0x0000000000037308 */ /* 0x0000640000001000 */
.L_x_1604:
[----:B------:R-:W-:Y:S05]  /*30c0*/  BSYNC.RECONVERGENT B1 ;  /* 0x0000000000017941 */ /* 0x000fea0003800200 */
.L_x_1602:
[----:B01----:R-:W-:Y:S02]  /*30d0*/  IMAD.MOV.U32 R0, RZ, RZ, R3 ;  /* 0x000000ffff007224 */ /* 0x003fe400078e0003 */
[----:B------:R-:W-:Y:S01]  /*30e0*/  HFMA2 R3, -RZ, RZ, 0, 0 ;  /* 0x00000000ff037431 */ /* 0x000fe200000001ff */
[----:B------:R-:W-:-:S04]  /*30f0*/  MOV R2, R4 ;  /* 0x0000000400027202 */ /* 0x000fc80000000f00 */
[----:B------:R-:W-:Y:S05]  /*3100*/  RET.REL.NODEC R2 `(_Z23flash_attn_sinks_kernelI13__nv_bfloat16Li96ELi8ELi32EEvPKT_S3_S3_PS1_PKffiiiii) ;  /* 0xffffffcc02bc7950 */ /* 0x000fea0003c3ffff */
.L_x_1606:
        /* <DEDUP_REMOVED lines=15> */
.L_x_2093:


//--------------------- .text._Z23flash_attn_sinks_kernelI13__nv_bfloat16Li80ELi8ELi32EEvPKT_S3_S3_PS1_PKffiiiii --------------------------
	.section	.text._Z23flash_attn_sinks_kernelI13__nv_bfloat16Li80ELi8ELi32EEvPKT_S3_S3_PS1_PKffiiiii,"ax",@progbits
	.align	128
        .global         _Z23flash_attn_sinks_kernelI13__nv_bfloat16Li80ELi8ELi32EEvPKT_S3_S3_PS1_PKffiiiii
        .type           _Z23flash_attn_sinks_kernelI13__nv_bfloat16Li80ELi8ELi32EEvPKT_S3_S3_PS1_PKffiiiii,@function
        .size           _Z23flash_attn_sinks_kernelI13__nv_bfloat16Li80ELi8ELi32EEvPKT_S3_S3_PS1_PKffiiiii,(.L_x_2094 - _Z23flash_attn_sinks_kernelI13__nv_bfloat16Li80ELi8ELi32EEvPKT_S3_S3_PS1_PKffiiiii)
        .other          _Z23flash_attn_sinks_kernelI13__nv_bfloat16Li80ELi8ELi32EEvPKT_S3_S3_PS1_PKffiiiii,@"STO_CUDA_ENTRY STV_DEFAULT"
_Z23flash_attn_sinks_kernelI13__nv_bfloat16Li80ELi8ELi32EEvPKT_S3_S3_PS1_PKffiiiii:
.text._Z23flash_attn_sinks_kernelI13__nv_bfloat16Li80ELi8ELi32EEvPKT_S3_S3_PS1_PKffiiiii:
        /* <DEDUP_REMOVED lines=23> */
[----:B------:R-:W-:-:S07]  /*0170*/  @!P1 IADD3 R7, PT, PT, R6, R3, RZ ;  /* 0x0000000306079210 */ /* 0x000fce0007ffe0ff */
[----:B------:R-:W1:Y:S01]  /*0180*/  @!P0 LDC.64 R10, c[0x0][0x380] ;  /* 0x0000e000ff0a8b82 */ /* 0x000e620000000a00 */
[----:B0-----:R-:W-:Y:S01]  /*0190*/  @!P1 IMAD.WIDE R14, R7, 0x2, R14 ;  /* 0x00000002070e9825 */ /* 0x001fe200078e020e */
[----:B------:R-:W-:-:S04]  /*01a0*/  @!P0 IADD3 R7, P2, PT, R6, R3, RZ ;  /* 0x0000000306078210 */ /* 0x000fc80007f5e0ff */
[----:B------:R-:W-:Y:S01]  /*01b0*/  @!P0 LEA.HI.X.SX32 R8, R3, RZ, 0x1, P2 ;  /* 0x000000ff03088211 */ /* 0x000fe200010f0eff */
[----:B---3--:R-:W2:Y:S01]  /*01c0*/  @!P1 LDG.E.U16.CONSTANT R6, desc[UR14][R14.64] ;  /* 0x0000000e0e069981 */ /* 0x008ea2000c1e9500 */
[----:B-1----:R-:W-:-:S04]  /*01d0*/  @!P0 LEA R16, P2, R7, R10, 0x1 ;  /* 0x0000000a07108211 */ /* 0x002fc800078408ff */
[----:B------:R-:W-:Y:S02]  /*01e0*/  @!P0 LEA.HI.X R17, R7, R11, R8, 0x1, P2 ;  /* 0x0000000b07118211 */ /* 0x000fe400010f0c08 */
[----:B------:R0:W3:Y:S04]  /*01f0*/  @!P1 LDG.E.U16.CONSTANT R7, desc[UR14][R14.64+0x40] ;  /* 0x0000400e0e079981 */ /* 0x0000e8000c1e9500 */
[----:B------:R1:W5:Y:S01]  /*0200*/  @!P0 LDG.E.U16.CONSTANT R8, desc[UR14][R16.64+0x80] ;  /* 0x0000800e10088981 */ /* 0x000362000c1e9500 */
[----:B----4-:R-:W-:Y:S01]  /*0210*/  IMAD.U32 R10, RZ, RZ, UR7 ;  /* 0x00000007ff0a7e24 */ /* 0x010fe2000f8e00ff */
[----:B------:R-:W-:Y:S01]  /*0220*/  UISETP.GT.AND UP0, UPT, UR9, URZ, UPT ;  /* 0x000000ff0900728c */ /* 0x000fe2000bf04270 */
[----:B------:R-:W-:-:S03]  /*0230*/  R2UR UR16, R1 ;  /* 0x00000000011072ca */ /* 0x000fc600000e0000 */
[----:B------:R-:W-:Y:S02]  /*0240*/  IABS R19, R10 ;  /* 0x0000000a00137213 */ /* 0x000fe40000000000 */
[----:B0-----:R-:W-:Y:S02]  /*0250*/  IABS R14, R13 ;  /* 0x0000000d000e7213 */ /* 0x001fe40000000000 */
[----:B------:R-:W0:Y:S01]  /*0260*/  I2F.RP R12, R19 ;  /* 0x00000013000c7306 */ /* 0x000e220000209400 */
[----:B------:R-:W-:-:S04]  /*0270*/  LOP3.LUT R13, R13, UR7, RZ, 0x3c, !PT ;  /* 0x000000070d0d7c12 */ /* 0x000fc8000f8e3cff */
[----:B------:R-:W-:-:S03]  /*0280*/  ISETP.GE.AND P4, PT, R13, RZ, PT ;  /* 0x000000ff0d00720c */ /* 0x000fc60003f86270 */
[----:B0-----:R-:W0:Y:S02]  /*0290*/  MUFU.RCP R12, R12 ;  /* 0x0000000c000c7308 */ /* 0x001e240000001000 */
[----:B0-----:R-:W-:-:S06]  /*02a0*/  VIADD R10, R12, 0xffffffe ;  /* 0x0ffffffe0c0a7836 */ /* 0x001fcc0000000000 */
[----:B------:R0:W4:Y:S02]  /*02b0*/  F2I.FTZ.U32.TRUNC.NTZ R11, R10 ;  /* 0x0000000a000b7305 */ /* 0x000124000021f000 */
[----:B0-----:R-:W-:Y:S01]  /*02c0*/  IMAD.MOV.U32 R10, RZ, RZ, RZ ;  /* 0x000000ffff0a7224 */ /* 0x001fe200078e00ff */
[----:B----4-:R-:W-:-:S05]  /*02d0*/  IADD3 R18, PT, PT, RZ, -R11, RZ ;  /* 0x8000000bff127210 */ /* 0x010fca0007ffe0ff */
[----:B------:R-:W-:-:S04]  /*02e0*/  IMAD R15, R18, R19, RZ ;  /* 0x00000013120f7224 */ /* 0x000fc800078e02ff */
[----:B------:R-:W-:-:S06]  /*02f0*/  IMAD.HI.U32 R11, R11, R15, R10 ;  /* 0x0000000f0b0b7227 */ /* 0x000fcc00078e000a */
[----:B------:R-:W-:-:S04]  /*0300*/  IMAD.HI.U32 R11, R11, R14, RZ ;  /* 0x0000000e0b0b7227 */ /* 0x000fc800078e00ff */
[----:B------:R-:W-:-:S04]  /*0310*/  IMAD.MOV R12, RZ, RZ, -R11 ;  /* 0x000000ffff0c7224 */ /* 0x000fc800078e0a0b */
[----:B------:R-:W-:-:S05]  /*0320*/  IMAD R12, R19, R12, R14 ;  /* 0x0000000c130c7224 */ /* 0x000fca00078e020e */
[----:B------:R-:W-:-:S13]  /*0330*/  ISETP.GT.U32.AND P3, PT, R19, R12, PT ;  /* 0x0000000c1300720c */ /* 0x000fda0003f64070 */
[-C--:B------:R-:W-:Y:S01]  /*0340*/  @!P3 IADD3 R12, PT, PT, R12, -R19.reuse, RZ ;  /* 0x800000130c0cb210 */ /* 0x080fe20007ffe0ff */
[----:B------:R-:W-:Y:S01]  /*0350*/  @!P3 VIADD R11, R11, 0x1 ;  /* 0x000000010b0bb836 */ /* 0x000fe20000000000 */
[----:B------:R-:W-:Y:S02]  /*0360*/  ISETP.NE.AND P3, PT, RZ, UR7, PT ;  /* 0x00000007ff007c0c */ /* 0x000fe4000bf65270 */
[----:B------:R-:W-:-:S13]  /*0370*/  ISETP.GE.U32.AND P2, PT, R12, R19, PT ;  /* 0x000000130c00720c */ /* 0x000fda0003f46070 */
[----:B------:R-:W-:-:S05]  /*0380*/  @P2 VIADD R11, R11, 0x1 ;  /* 0x000000010b0b2836 */ /* 0x000fca0000000000 */
[----:B------:R-:W-:Y:S02]  /*0390*/  @!P4 IADD3 R11, PT, PT, -R11, RZ, RZ ;  /* 0x000000ff0b0bc210 */ /* 0x000fe40007ffe1ff */
[----:B------:R-:W-:-:S04]  /*03a0*/  @!P3 LOP3.LUT R11, RZ, UR7, RZ, 0x33, !PT ;  /* 0x00000007ff0bbc12 */ /* 0x000fc8000f8e33ff */
[-C--:B------:R-:W-:Y:S02]  /*03b0*/  IABS R15, R11.reuse ;  /* 0x0000000b000f7213 */ /* 0x080fe40000000000 */
[----:B-1----:R-:W-:Y:S02]  /*03c0*/  IABS R16, R11 ;  /* 0x0000000b00107213 */ /* 0x002fe40000000000 */
[----:B------:R-:W0:Y:S01]  /*03d0*/  I2F.RP R10, R15 ;  /* 0x0000000f000a7306 */ /* 0x000e220000209400 */
[----:B------:R-:W-:-:S07]  /*03e0*/  ISETP.NE.AND P3, PT, R11, RZ, PT ;  /* 0x000000ff0b00720c */ /* 0x000fce0003f65270 */
[----:B0-----:R-:W0:Y:S02]  /*03f0*/  MUFU.RCP R10, R10 ;  /* 0x0000000a000a7308 */ /* 0x001e240000001000 */
[----:B0-----:R-:W-:Y:S02]  /*0400*/  VIADD R12, R10, 0xffffffe ;  /* 0x0ffffffe0a0c7836 */ /* 0x001fe40000000000 */
[----:B------:R-:W-:-:S04]  /*0410*/  IMAD.MOV R10, RZ, RZ, -R16 ;  /* 0x000000ffff0a7224 */ /* 0x000fc800078e0a10 */
[----:B------:R0:W1:Y:S02]  /*0420*/  F2I.FTZ.U32.TRUNC.NTZ R13, R12 ;  /* 0x0000000c000d7305 */ /* 0x000064000021f000 */
[----:B0-----:R-:W-:Y:S02]  /*0430*/  HFMA2 R12, -RZ, RZ, 0, 0 ;  /* 0x00000000ff0c7431 */ /* 0x001fe400000001ff */
[----:B-1----:R-:W-:-:S04]  /*0440*/  IMAD.MOV R14, RZ, RZ, -R13 ;  /* 0x000000ffff0e7224 */ /* 0x002fc800078e0a0d */
[----:B------:R-:W-:Y:S01]  /*0450*/  IMAD R17, R14, R15, RZ ;  /* 0x0000000f0e117224 */ /* 0x000fe200078e02ff */
[----:B------:R-:W-:-:S03]  /*0460*/  IABS R14, R0 ;  /* 0x00000000000e7213 */ /* 0x000fc60000000000 */
[----:B------:R-:W-:Y:S02]  /*0470*/  IMAD.HI.U32 R13, R13, R17, R12 ;  /* 0x000000110d0d7227 */ /* 0x000fe400078e000c */
[----:B------:R-:W0:Y:S04]  /*0480*/  @!P0 LDC R17, c[0x0][0x3a8] ;  /* 0x0000ea00ff118b82 */ /* 0x000e280000000800 */
[----:B------:R-:W-:-:S04]  /*0490*/  IMAD.HI.U32 R13, R13, R14, RZ ;  /* 0x0000000e0d0d7227 */ /* 0x000fc800078e00ff */
[----:B------:R-:W-:Y:S02]  /*04a0*/  IMAD R10, R13, R10, R14 ;  /* 0x0000000a0d0a7224 */ /* 0x000fe400078e020e */
[----:B------:R-:W1:Y:S03]  /*04b0*/  @!P1 LDC R14, c[0x0][0x3a8] ;  /* 0x0000ea00ff0e9b82 */ /* 0x000e660000000800 */
[----:B------:R-:W-:-:S13]  /*04c0*/  ISETP.GT.U32.AND P4, PT, R15, R10, PT ;  /* 0x0000000a0f00720c */ /* 0x000fda0003f84070 */
[----:B------:R-:W-:Y:S01]  /*04d0*/  @!P4 IMAD.IADD R10, R10, 0x1, -R15 ;  /* 0x000000010a0ac824 */ /* 0x000fe200078e0a0f */
[----:B------:R-:W-:-:S04]  /*04e0*/  @!P4 IADD3 R13, PT, PT, R13, 0x1, RZ ;  /* 0x000000010d0dc810 */ /* 0x000fc80007ffe0ff */
[----:B------:R-:W-:Y:S02]  /*04f0*/  ISETP.GE.U32.AND P2, PT, R10, R15, PT ;  /* 0x0000000f0a00720c */ /* 0x000fe40003f46070 */
[----:B------:R-:W-:Y:S02]  /*0500*/  LOP3.LUT R10, R0, R11, RZ, 0x3c, !PT ;  /* 0x0000000b000a7212 */ /* 0x000fe400078e3cff */
[----:B------:R-:W-:Y:S02]  /*0510*/  IADD3 R15, PT, PT, -R9, UR8, RZ ;  /* 0x00000008090f7c10 */ /* 0x000fe4000fffe1ff */
[----:B------:R-:W-:Y:S01]  /*0520*/  ISETP.GE.AND P5, PT, R10, RZ, PT ;  /* 0x000000ff0a00720c */ /* 0x000fe20003fa6270 */
[----:B------:R-:W-:Y:S01]  /*0530*/  IMAD.U32 R10, RZ, RZ, UR9 ;  /* 0x00000009ff0a7e24 */ /* 0x000fe2000f8e00ff */
[C---:B------:R-:W-:Y:S02]  /*0540*/  IADD3 R12, PT, PT, R4.reuse, R15, RZ ;  /* 0x0000000f040c7210 */ /* 0x040fe40007ffe0ff */
[----:B------:R-:W-:-:S02]  /*0550*/  VIADDMNMX R4, R4, 0x8, R9, PT ;  /* 0x0000000804047846 */ /* 0x000fc40003800109 */
[----:B------:R-:W-:Y:S01]  /*0560*/  VIADDMNMX R16, R12, -R10, 0xffffffff, !PT ;  /* 0xffffffff0c107446 */ /* 0x000fe2000780090a */
[----:B------:R-:W-:Y:S01]  /*0570*/  @P2 VIADD R13, R13, 0x1 ;  /* 0x000000010d0d2836 */ /* 0x000fe20000000000 */
[----:B------:R-:W-:Y:S01]  /*0580*/  VIADDMNMX R15, R15, R4, UR8, PT ;  /* 0x000000080f0f7e46 */ /* 0x000fe2000b800104 */
[----:B------:R-:W-:Y:S01]  /*0590*/  IMAD.MOV.U32 R4, RZ, RZ, RZ ;  /* 0x000000ffff047224 */ /* 0x000fe200078e00ff */
[----:B------:R-:W-:Y:S01]  /*05a0*/  R2UR UR5, R16 ;  /* 0x00000000100572ca */ /* 0x000fe200000e0000 */
[----:B------:R-:W-:Y:S01]  /*05b0*/  IMAD.IADD R5, R5, 0x1, R12 ;  /* 0x0000000105057824 */ /* 0x000fe200078e020c */
[----:B------:R-:W-:Y:S01]  /*05c0*/  R2UR UR12, R15 ;  /* 0x000000000f0c72ca */ /* 0x000fe200000e0000 */
[----:B------:R-:W-:Y:S01]  /*05d0*/  @!P5 IMAD.MOV R13, RZ, RZ, -R13 ;  /* 0x000000ffff0dd224 */ /* 0x000fe200078e0a0d */
[----:B------:R-:W-:-:S04]  /*05e0*/  @!P3 LOP3.LUT R11, RZ, R11, RZ, 0x33, !PT ;  /* 0x0000000bff0bb212 */ /* 0x000fc800078e33ff */
[----:B------:R-:W-:Y:S02]  /*05f0*/  R2UR UR4, R13 ;  /* 0x000000000d0472ca */ /* 0x000fe400000e0000 */
[----:B------:R-:W-:Y:S02]  /*0600*/  CS2R R12, SRZ ;  /* 0x00000000000c7805 */ /* 0x000fe4000001ff00 */
[----:B------:R-:W-:Y:S01]  /*0610*/  @!P3 R2UR UR4, R11 ;  /* 0x000000000b04b2ca */ /* 0x000fe200000e0000 */
[----:B------:R-:W-:-:S04]  /*0620*/  UIADD3 UR5, UPT, UPT, UR5, 0x1, URZ ;  /* 0x0000000105057890 */ /* 0x000fc8000fffe0ff */
[----:B------:R-:W-:-:S04]  /*0630*/  USEL UR5, UR5, URZ, UP0 ;  /* 0x000000ff05057287 */ /* 0x000fc80008000000 */
[----:B------:R-:W-:-:S04]  /*0640*/  UISETP.GE.AND UP1, UPT, UR5, UR12, UPT ;  /* 0x0000000c0500728c */ /* 0x000fc8000bf26270 */
[----:B------:R-:W-:-:S04]  /*0650*/  UIMAD UR4, UR6, UR7, UR4 ;  /* 0x00000007060472a4 */ /* 0x000fc8000f8e0204 */
[----:B------:R-:W-:Y:S01]  /*0660*/  UIMAD UR4, UR4, UR8, URZ ;  /* 0x00000008040472a4 */ /* 0x000fe2000f8e02ff */
[----:B--2---:R-:W-:-:S05]  /*0670*/  @!P1 SHF.L.U32 R6, R6, 0x10, RZ ;  /* 0x0000001006069819 */ /* 0x004fca00000006ff */
[-C--:B-1----:R-:W-:Y:S01]  /*0680*/  @!P1 FMUL R4, R6, R14.reuse ;  /* 0x0000000e06049220 */ /* 0x082fe20000400000 */
[----:B---3--:R-:W-:Y:S01]  /*0690*/  @!P1 IMAD.U32 R11, R7, 0x10000, RZ ;  /* 0x00010000070b9824 */ /* 0x008fe200078e00ff */
[----:B------:R-:W-:Y:S02]  /*06a0*/  CS2R R6, SRZ ;  /* 0x0000000000067805 */ /* 0x000fe4000001ff00 */
[----:B-----5:R-:W-:Y:S01]  /*06b0*/  @!P0 SHF.L.U32 R8, R8, 0x10, RZ ;  /* 0x0000001008088819 */ /* 0x020fe200000006ff */
[----:B------:R-:W-:Y:S01]  /*06c0*/  @!P1 FMUL R6, R11, R14 ;  /* 0x0000000e0b069220 */ /* 0x000fe20000400000 */
[----:B------:R-:W-:-:S03]  /*06d0*/  CS2R R14, SRZ ;  /* 0x00000000000e7805 */ /* 0x000fc6000001ff00 */
[----:B0-----:R-:W-:Y:S01]  /*06e0*/  @!P0 FMUL R7, R8, R17 ;  /* 0x0000001108078220 */ /* 0x001fe20000400000 */
[----:B------:R-:W-:Y:S01]  /*06f0*/  IMAD.MOV.U32 R8, RZ, RZ, -0x800001 ;  /* 0xff7fffffff087424 */ /* 0x000fe200078e00ff */
        /* <DEDUP_REMOVED lines=10> */
.L_x_1640:
        /* <DEDUP_REMOVED lines=11> */
[C---:B0-23--:R-:W-:Y:S02]  /*0850*/  LEA R18, R19.reuse, UR7, 0x2 ;  /* 0x0000000713127c11 */ /* 0x04dfe4000f8e10ff */
[C---:B------:R-:W-:Y:S01]  /*0860*/  LOP3.LUT R23, R19.reuse, 0x200, RZ, 0xfc, !PT ;  /* 0x0000020013177812 */ /* 0x040fe200078efcff */
[----:B------:R-:W-:Y:S01]  /*0870*/  UMOV UR9, UR6 ;  /* 0x0000000600097c82 */ /* 0x000fe20008000000 */
[C---:B------:R-:W-:Y:S01]  /*0880*/  LOP3.LUT R20, R19.reuse, 0x300, RZ, 0xfc, !PT ;  /* 0x0000030013147812 */ /* 0x040fe200078efcff */
[----:B------:R-:W-:Y:S01]  /*0890*/  VIADD R18, R18, 0x800 ;  /* 0x0000080012127836 */ /* 0x000fe20000000000 */
[C---:B------:R-:W-:Y:S01]  /*08a0*/  LOP3.LUT R17, R19.reuse, 0x100, RZ, 0xfc, !PT ;  /* 0x0000010013117812 */ /* 0x040fe200078efcff */
[----:B------:R-:W-:Y:S01]  /*08b0*/  UMOV UR6, UR8 ;  /* 0x0000000800067c82 */ /* 0x000fe20008000000 */
[----:B------:R-:W-:Y:S02]  /*08c0*/  PRMT R22, R19, 0x7610, R22 ;  /* 0x0000761013167816 */ /* 0x000fe40000000016 */
[----:B------:R-:W-:-:S02]  /*08d0*/  PRMT R9, R17, 0x7610, R9 ;  /* 0x0000761011097816 */ /* 0x000fc40000000009 */
[----:B------:R-:W-:Y:S02]  /*08e0*/  PRMT R24, R23, 0x7610, R24 ;  /* 0x0000761017187816 */ /* 0x000fe40000000018 */
[----:B-----5:R-:W-:-:S07]  /*08f0*/  PRMT R21, R20, 0x7610, R21 ;  /* 0x0000761014157816 */ /* 0x020fce0000000015 */
.L_x_1609:
[----:B------:R-:W-:-:S05]  /*0900*/  LOP3.LUT R10, R9, 0xffff, RZ, 0xc0, !PT ;  /* 0x0000ffff090a7812 */ /* 0x000fca00078ec0ff */
        /* <DEDUP_REMOVED lines=36> */
[----:B------:R-:W0:Y:S01]  /*0b50*/  @!P1 LDC.64 R10, c[0x0][0x388] ;  /* 0x0000e200ff0a9b82 */ /* 0x000e220000000a00 */
[----:B------:R-:W-:-:S05]  /*0b60*/  @!P1 IMAD.HI.U32 R26, R23, -0x55555555, RZ ;  /* 0xaaaaaaab171a9827 */ /* 0x000fca00078e00ff */
[----:B------:R-:W-:-:S04]  /*0b70*/  @!P1 SHF.R.U32.HI R26, RZ, 0x2, R26 ;  /* 0x00000002ff1a9819 */ /* 0x000fc8000001161a */
[----:B------:R-:W-:-:S04]  /*0b80*/  @!P1 LOP3.LUT R27, R26, 0x3ffffff0, RZ, 0xc0, !PT ;  /* 0x3ffffff01a1b9812 */ /* 0x000fc800078ec0ff */
[----:B------:R-:W-:-:S04]  /*0b90*/  @!P1 IADD3 R27, PT, PT, -R27, UR13, R20 ;  /* 0x0000000d1b1b9c10 */ /* 0x000fc8000fffe114 */
[----:B------:R-:W-:-:S05]  /*0ba0*/  @!P1 IADD3 R27, PT, PT, R27, -0x100, RZ ;  /* 0xffffff001b1b9810 */ /* 0x000fca0007ffe0ff */
[----:B0-----:R-:W-:-:S06]  /*0bb0*/  @!P1 IMAD.WIDE R10, R27, 0x2, R10 ;  /* 0x000000021b0a9825 */ /* 0x001fcc00078e020a */
[----:B------:R-:W2:Y:S01]  /*0bc0*/  @!P1 LDG.E.U16.CONSTANT R10, desc[UR14][R10.64] ;  /* 0x0000000e0a0a9981 */ /* 0x000ea2000c1e9500 */
[C---:B------:R-:W-:Y:S01]  /*0bd0*/  LOP3.LUT R26, R21.reuse, 0xffff, RZ, 0xc0, !PT ;  /* 0x0000ffff151a7812 */ /* 0x040fe200078ec0ff */
[----:B------:R-:W-:Y:S01]  /*0be0*/  IMAD.MOV.U32 R27, RZ, RZ, RZ ;  /* 0x000000ffff1b7224 */ /* 0x000fe200078e00ff */
[----:B------:R-:W-:Y:S01]  /*0bf0*/  PRMT R28, R21, 0x9910, RZ ;  /* 0x00009910151c7816 */ /* 0x000fe200000000ff */
[----:B------:R0:W-:Y:S02]  /*0c00*/  STS [R18+-0x400], R25 ;  /* 0xfffc001912007388 */ /* 0x0001e40000000800 */
[----:B------:R-:W-:-:S05]  /*0c10*/  IMAD R26, R26, 0xaaab, RZ ;  /* 0x0000aaab1a1a7824 */ /* 0x000fca00078e02ff */
[----:B------:R-:W-:-:S04]  /*0c20*/  SHF.R.U32.HI R26, RZ, 0x16, R26 ;  /* 0x00000016ff1a7819 */ /* 0x000fc8000001161a */
[----:B------:R-:W-:-:S05]  /*0c30*/  PRMT R29, R26, 0x9910, RZ ;  /* 0x000099101a1d7816 */ /* 0x000fca00000000ff */
[----:B------:R-:W-:-:S05]  /*0c40*/  IMAD R28, R29, -0x60, R28 ;  /* 0xffffffa01d1c7824 */ /* 0x000fca00078e021c */
[----:B------:R-:W-:Y:S01]  /*0c50*/  LOP3.LUT R28, R28, 0xffff, RZ, 0xc0, !PT ;  /* 0x0000ffff1c1c7812 */ /* 0x000fe200078ec0ff */
[----:B--2---:R-:W-:-:S03]  /*0c60*/  @!P1 IMAD.U32 R27, R10, 0x10000, RZ ;  /* 0x000100000a1b9824 */ /* 0x004fc600078e00ff */
[----:B------:R-:W-:-:S04]  /*0c70*/  ISETP.GT.U32.AND P1, PT, R28, 0x4f, PT ;  /* 0x0000004f1c00780c */ /* 0x000fc80003f24070 */
[----:B------:R-:W-:-:S13]  /*0c80*/  ISETP.GE.OR P1, PT, R26, UR11, P1 ;  /* 0x0000000b1a007c0c */ /* 0x000fda0008f26670 */
[----:B------:R-:W1:Y:S01]  /*0c90*/  @!P1 LDC.64 R10, c[0x0][0x388] ;  /* 0x0000e200ff0a9b82 */ /* 0x000e620000000a00 */
[----:B------:R-:W-:-:S05]  /*0ca0*/  @!P1 IMAD.HI.U32 R26, R20, -0x55555555, RZ ;  /* 0xaaaaaaab141a9827 */ /* 0x000fca00078e00ff */
[----:B------:R-:W-:-:S04]  /*0cb0*/  @!P1 SHF.R.U32.HI R26, RZ, 0x2, R26 ;  /* 0x00000002ff1a9819 */ /* 0x000fc8000001161a */
[----:B0-----:R-:W-:-:S04]  /*0cc0*/  @!P1 LOP3.LUT R25, R26, 0x3ffffff0, RZ, 0xc0, !PT ;  /* 0x3ffffff01a199812 */ /* 0x001fc800078ec0ff */
[----:B------:R-:W-:-:S05]  /*0cd0*/  @!P1 IADD3 R25, PT, PT, -R25, UR13, R20 ;  /* 0x0000000d19199c10 */ /* 0x000fca000fffe114 */
[----:B-1----:R-:W-:-:S06]  /*0ce0*/  @!P1 IMAD.WIDE R10, R25, 0x2, R10 ;  /* 0x00000002190a9825 */ /* 0x002fcc00078e020a */
[----:B------:R0:W2:Y:S01]  /*0cf0*/  @!P1 LDG.E.U16.CONSTANT R10, desc[UR14][R10.64] ;  /* 0x0000000e0a0a9981 */ /* 0x0000a2000c1e9500 */
[----:B------:R-:W-:Y:S01]  /*0d00*/  LOP3.LUT R25, R22, 0xffff, RZ, 0xc0, !PT ;  /* 0x0000ffff16197812 */ /* 0x000fe200078ec0ff */
[----:B------:R-:W-:Y:S02]  /*0d10*/  VIADD R26, R21, 0xfffffd00 ;  /* 0xfffffd00151a7836 */ /* 0x000fe40000000000 */
[----:B------:R1:W-:Y:S02]  /*0d20*/  STS [R18], R27 ;  /* 0x0000001b12007388 */ /* 0x0003e40000000800 */
[----:B------:R-:W-:Y:S01]  /*0d30*/  IMAD R28, R25, 0xaaab, RZ ;  /* 0x0000aaab191c7824 */ /* 0x000fe200078e02ff */
[----:B------:R-:W-:-:S04]  /*0d40*/  MOV R25, RZ ;  /* 0x000000ff00197202 */ /* 0x000fc80000000f00 */
[----:B------:R-:W-:-:S04]  /*0d50*/  SHF.R.U32.HI R28, RZ, 0x16, R28 ;  /* 0x00000016ff1c7819 */ /* 0x000fc8000001161c */
[----:B0-----:R-:W-:Y:S02]  /*0d60*/  PRMT R11, R28, 0x9910, RZ ;  /* 0x000099101c0b7816 */ /* 0x001fe400000000ff */
        /* <DEDUP_REMOVED lines=12> */
[----:B-1----:R-:W-:-:S04]  /*0e30*/  @!P1 LOP3.LUT R27, R26, 0x3ffffff0, RZ, 0xc0, !PT ;  /* 0x3ffffff01a1b9812 */ /* 0x002fc800078ec0ff */
[----:B------:R-:W-:-:S04]  /*0e40*/  @!P1 IADD3 R27, PT, PT, -R27, UR13, R20 ;  /* 0x0000000d1b1b9c10 */ /* 0x000fc8000fffe114 */
[----:B------:R-:W-:-:S05]  /*0e50*/  @!P1 IADD3 R27, PT, PT, R27, -0x300, RZ ;  /* 0xfffffd001b1b9810 */ /* 0x000fca0007ffe0ff */
[----:B0-----:R-:W-:-:S06]  /*0e60*/  @!P1 IMAD.WIDE R10, R27, 0x2, R10 ;  /* 0x000000021b0a9825 */ /* 0x001fcc00078e020a */
[----:B------:R-:W2:Y:S01]  /*0e70*/  @!P1 LDG.E.U16.CONSTANT R10, desc[UR14][R10.64] ;  /* 0x0000000e0a0a9981 */ /* 0x000ea2000c1e9500 */
[----:B------:R-:W-:Y:S01]  /*0e80*/  IADD3 R26, PT, PT, R20, -0x300, RZ ;  /* 0xfffffd00141a7810 */ /* 0x000fe20007ffe0ff */
[----:B------:R-:W-:Y:S01]  /*0e90*/  IMAD.MOV.U32 R27, RZ, RZ, RZ ;  /* 0x000000ffff1b7224 */ /* 0x000fe200078e00ff */
[----:B------:R-:W-:Y:S01]  /*0ea0*/  IADD3 R22, PT, PT, R22, 0x400, RZ ;  /* 0x0000040016167810 */ /* 0x000fe20007ffe0ff */
[----:B------:R-:W-:Y:S01]  /*0eb0*/  STS [R18+0x400], R25 ;  /* 0x0004001912007388 */ /* 0x000fe20000000800 */
[----:B------:R-:W-:Y:S01]  /*0ec0*/  VIADD R24, R24, 0x400 ;  /* 0x0000040018187836 */ /* 0x000fe20000000000 */
[----:B------:R-:W-:Y:S01]  /*0ed0*/  IADD3 R20, PT, PT, R20, 0x400, RZ ;  /* 0x0000040014147810 */ /* 0x000fe20007ffe0ff */
[----:B------:R-:W-:Y:S01]  /*0ee0*/  VIADD R9, R9, 0x400 ;  /* 0x0000040009097836 */ /* 0x000fe20000000000 */
[----:B------:R-:W-:Y:S01]  /*0ef0*/  IADD3 R17, PT, PT, R17, 0x400, RZ ;  /* 0x0000040011117810 */ /* 0x000fe20007ffe0ff */
[----:B------:R-:W-:Y:S02]  /*0f00*/  VIADD R21, R21, 0x400 ;  /* 0x0000040015157836 */ /* 0x000fe40000000000 */
[----:B------:R-:W-:-:S02]  /*0f10*/  VIADD R23, R23, 0x400 ;  /* 0x0000040017177836 */ /* 0x000fc40000000000 */
[----:B------:R-:W-:Y:S02]  /*0f20*/  VIADD R19, R19, 0x400 ;  /* 0x0000040013137836 */ /* 0x000fe40000000000 */
[----:B--2---:R-:W-:Y:S01]  /*0f30*/  @!P1 IMAD.U32 R27, R10, 0x10000, RZ ;  /* 0x000100000a1b9824 */ /* 0x004fe200078e00ff */
[----:B------:R-:W-:-:S04]  /*0f40*/  ISETP.GE.U32.AND P1, PT, R26, 0x800, PT ;  /* 0x000008001a00780c */ /* 0x000fc80003f26070 */
[----:B------:R0:W-:Y:S02]  /*0f50*/  STS [R18+-0x800], R27 ;  /* 0xfff8001b12007388 */ /* 0x0001e40000000800 */
[----:B0-----:R-:W-:-:S07]  /*0f60*/  IADD3 R18, PT, PT, R18, 0x1000, RZ ;  /* 0x0000100012127810 */ /* 0x001fce0007ffe0ff */
[----:B------:R-:W-:Y:S05]  /*0f70*/  @!P1 BRA `(.L_x_1609) ;  /* 0xfffffff800609947 */ /* 0x000fea000383ffff */
[----:B------:R-:W-:Y:S05]  /*0f80*/  BSYNC.RECONVERGENT B0 ;  /* 0x0000000000007941 */ /* 0x000fea0003800200 */
.L_x_1608:
[----:B------:R-:W0:Y:S01]  /*0f90*/  S2R R9, SR_TID.X ;  /* 0x0000000000097919 */ /* 0x000e220000002100 */
[----:B------:R-:W-:Y:S01]  /*0fa0*/  BSSY.RECONVERGENT B0, `(.L_x_1610) ;  /* 0x000005d000007945 */ /* 0x000fe20003800200 */
[----:B0-----:R-:W-:-:S07]  /*0fb0*/  IMAD.MOV.U32 R17, RZ, RZ, R9 ;  /* 0x000000ffff117224 */ /* 0x001fce00078e0009 */
.L_x_1611:
[C---:B------:R-:W-:Y:S01]  /*0fc0*/  IADD3 R10, PT, PT, R17.reuse, 0x100, RZ ;  /* 0x00000100110a7810 */ /* 0x040fe20007ffe0ff */
[C---:B0-----:R-:W-:Y:S01]  /*0fd0*/  VIADD R22, R17.reuse, 0x200 ;  /* 0x0000020011167836 */ /* 0x041fe20000000000 */
[C---:B------:R-:W-:Y:S02]  /*0fe0*/  LOP3.LUT R19, R17.reuse, 0xffff, RZ, 0xc0, !PT ;  /* 0x0000ffff11137812 */ /* 0x040fe400078ec0ff */
[----:B------:R-:W-:Y:S02]  /*0ff0*/  LOP3.LUT R11, R10, 0xffff, RZ, 0xc0, !PT ;  /* 0x0000ffff0a0b7812 */ /* 0x000fe400078ec0ff */
[----:B------:R-:W-:Y:S01]  /*1000*/  IADD3 R21, PT, PT, R17, 0x300, RZ ;  /* 0x0000030011157810 */ /* 0x000fe20007ffe0ff */
[----:B------:R-:W-:Y:S01]  /*1010*/  IMAD R19, R19, 0xaaab, RZ ;  /* 0x0000aaab13137824 */ /* 0x000fe200078e02ff */
[----:B------:R-:W-:Y:S01]  /*1020*/  LOP3.LUT R20, R22, 0xffff, RZ, 0xc0, !PT ;  /* 0x0000ffff16147812 */ /* 0x000fe200078ec0ff */
[----:B------:R-:W-:Y:S01]  /*1030*/  IMAD R11, R11, 0xaaab, RZ ;  /* 0x0000aaab0b0b7824 */ /* 0x000fe200078e02ff */
[----:B------:R-:W-:-:S04]  /*1040*/  LOP3.LUT R23, R21, 0xffff, RZ, 0xc0, !PT ;  /* 0x0000ffff15177812 */ /* 0x000fc800078ec0ff */
[----:B------:R-:W-:Y:S01]  /*1050*/  SHF.R.U32.HI R18, RZ, 0x16, R11 ;  /* 0x00000016ff127819 */ /* 0x000fe2000001160b */
[----:B------:R-:W-:-:S03]  /*1060*/  IMAD R23, R23, 0xaaab, RZ ;  /* 0x0000aaab17177824 */ /* 0x000fc600078e02ff */
[----:B------:R-:W-:-:S05]  /*1070*/  PRMT R11, R18, 0x9910, RZ ;  /* 0x00009910120b7816 */ /* 0x000fca00000000ff */
[----:B------:R-:W-:-:S04]  /*1080*/  IMAD R11, R11, 0x60, RZ ;  /* 0x000000600b0b7824 */ /* 0x000fc800078e02ff */
[----:B------:R-:W-:Y:S02]  /*1090*/  IMAD.MOV R24, RZ, RZ, -R11 ;  /* 0x000000ffff187224 */ /* 0x000fe400078e0a0b */
[----:B------:R-:W-:Y:S01]  /*10a0*/  IMAD R11, R20, 0xaaab, RZ ;  /* 0x0000aaab140b7824 */ /* 0x000fe200078e02ff */
[----:B------:R-:W-:Y:S02]  /*10b0*/  SHF.R.U32.HI R20, RZ, 0x16, R19 ;  /* 0x00000016ff147819 */ /* 0x000fe40000011613 */
[----:B------:R-:W-:Y:S02]  /*10c0*/  PRMT R19, R24, 0x7710, RZ ;  /* 0x0000771018137816 */ /* 0x000fe400000000ff */
[----:B------:R-:W-:Y:S02]  /*10d0*/  PRMT R24, R20, 0x9910, RZ ;  /* 0x0000991014187816 */ /* 0x000fe400000000ff */
[----:B------:R-:W-:Y:S02]  /*10e0*/  IADD3 R19, PT, PT, R10, R19, RZ ;  /* 0x000000130a137210 */ /* 0x000fe40007ffe0ff */
[----:B------:R-:W-:-:S02]  /*10f0*/  SHF.R.U32.HI R11, RZ, 0x16, R11 ;  /* 0x00000016ff0b7819 */ /* 0x000fc4000001160b */
[----:B------:R-:W-:Y:S01]  /*1100*/  SHF.R.U32.HI R10, RZ, 0x16, R23 ;  /* 0x00000016ff0a7819 */ /* 0x000fe20000011617 */
[----:B------:R-:W-:Y:S01]  /*1110*/  IMAD.MOV.U32 R23, RZ, RZ, R24 ;  /* 0x000000ffff177224 */ /* 0x000fe200078e0018 */
[----:B------:R-:W-:Y:S02]  /*1120*/  PRMT R24, R11, 0x9910, RZ ;  /* 0x000099100b187816 */ /* 0x000fe400000000ff */
[----:B------:R-:W-:Y:S01]  /*1130*/  PRMT R25, R10, 0x9910, RZ ;  /* 0x000099100a197816 */ /* 0x000fe200000000ff */
[----:B------:R-:W-:Y:S01]  /*1140*/  IMAD R23, R23, 0x60, RZ ;  /* 0x0000006017177824 */ /* 0x000fe200078e02ff */
[----:B------:R-:W-:Y:S01]  /*1150*/  LOP3.LUT R19, R19, 0xffff, RZ, 0xc0, !PT ;  /* 0x0000ffff13137812 */ /* 0x000fe200078ec0ff */
[----:B------:R-:W-:-:S03]  /*1160*/  IMAD R24, R24, 0x60, RZ ;  /* 0x0000006018187824 */ /* 0x000fc600078e02ff */
[----:B------:R-:W-:Y:S01]  /*1170*/  IADD3 R26, PT, PT, RZ, -R23, RZ ;  /* 0x80000017ff1a7210 */ /* 0x000fe20007ffe0ff */
[----:B------:R-:W-:Y:S01]  /*1180*/  IMAD R23, R25, 0x60, RZ ;  /* 0x0000006019177824 */ /* 0x000fe200078e02ff */
[----:B------:R-:W-:Y:S01]  /*1190*/  ISETP.GT.U32.AND P1, PT, R19, 0x4f, PT ;  /* 0x0000004f1300780c */ /* 0x000fe20003f24070 */
[----:B------:R-:W-:Y:S01]  /*11a0*/  IMAD.MOV R25, RZ, RZ, -R24 ;  /* 0x000000ffff197224 */ /* 0x000fe200078e0a18 */
[----:B------:R-:W-:Y:S02]  /*11b0*/  PRMT R24, R26, 0x7710, RZ ;  /* 0x000077101a187816 */ /* 0x000fe400000000ff */
[----:B------:R-:W-:Y:S02]  /*11c0*/  IADD3 R26, PT, PT, RZ, -R23, RZ ;  /* 0x80000017ff1a7210 */ /* 0x000fe40007ffe0ff */
[----:B------:R-:W-:Y:S01]  /*11d0*/  PRMT R23, R25, 0x7710, RZ ;  /* 0x0000771019177816 */ /* 0x000fe200000000ff */
[----:B------:R-:W-:Y:S01]  /*11e0*/  IMAD.IADD R25, R24, 0x1, R17 ;  /* 0x0000000118197824 */ /* 0x000fe200078e0211 */
[----:B------:R-:W-:-:S02]  /*11f0*/  PRMT R24, R26, 0x7710, RZ ;  /* 0x000077101a187816 */ /* 0x000fc400000000ff */
[----:B------:R-:W-:Y:S02]  /*1200*/  ISETP.GE.OR P1, PT, R18, UR11, P1 ;  /* 0x0000000b12007c0c */ /* 0x000fe40008f26670 */
[----:B------:R-:W-:Y:S01]  /*1210*/  IADD3 R23, PT, PT, R22, R23, RZ ;  /* 0x0000001716177210 */ /* 0x000fe20007ffe0ff */
[----:B------:R-:W-:Y:S01]  /*1220*/  IMAD.IADD R21, R21, 0x1, R24 ;  /* 0x0000000115157824 */ /* 0x000fe200078e0218 */
[----:B------:R-:W-:Y:S02]  /*1230*/  LOP3.LUT R25, R25, 0xffff, RZ, 0xc0, !PT ;  /* 0x0000ffff19197812 */ /* 0x000fe400078ec0ff */
[----:B------:R-:W-:Y:S02]  /*1240*/  LOP3.LUT R24, R23, 0xffff, RZ, 0xc0, !PT ;  /* 0x0000ffff17187812 */ /* 0x000fe400078ec0ff */
[----:B------:R-:W-:Y:S02]  /*1250*/  LOP3.LUT R21, R21, 0xffff, RZ, 0xc0, !PT ;  /* 0x0000ffff15157812 */ /* 0x000fe400078ec0ff */
[----:B------:R-:W-:-:S02]  /*1260*/  ISETP.GT.U32.AND P2, PT, R25, 0x4f, PT ;  /* 0x0000004f1900780c */ /* 0x000fc40003f44070 */
[----:B------:R-:W-:Y:S01]  /*1270*/  ISETP.GT.U32.AND P4, PT, R21, 0x4f, PT ;  /* 0x0000004f1500780c */ /* 0x000fe20003f84070 */
[----:B------:R-:W0:Y:S01]  /*1280*/  @!P1 LDC.64 R22, c[0x0][0x390] ;  /* 0x0000e400ff169b82 */ /* 0x000e220000000a00 */
[----:B------:R-:W-:Y:S01]  /*1290*/  ISETP.GE.OR P2, PT, R20, UR11, P2 ;  /* 0x0000000b14007c0c */ /* 0x000fe20009746670 */
[----:B------:R-:W-:Y:S01]  /*12a0*/  @!P1 VIADD R19, R19, UR10 ;  /* 0x0000000a13139c36 */ /* 0x000fe20008000000 */
[----:B------:R-:W-:Y:S02]  /*12b0*/  ISETP.GE.OR P4, PT, R10, UR11, P4 ;  /* 0x0000000b0a007c0c */ /* 0x000fe4000a786670 */
[----:B------:R-:W-:Y:S02]  /*12c0*/  ISETP.GT.U32.AND P3, PT, R24, 0x4f, PT ;  /* 0x0000004f1800780c */ /* 0x000fe40003f64070 */
[----:B------:R-:W-:Y:S02]  /*12d0*/  @!P1 IADD3 R18, PT, PT, R18, UR9, RZ ;  /* 0x0000000912129c10 */ /* 0x000fe4000fffe0ff */
[----:B------:R-:W-:-:S03]  /*12e0*/  ISETP.GE.OR P3, PT, R11, UR11, P3 ;  /* 0x0000000b0b007c0c */ /* 0x000fc60009f66670 */
[----:B------:R-:W-:Y:S02]  /*12f0*/  @!P1 IMAD R19, R18, 0x50, R19 ;  /* 0x0000005012139824 */ /* 0x000fe400078e0213 */
[----:B------:R-:W-:Y:S01]  /*1300*/  @!P2 IADD3 R27, PT, PT, R20, UR9, RZ ;  /* 0x00000009141bac10 */ /* 0x000fe2000fffe0ff */
[----:B------:R-:W-:Y:S01]  /*1310*/  @!P2 VIADD R20, R25, UR10 ;  /* 0x0000000a1914ac36 */ /* 0x000fe20008000000 */
[----:B------:R-:W-:Y:S01]  /*1320*/  @!P4 IADD3 R25, PT, PT, R10, UR9, RZ ;  /* 0x000000090a19cc10 */ /* 0x000fe2000fffe0ff */
[----:B------:R-:W-:Y:S02]  /*1330*/  @!P4 VIADD R10, R21, UR10 ;  /* 0x0000000a150acc36 */ /* 0x000fe40008000000 */
[----:B------:R-:W-:Y:S02]  /*1340*/  @!P2 IMAD R27, R27, 0x50, R20 ;  /* 0x000000501b1ba824 */ /* 0x000fe400078e0214 */
[----:B------:R-:W-:Y:S01]  /*1350*/  @!P4 IMAD R25, R25, 0x50, R10 ;  /* 0x000000501919c824 */ /* 0x000fe200078e020a */
[----:B------:R-:W-:Y:S01]  /*1360*/  @!P3 IADD3 R29, PT, PT, R11, UR9, RZ ;  /* 0x000000090b1dbc10 */ /* 0x000fe2000fffe0ff */
[----:B------:R-:W1:Y:S01]  /*1370*/  @!P2 LDC.64 R20, c[0x0][0x390] ;  /* 0x0000e400ff14ab82 */ /* 0x000e620000000a00 */
[----:B0-----:R-:W-:-:S04]  /*1380*/  @!P1 IMAD.WIDE R22, R19, 0x2, R22 ;  /* 0x0000000213169825 */ /* 0x001fc800078e0216 */
[----:B------:R-:W-:Y:S02]  /*1390*/  @!P3 VIADD R24, R24, UR10 ;  /* 0x0000000a1818bc36 */ /* 0x000fe40008000000 */
[----:B------:R-:W2:Y:S01]  /*13a0*/  @!P1 LDG.E.U16.CONSTANT R22, desc[UR14][R22.64] ;  /* 0x0000000e16169981 */ /* 0x000ea2000c1e9500 */
[----:B------:R-:W0:Y:S01]  /*13b0*/  @!P3 LDC.64 R18, c[0x0][0x390] ;  /* 0x0000e400ff12bb82 */ /* 0x000e220000000a00 */
[----:B------:R-:W-:-:S07]  /*13c0*/  @!P3 IMAD R29, R29, 0x50, R24 ;  /* 0x000000501d1db824 */ /* 0x000fce00078e0218 */
[----:B------:R-:W3:Y:S01]  /*13d0*/  @!P4 LDC.64 R10, c[0x0][0x390] ;  /* 0x0000e400ff0acb82 */ /* 0x000ee20000000a00 */
[----:B-1----:R-:W-:-:S06]  /*13e0*/  @!P2 IMAD.WIDE R20, R27, 0x2, R20 ;  /* 0x000000021b14a825 */ /* 0x002fcc00078e0214 */
[----:B------:R-:W4:Y:S01]  /*13f0*/  @!P2 LDG.E.U16.CONSTANT R20, desc[UR14][R20.64] ;  /* 0x0000000e1414a981 */ /* 0x000f22000c1e9500 */
[----:B0-----:R-:W-:-:S06]  /*1400*/  @!P3 IMAD.WIDE R18, R29, 0x2, R18 ;  /* 0x000000021d12b825 */ /* 0x001fcc00078e0212 */
[----:B------:R0:W5:Y:S01]  /*1410*/  @!P3 LDG.E.U16.CONSTANT R18, desc[UR14][R18.64] ;  /* 0x0000000e1212b981 */ /* 0x000162000c1e9500 */
[----:B---3--:R-:W-:-:S06]  /*1420*/  @!P4 IMAD.WIDE R10, R25, 0x2, R10 ;  /* 0x00000002190ac825 */ /* 0x008fcc00078e020a */
[----:B------:R-:W3:Y:S01]  /*1430*/  @!P4 LDG.E.U16.CONSTANT R10, desc[UR14][R10.64] ;  /* 0x0000000e0a0ac981 */ /* 0x000ee2000c1e9500 */
[----:B------:R-:W1:Y:S01]  /*1440*/  S2R R27, SR_CgaCtaId ;  /* 0x00000000001b7919 */ /* 0x000e620000008800 */
[----:B------:R-:W-:-:S04]  /*1450*/  MOV R24, 0x400 ;  /* 0x0000040000187802 */ /* 0x000fc80000000f00 */
[----:B------:R-:W-:Y:S01]  /*1460*/  IADD3 R24, PT, PT, R24, 0x3000, RZ ;  /* 0x0000300018187810 */ /* 0x000fe20007ffe0ff */
[----:B------:R-:W-:Y:S02]  /*1470*/  IMAD.MOV.U32 R25, RZ, RZ, RZ ;  /* 0x000000ffff197224 */ /* 0x000fe400078e00ff */
[----:B0-----:R-:W-:Y:S01]  /*1480*/  IMAD.MOV.U32 R19, RZ, RZ, RZ ;  /* 0x000000ffff137224 */ /* 0x001fe200078e00ff */
[----:B-1----:R-:W-:-:S04]  /*1490*/  LEA R24, R27, R24, 0x18 ;  /* 0x000000181b187211 */ /* 0x002fc800078ec0ff */
[----:B------:R-:W-:Y:S02]  /*14a0*/  LEA R26, R17, R24, 0x2 ;  /* 0x00000018111a7211 */ /* 0x000fe400078e10ff */
[----:B--2---:R-:W-:Y:S02]  /*14b0*/  @!P1 SHF.L.U32 R25, R22, 0x10, RZ ;  /* 0x0000001016199819 */ /* 0x004fe400000006ff */
[----:B------:R-:W-:-:S03]  /*14c0*/  CS2R R22, SRZ ;  /* 0x0000000000167805 */ /* 0x000fc6000001ff00 */
[----:B------:R0:W-:Y:S01]  /*14d0*/  STS [R26+0x400], R25 ;  /* 0x000400191a007388 */ /* 0x0001e20000000800 */
[----:B------:R-:W-:Y:S02]  /*14e0*/  ISETP.GE.U32.AND P1, PT, R17, 0x800, PT ;  /* 0x000008001100780c */ /* 0x000fe40003f26070 */
[----:B----4-:R-:W-:Y:S01]  /*14f0*/  @!P2 SHF.L.U32 R22, R20, 0x10, RZ ;  /* 0x000000101416a819 */ /* 0x010fe200000006ff */
[----:B-----5:R-:W-:-:S04]  /*1500*/  @!P3 IMAD.U32 R23, R18, 0x10000, RZ ;  /* 0x000100001217b824 */ /* 0x020fc800078e00ff */
[----:B------:R0:W-:Y:S01]  /*1510*/  STS [R26], R22 ;  /* 0x000000161a007388 */ /* 0x0001e20000000800 */
[----:B---3--:R-:W-:-:S03]  /*1520*/  @!P4 IMAD.U32 R19, R10, 0x10000, RZ ;  /* 0x000100000a13c824 */ /* 0x008fc600078e00ff */
[----:B------:R0:W-:Y:S04]  /*1530*/  STS [R26+0x800], R23 ;  /* 0x000800171a007388 */ /* 0x0001e80000000800 */
[----:B------:R0:W-:Y:S01]  /*1540*/  STS [R26+0xc00], R19 ;  /* 0x000c00131a007388 */ /* 0x0001e20000000800 */
[----:B------:R-:W-:Y:S01]  /*1550*/  IADD3 R17, PT, PT, R17, 0x400, RZ ;  /* 0x0000040011117810 */ /* 0x000fe20007ffe0ff */
[----:B------:R-:W-:Y:S06]  /*1560*/  @!P1 BRA `(.L_x_1611) ;  /* 0xfffffff800949947 */ /* 0x000fec000383ffff */
[----:B------:R-:W-:Y:S05]  /*1570*/  BSYNC.RECONVERGENT B0 ;  /* 0x0000000000007941 */ /* 0x000fea0003800200 */
.L_x_1610:
        /* <DEDUP_REMOVED lines=8> */
[----:B0-----:R-:W-:-:S04]  /*1600*/  IMAD.MOV.U32 R19, RZ, RZ, -0x800001 ;  /* 0xff7fffffff137424 */ /* 0x001fc800078e00ff */
[----:B------:R-:W-:-:S04]  /*1610*/  MOV R10, UR7 ;  /* 0x00000007000a7c02 */ /* 0x000fc80008000f00 */
[----:B------:R-:W-:Y:S01]  /*1620*/  VIADDMNMX R10, R10, R11, UR12, PT ;  /* 0x0000000c0a0a7e46 */ /* 0x000fe2000b80010b */
[----:B------:R-:W-:Y:S06]  /*1630*/  BRA.U !UP1, `(.L_x_1613) ;  /* 0x0000000509fc7547 */ /* 0x000fec000b800000 */
[----:B------:R-:W-:Y:S01]  /*1640*/  BSSY B0, `(.L_x_1613) ;  /* 0x000007e000007945 */ /* 0x000fe20003800000 */
[----:B------:R-:W-:Y:S01]  /*1650*/  MOV R19, 0xff7fffff ;  /* 0xff7fffff00137802 */ /* 0x000fe20000000f00 */
[----:B------:R-:W-:Y:S01]  /*1660*/  IMAD.MOV.U32 R18, RZ, RZ, RZ ;  /* 0x000000ffff127224 */ /* 0x000fe200078e00ff */
[----:B------:R-:W-:-:S07]  /*1670*/  PRMT R11, RZ, 0x7610, R11 ;  /* 0x00007610ff0b7816 */ /* 0x000fce000000000b */
.L_x_1619:
        /* <DEDUP_REMOVED lines=28> */
.L_x_1651:
[----:B-1----:R-:W-:Y:S01]  /*1840*/  FADD R26, R23, R26 ;  /* 0x0000001a171a7221 */ /* 0x002fe20000000000 */
[----:B------:R-:W-:-:S04]  /*1850*/  LEA R9, R18, UR16, 0x2 ;  /* 0x0000001012097c11 */ /* 0x000fc8000f8e10ff */
[----:B------:R-:W-:Y:S01]  /*1860*/  FMNMX R19, R19, R26, !PT ;  /* 0x0000001a13137209 */ /* 0x000fe20007800000 */
[----:B------:R1:W-:Y:S01]  /*1870*/  STL [R9], R26 ;  /* 0x0000001a09007387 */ /* 0x0003e20000100800 */
[----:B------:R-:W-:Y:S05]  /*1880*/  BRA `(.L_x_1618) ;  /* 0x00000000000c7947 */ /* 0x000fea0003800000 */
.L_x_1616:
[----:B------:R-:W-:Y:S01]  /*1890*/  LEA R9, R18, UR16, 0x2 ;  /* 0x0000001012097c11 */ /* 0x000fe2000f8e10ff */
[----:B------:R-:W-:-:S05]  /*18a0*/  IMAD.MOV.U32 R20, RZ, RZ, -0x800001 ;  /* 0xff7fffffff147424 */ /* 0x000fca00078e00ff */
[----:B------:R0:W-:Y:S02]  /*18b0*/  STL [R9], R20 ;  /* 0x0000001409007387 */ /* 0x0001e40000100800 */
.L_x_1618:
[----:B------:R-:W-:Y:S05]  /*18c0*/  BSYNC B1 ;  /* 0x0000000000017941 */ /* 0x000fea0003800000 */
.L_x_1615:
[----:B------:R-:W-:Y:S01]  /*18d0*/  IADD3 R18, PT, PT, R18, 0x1, RZ ;  /* 0x0000000112127810 */ /* 0x000fe20007ffe0ff */
[----:B------:R-:W-:-:S03]  /*18e0*/  VIADD R11, R11, 0x1 ;  /* 0x000000010b0b7836 */ /* 0x000fc60000000000 */
[----:B------:R-:W-:-:S13]  /*18f0*/  ISETP.GE.AND P1, PT, R18, UR11, PT ;  /* 0x0000000b12007c0c */ /* 0x000fda000bf26270 */
[----:B------:R-:W-:Y:S05]  /*1900*/  @!P1 BRA `(.L_x_1619) ;  /* 0xfffffffc005c9947 */ /* 0x000fea000383ffff */
[----:B------:R-:W-:Y:S05]  /*1910*/  BRA `(.L_x_1620) ;  /* 0x0000000400407947 */ /* 0x000fea0003800000 */
.L_x_1614:
        /* <DEDUP_REMOVED lines=13> */
.L_x_1623:
        /* <DEDUP_REMOVED lines=21> */
.L_x_1622:
[----:B------:R-:W-:Y:S05]  /*1b40*/  BSYNC.RECONVERGENT B1 ;  /* 0x0000000000017941 */ /* 0x000fea0003800200 */
.L_x_1621:
        /* <DEDUP_REMOVED lines=24> */
.L_x_1625:
[----:B------:R-:W-:Y:S05]  /*1cd0*/  BSYNC.RECONVERGENT B1 ;  /* 0x0000000000017941 */ /* 0x000fea0003800200 */
.L_x_1624:
        /* <DEDUP_REMOVED lines=20> */
.L_x_1620:
[----:B------:R-:W-:Y:S05]  /*1e20*/  BSYNC B0 ;  /* 0x0000000000007941 */ /* 0x000fea0003800000 */
.L_x_1613:
[----:B------:R-:W-:-:S13]  /*1e30*/  FSETP.GT.AND P1, PT, R19, -3.40282346638528859812e+38, PT ;  /* 0xff7fffff1300780b */ /* 0x000fda0003f24000 */
[----:B------:R-:W-:Y:S05]  /*1e40*/  @!P1 BRA `(.L_x_1612) ;  /* 0x0000000c00689947 */ /* 0x000fea0003800000 */
[----:B0123--:R-:W-:Y:S01]  /*1e50*/  HFMA2 R9, -RZ, RZ, 0.96630859375, -0.0022525787353515625 ;  /* 0x3bbb989dff097431 */ /* 0x00ffe200000001ff */
        /* <DEDUP_REMOVED lines=30> */
.L_x_1635:
        /* <DEDUP_REMOVED lines=28> */
.L_x_1628:
[----:B------:R-:W-:Y:S05]  /*2200*/  BSYNC.RECONVERGENT B1 ;  /* 0x0000000000017941 */ /* 0x000fea0003800200 */
.L_x_1627:
        /* <DEDUP_REMOVED lines=22> */
.L_x_1630:
[----:B------:R-:W-:Y:S05]  /*2370*/  BSYNC.RECONVERGENT B1 ;  /* 0x0000000000017941 */ /* 0x000fea0003800200 */
.L_x_1629:
        /* <DEDUP_REMOVED lines=22> */
.L_x_1632:
[----:B------:R-:W-:Y:S05]  /*24e0*/  BSYNC.RECONVERGENT B1 ;  /* 0x0000000000017941 */ /* 0x000fea0003800200 */
.L_x_1631:
        /* <DEDUP_REMOVED lines=22> */
.L_x_1634:
[----:B------:R-:W-:Y:S05]  /*2650*/  BSYNC.RECONVERGENT B1 ;  /* 0x0000000000017941 */ /* 0x000fea0003800200 */
.L_x_1633:
[----:B------:R-:W-:-:S04]  /*2660*/  IADD3 R20, PT, PT, R20, 0x4, RZ ;  /* 0x0000000414147810 */ /* 0x000fc80007ffe0ff */
[----:B------:R-:W-:-:S13]  /*2670*/  ISETP.NE.AND P1, PT, R20, R18, PT ;  /* 0x000000121400720c */ /* 0x000fda0003f25270 */
[----:B------:R-:W-:Y:S05]  /*2680*/  @P1 BRA `(.L_x_1635) ;  /* 0xfffffff8006c1947 */ /* 0x000fea000383ffff */
[----:B------:R-:W-:Y:S05]  /*2690*/  BSYNC.RECONVERGENT B0 ;  /* 0x0000000000007941 */ /* 0x000fea0003800200 */
.L_x_1626:
        /* <DEDUP_REMOVED lines=31> */
.L_x_1637:
[----:B------:R-:W-:Y:S05]  /*2890*/  BSYNC.RECONVERGENT B0 ;  /* 0x0000000000007941 */ /* 0x000fea0003800200 */
.L_x_1636:
        /* <DEDUP_REMOVED lines=26> */
.L_x_1639:
[----:B------:R-:W-:Y:S05]  /*2a40*/  BSYNC.RECONVERGENT B0 ;  /* 0x0000000000007941 */ /* 0x000fea0003800200 */
.L_x_1638:
        /* <DEDUP_REMOVED lines=26> */
.L_x_1612:
[----:B------:R-:W-:Y:S05]  /*2bf0*/  WARPSYNC.ALL ;  /* 0x0000000000007948 */ /* 0x000fea0003800000 */
[----:B------:R-:W-:Y:S01]  /*2c00*/  BAR.SYNC.DEFER_BLOCKING 0x0 ;  /* 0x0000000000007b1d */ /* 0x000fe20000010000 */
[----:B------:R-:W-:-:S05]  /*2c10*/  UIADD3 UR4, UPT, UPT, UR4, 0x1, URZ ;  /* 0x0000000104047890 */ /* 0x000fca000fffe0ff */
[----:B------:R-:W-:Y:S07]  /*2c20*/  BRA.U !UP0, `(.L_x_1640) ;  /* 0xffffffd908dc7547 */ /* 0x000fee000b83ffff */
.L_x_1607:
[----:B------:R-:W4:Y:S02]  /*2c30*/  LDCU UR7, c[0x0][0x3ac] ;  /* 0x00007580ff0777ac */ /* 0x000f240008000800 */
[----:B----4-:R-:W-:-:S13]  /*2c40*/  ISETP.GE.AND P0, PT, R2, UR7, PT ;  /* 0x0000000702007c0c */ /* 0x010fda000bf06270 */
[----:B------:R-:W-:Y:S05]  /*2c50*/  @P0 EXIT ;  /* 0x000000000000094d */ /* 0x000fea0003800000 */
[----:B------:R-:W4:Y:S01]  /*2c60*/  LDCU.64 UR4, c[0x0][0x3a0] ;  /* 0x00007400ff0477ac */ /* 0x000f220008000a00 */
[----:B------:R-:W0:Y:S01]  /*2c70*/  S2R R2, SR_TID.X ;  /* 0x0000000000027919 */ /* 0x000e220000002100 */
[----:B----4-:R-:W-:-:S04]  /*2c80*/  UISETP.NE.U32.AND UP0, UPT, UR4, URZ, UPT ;  /* 0x000000ff0400728c */ /* 0x010fc8000bf05070 */
[----:B------:R-:W-:-:S09]  /*2c90*/  UISETP.NE.AND.EX UP0, UPT, UR5, URZ, UPT, UP0 ;  /* 0x000000ff0500728c */ /* 0x000fd2000bf05300 */
[----:B------:R-:W-:Y:S05]  /*2ca0*/  BRA.U !UP0, `(.L_x_1641) ;  /* 0x0000000108707547 */ /* 0x000fea000b800000 */
[----:B------:R-:W4:Y:S02]  /*2cb0*/  LDC.64 R4, c[0x0][0x3a0] ;  /* 0x0000e800ff047b82 */ /* 0x000f240000000a00 */
[----:B----4-:R-:W-:-:S06]  /*2cc0*/  IMAD.WIDE.U32 R4, R0, 0x4, R4 ;  /* 0x0000000400047825 */ /* 0x010fcc00078e0004 */
[----:B------:R-:W4:Y:S01]  /*2cd0*/  LDG.E.CONSTANT R5, desc[UR14][R4.64] ;  /* 0x0000000e04057981 */ /* 0x000f22000c1e9900 */
[----:B0123--:R-:W-:Y:S02]  /*2ce0*/  HFMA2 R9, -RZ, RZ, 0.96630859375, -0.0022525787353515625 ;  /* 0x3bbb989dff097431 */ /* 0x00ffe400000001ff */
[----:B------:R-:W-:Y:S01]  /*2cf0*/  IMAD.MOV.U32 R11, RZ, RZ, 0x437c0000 ;  /* 0x437c0000ff0b7424 */ /* 0x000fe200078e00ff */
[----:B----4-:R-:W-:-:S05]  /*2d00*/  FMNMX R0, R5, R8, !PT ;  /* 0x0000000805007209 */ /* 0x010fca0007800000 */
        /* <DEDUP_REMOVED lines=22> */
.L_x_1641:
[C---:B------:R-:W-:Y:S01]  /*2e70*/  IADD3 R0, PT, PT, R15.reuse, 0x1800000, RZ ;  /* 0x018000000f007810 */ /* 0x040fe20007ffe0ff */
[----:B------:R-:W-:Y:S01]  /*2e80*/  BSSY.RECONVERGENT B0, `(.L_x_1642) ;  /* 0x0000010000007945 */ /* 0x000fe20003800200 */
[----:B0-----:R-:W-:Y:S02]  /*2e90*/  LOP3.LUT R4, R2, 0x1f, RZ, 0xc0, !PT ;  /* 0x0000001f02047812 */ /* 0x001fe400078ec0ff */
[----:B------:R-:W-:Y:S02]  /*2ea0*/  LOP3.LUT R0, R0, 0x7f800000, RZ, 0xc0, !PT ;  /* 0x7f80000000007812 */ /* 0x000fe400078ec0ff */
[----:B------:R-:W-:Y:S02]  /*2eb0*/  ISETP.GT.U32.AND P3, PT, R4, 0xf, PT ;  /* 0x0000000f0400780c */ /* 0x000fe40003f64070 */
[----:B------:R-:W-:Y:S02]  /*2ec0*/  ISETP.GT.U32.AND P0, PT, R0, 0x1ffffff, PT ;  /* 0x01ffffff0000780c */ /* 0x000fe40003f04070 */
[----:B------:R-:W-:-:S11]  /*2ed0*/  FSETP.GT.AND P4, PT, R15, RZ, PT ;  /* 0x000000ff0f00720b */ /* 0x000fd60003f84000 */
[----:B------:R-:W-:Y:S05]  /*2ee0*/  @P0 BRA `(.L_x_1643) ;  /* 0x0000000000140947 */ /* 0x000fea0003800000 */
[----:B------:R-:W-:Y:S01]  /*2ef0*/  IMAD.MOV.U32 R0, RZ, RZ, R15 ;  /* 0x000000ffff007224 */ /* 0x000fe200078e000f */
[----:B------:R-:W-:-:S07]  /*2f00*/  MOV R6, 0x2f20 ;  /* 0x00002f2000067802 */ /* 0x000fce0000000f00 */
[----:B-123-5:R-:W-:Y:S05]  /*2f10*/  CALL.REL.NOINC `($__internal_33_$__cuda_sm20_rcp_rn_f32_slowpath) ;  /* 0x0000000000f47944 */ /* 0x02efea0003c00000 */
[----:B------:R-:W-:Y:S01]  /*2f20*/  MOV R0, R5 ;  /* 0x0000000500007202 */ /* 0x000fe20000000f00 */
[----:B------:R-:W-:Y:S06]  /*2f30*/  BRA `(.L_x_1644) ;  /* 0x0000000000107947 */ /* 0x000fec0003800000 */
.L_x_1643:
[----:B------:R-:W0:Y:S02]  /*2f40*/  MUFU.RCP R0, R15 ;  /* 0x0000000f00007308 */ /* 0x000e240000001000 */
[----:B0-----:R-:W-:-:S04]  /*2f50*/  FFMA R2, R0, R15, -1 ;  /* 0xbf80000000027423 */ /* 0x001fc8000000000f */
[----:B------:R-:W-:-:S04]  /*2f60*/  FADD.FTZ R5, -R2, -RZ ;  /* 0x800000ff02057221 */ /* 0x000fc80000010100 */
[----:B------:R-:W-:-:S07]  /*2f70*/  FFMA R0, R0, R5, R0 ;  /* 0x0000000500007223 */ /* 0x000fce0000000000 */
.L_x_1644:
[----:B------:R-:W-:Y:S05]  /*2f80*/  BSYNC.RECONVERGENT B0 ;  /* 0x0000000000007941 */ /* 0x000fea0003800200 */
.L_x_1642:
        /* <DEDUP_REMOVED lines=15> */
.L_x_1617:
        /* <DEDUP_REMOVED lines=8> */
.L_x_1646:
[----:B------:R-:W-:Y:S05]  /*3100*/  BSYNC B2 ;  /* 0x0000000000027941 */ /* 0x000fea0003800000 */
.L_x_1645:
        /* <DEDUP_REMOVED lines=8> */
.L_x_1647:
[----:B------:R-:W-:Y:S01]  /*3190*/  HFMA2 R27, -RZ, RZ, 0, 2.384185791015625e-07 ;  /* 0x00000004ff1b7431 */ /* 0x000fe200000001ff */
[----:B------:R-:W-:-:S05]  /*31a0*/  MOV R9, R26 ;  /* 0x0000001a00097202 */ /* 0x000fca0000000f00 */
[----:B------:R-:W-:-:S04]  /*31b0*/  FADD R9, R20, R9 ;  /* 0x0000000914097221 */ /* 0x000fc80000000000 */
[----:B------:R-:W-:-:S07]  /*31c0*/  IMAD.MOV.U32 R20, RZ, RZ, R9 ;  /* 0x000000ffff147224 */ /* 0x000fce00078e0009 */
[----:B------:R-:W-:Y:S05]  /*31d0*/  WARPSYNC.COLLECTIVE R25, `(.L_x_1648) ;  /* 0x0000000019087348 */ /* 0x000fea0003c00000 */
[----:B------:R0:W1:Y:S02]  /*31e0*/  SHFL.BFLY P1, R26, R20, R27, R28 ;  /* 0x0c00001b141a7389 */ /* 0x000064000002001c */
[----:B01----:R-:W-:Y:S05]  /*31f0*/  ENDCOLLECTIVE ;  /* 0x000000000000791b */ /* 0x003fea0003800000 */
.L_x_1648:
[----:B------:R-:W-:Y:S02]  /*3200*/  IMAD.MOV.U32 R27, RZ, RZ, 0x2 ;  /* 0x00000002ff1b7424 */ /* 0x000fe400078e00ff */
[----:B------:R-:W-:-:S04]  /*3210*/  IMAD.MOV.U32 R22, RZ, RZ, R26 ;  /* 0x000000ffff167224 */ /* 0x000fc800078e001a */
[----:B------:R-:W-:-:S05]  /*3220*/  FADD R22, R9, R22 ;  /* 0x0000001609167221 */ /* 0x000fca0000000000 */
[----:B------:R-:W-:-:S07]  /*3230*/  MOV R20, R22 ;  /* 0x0000001600147202 */ /* 0x000fce0000000f00 */
[----:B------:R-:W-:Y:S05]  /*3240*/  WARPSYNC.COLLECTIVE R25, `(.L_x_1649) ;  /* 0x0000000019087348 */ /* 0x000fea0003c00000 */
[----:B------:R0:W1:Y:S02]  /*3250*/  SHFL.BFLY P1, R26, R20, R27, R28 ;  /* 0x0c00001b141a7389 */ /* 0x000064000002001c */
[----:B01----:R-:W-:Y:S05]  /*3260*/  ENDCOLLECTIVE ;  /* 0x000000000000791b */ /* 0x003fea0003800000 */
.L_x_1649:
[----:B------:R-:W-:Y:S01]  /*3270*/  HFMA2 R27, -RZ, RZ, 0, 5.9604644775390625e-08 ;  /* 0x00000001ff1b7431 */ /* 0x000fe200000001ff */
[----:B------:R-:W-:-:S05]  /*3280*/  MOV R23, R26 ;  /* 0x0000001a00177202 */ /* 0x000fca0000000f00 */
[----:B------:R-:W-:-:S04]  /*3290*/  FADD R23, R22, R23 ;  /* 0x0000001716177221 */ /* 0x000fc80000000000 */
[----:B------:R-:W-:-:S07]  /*32a0*/  IMAD.MOV.U32 R20, RZ, RZ, R23 ;  /* 0x000000ffff147224 */ /* 0x000fce00078e0017 */
[----:B------:R-:W-:Y:S05]  /*32b0*/  WARPSYNC.COLLECTIVE R25, `(.L_x_1650) ;  /* 0x0000000019087348 */ /* 0x000fea0003c00000 */
[----:B------:R0:W1:Y:S02]  /*32c0*/  SHFL.BFLY P1, R26, R20, R27, R28 ;  /* 0x0c00001b141a7389 */ /* 0x000064000002001c */
[----:B01----:R-:W-:Y:S05]  /*32d0*/  ENDCOLLECTIVE ;  /* 0x000000000000791b */ /* 0x003fea0003800000 */
.L_x_1650:
[----:B------:R-:W-:Y:S05]  /*32e0*/  BRA `(.L_x_1651) ;  /* 0xffffffe400547947 */ /* 0x000fea000383ffff */
        .weak           $__internal_33_$__cuda_sm20_rcp_rn_f32_slowpath
        .type           $__internal_33_$__cuda_sm20_rcp_rn_f32_slowpath,@function
        .size           $__internal_33_$__cuda_sm20_rcp_rn_f32_slowpath,(.L_x_2094 - $__internal_33_$__cuda_sm20_rcp_rn_f32_slowpath)
$__internal_33_$__cuda_sm20_rcp_rn_f32_slowpath:
        /* <DEDUP_REMOVED lines=15> */
.L_x_1653:
        /* <DEDUP_REMOVED lines=33> */
.L_x_1655:
[----:B------:R0:W1:Y:S02]  /*35f0*/  MUFU.RCP R5, R0 ;  /* 0x0000000000057308 */ /* 0x0000640000001000 */
.L_x_1654:
[----:B------:R-:W-:Y:S05]  /*3600*/  BSYNC.RECONVERGENT B1 ;  /* 0x0000000000017941 */ /* 0x000fea0003800200 */
.L_x_1652:
[----:B------:R-:W-:-:S04]  /*3610*/  HFMA2 R7, -RZ, RZ, 0, 0 ;  /* 0x00000000ff077431 */ /* 0x000fc800000001ff */
[----:B01----:R-:W-:Y:S05]  /*3620*/  RET.REL.NODEC R6 `(_Z23flash_attn_sinks_kernelI13__nv_bfloat16Li80ELi8ELi32EEvPKT_S3_S3_PS1_PKffiiiii) ;  /* 0xffffffc806747950 */ /* 0x003fea0003c3ffff */
.L_x_1656:
        /* <DEDUP_REMOVED lines=13> */
.L_x_2094:


//--------------------- .text._Z23flash_attn_sinks_kernelI13__nv_bfloat16Li64ELi8ELi64EEvPKT_S3_S3_PS1_PKffiiiii --------------------------
	.section	.text._Z23flash_attn_sinks_kernelI13__nv_bfloat16Li64ELi8ELi64EEvPKT_S3_S3_PS1_PKffiiiii,"ax",@progbits
	.align	128
        .global         _Z23flash_attn_sinks_kernelI13__nv_bfloat16Li64ELi8ELi64EEvPKT_S3_S3_PS1_PKffiiiii
        .type           _Z23flash_attn_sinks_kernelI13__nv_bfloat16Li64ELi8ELi64EEvPKT_S3_S3_PS1_PKffiiiii,@function
        .size           _Z23flash_attn_sinks_kernelI13__nv_bfloat16Li64ELi8ELi64EEvPKT_S3_S3_PS1_PKffiiiii,(.L_x_2095 - _Z23flash_attn_sinks_kernelI13__nv_bfloat16Li64ELi8ELi64EEvPKT_S3_S3_PS1_PKffiiiii)
        .other          _Z23flash_attn_sinks_kernelI13__nv_bfloat16Li64ELi8ELi64EEvPKT_S3_S3_PS1_PKffiiiii,@"STO_CUDA_ENTRY STV_DEFAULT"
_Z23flash_attn_sinks_kernelI13__nv_bfloat16Li64ELi8ELi64EEvPKT_S3_S3_PS1_PKffiiiii:
.text._Z23flash_attn_sinks_kernelI13__nv_bfloat16Li64ELi8ELi64EEvPKT_S3_S3_PS1_PKffiiiii:
        /* <DEDUP_REMOVED lines=8> */
[----:B------:R-:W5:Y:S08]  /*0080*/  S2UR UR4, SR_CTAID.Y ;  /* 0x00000000000479c3 */ /* 0x000f700000002600 */
[----:B------:R-:W5:Y:S01]  /*0090*/  LDC R14, c[0x0][0x3b4] ;  /* 0x0000ed00ff0e7b82 */ /* 0x000f620000000800 */
[----:B-1----:R-:W-:Y:S01]  /*00a0*/  IMAD.SHL.U32 R4, R4, 0x8, RZ ;  /* 0x0000000804047824 */ /* 0x002fe200078e00ff */
[----:B0-----:R-:W-:-:S02]  /*00b0*/  SHF.R.U32.HI R12, RZ, 0x5, R20 ;  /* 0x00000005ff0c7819 */ /* 0x001fc40000011614 */
[----:B------:R-:W-:Y:S02]  /*00c0*/  LOP3.LUT R16, R20, 0x1f, RZ, 0xc0, !PT ;  /* 0x0000001f14107812 */ /* 0x000fe400078ec0ff */
[----:B------:R-:W-:Y:S01]  /*00d0*/  LOP3.LUT R18, R4, R12, RZ, 0xfc, !PT ;  /* 0x0000000c04127212 */ /* 0x000fe200078efcff */
[----:B-----5:R-:W-:-:S03]  /*00e0*/  IMAD R0, R14, UR4, R19 ;  /* 0x000000040e007c24 */ /* 0x020fc6000f8e0213 */
[-C--:B--2---:R-:W-:Y:S01]  /*00f0*/  ISETP.GE.AND P1, PT, R18, R3.reuse, PT ;  /* 0x000000031200720c */ /* 0x084fe20003f26270 */
[----:B------:R-:W-:Y:S02]  /*0100*/  IMAD R5, R0, R3, R18 ;  /* 0x0000000300057224 */ /* 0x000fe400078e0212 */
[----:B------:R-:W0:Y:S03]  /*0110*/  LDC R0, c[0x0][0x3b8] ;  /* 0x0000ee00ff007b82 */ /* 0x000e260000000800 */
[----:B------:R-:W-:-:S07]  /*0120*/  LEA R16, R5, R16, 0x6 ;  /* 0x0000001005107211 */ /* 0x000fce00078e30ff */
[----:B------:R-:W1:Y:S02]  /*0130*/  @!P1 LDC.64 R6, c[0x0][0x380] ;  /* 0x0000e000ff069b82 */ /* 0x000e640000000a00 */
[----:B-1----:R-:W-:-:S05]  /*0140*/  @!P1 IMAD.WIDE R6, R16, 0x2, R6 ;  /* 0x0000000210069825 */ /* 0x002fca00078e0206 */
[----:B---3--:R-:W2:Y:S04]  /*0150*/  @!P1 LDG.E.U16.CONSTANT R2, desc[UR8][R6.64] ;  /* 0x0000000806029981 */ /* 0x008ea8000c1e9500 */
[----:B------:R1:W3:Y:S01]  /*0160*/  @!P1 LDG.E.U16.CONSTANT R5, desc[UR8][R6.64+0x40] ;  /* 0x0000400806059981 */ /* 0x0002e2000c1e9500 */
[----:B0-----:R-:W-:Y:S02]  /*0170*/  IABS R11, R0 ;  /* 0x00000000000b7213 */ /* 0x001fe40000000000 */
[----:B----4-:R-:W-:Y:S02]  /*0180*/  IADD3 R17, PT, PT, -R3, UR5, RZ ;  /* 0x0000000503117c10 */ /* 0x010fe4000fffe1ff */
[----:B------:R-:W0:Y:S01]  /*0190*/  I2F.RP R10, R11 ;  /* 0x0000000b000a7306 */ /* 0x000e220000209400 */
[----:B------:R-:W-:-:S02]  /*01a0*/  MOV R15, RZ ;  /* 0x000000ff000f7202 */ /* 0x000fc40000000f00 */
[----:B-1----:R-:W-:-:S05]  /*01b0*/  IABS R6, R14 ;  /* 0x0000000e00067213 */ /* 0x002fca0000000000 */
[----:B0-----:R-:W0:Y:S02]  /*01c0*/  MUFU.RCP R10, R10 ;  /* 0x0000000a000a7308 */ /* 0x001e240000001000 */
[----:B0-----:R-:W-:-:S06]  /*01d0*/  VIADD R8, R10, 0xffffffe ;  /* 0x0ffffffe0a087836 */ /* 0x001fcc0000000000 */
[----:B------:R0:W1:Y:S02]  /*01e0*/  F2I.FTZ.U32.TRUNC.NTZ R9, R8 ;  /* 0x0000000800097305 */ /* 0x000064000021f000 */
[----:B0-----:R-:W-:Y:S01]  /*01f0*/  IMAD.MOV.U32 R8, RZ, RZ, RZ ;  /* 0x000000ffff087224 */ /* 0x001fe200078e00ff */
[----:B-1----:R-:W-:-:S05]  /*0200*/  IADD3 R22, PT, PT, RZ, -R9, RZ ;  /* 0x80000009ff167210 */ /* 0x002fca0007ffe0ff */
[----:B------:R-:W-:-:S04]  /*0210*/  IMAD R13, R22, R11, RZ ;  /* 0x0000000b160d7224 */ /* 0x000fc800078e02ff */
[----:B------:R-:W-:-:S06]  /*0220*/  IMAD.HI.U32 R9, R9, R13, R8 ;  /* 0x0000000d09097227 */ /* 0x000fcc00078e0008 */
        /* <DEDUP_REMOVED lines=8> */
[----:B------:R-:W-:-:S04]  /*02b0*/  LOP3.LUT R6, R14, R0, RZ, 0x3c, !PT ;  /* 0x000000000e067212 */ /* 0x000fc800078e3cff */
[----:B------:R-:W-:-:S07]  /*02c0*/  ISETP.GE.AND P3, PT, R6, RZ, PT ;  /* 0x000000ff0600720c */ /* 0x000fce0003f66270 */
        /* <DEDUP_REMOVED lines=9> */
[----:B------:R-:W-:-:S02]  /*0360*/  IMAD.MOV R8, RZ, RZ, -R13 ;  /* 0x000000ffff087224 */ /* 0x000fc400078e0a0d */
[----:B------:R-:W-:-:S03]  /*0370*/  IMAD.MOV.U32 R13, RZ, RZ, RZ ;  /* 0x000000ffff0d7224 */ /* 0x000fc600078e00ff */
[----:B------:R0:W1:Y:S02]  /*0380*/  F2I.FTZ.U32.TRUNC.NTZ R7, R6 ;  /* 0x0000000600077305 */ /* 0x000064000021f000 */
[----:B0-----:R-:W-:Y:S02]  /*0390*/  HFMA2 R6, -RZ, RZ, 0, 0 ;  /* 0x00000000ff067431 */ /* 0x001fe400000001ff */
[----:B-1----:R-:W-:-:S04]  /*03a0*/  IMAD.MOV R10, RZ, RZ, -R7 ;  /* 0x000000ffff0a7224 */ /* 0x002fc800078e0a07 */
[----:B------:R-:W-:Y:S01]  /*03b0*/  IMAD R11, R10, R9, RZ ;  /* 0x000000090a0b7224 */ /* 0x000fe200078e02ff */
[----:B------:R-:W-:-:S03]  /*03c0*/  IABS R10, R19 ;  /* 0x00000013000a7213 */ /* 0x000fc60000000000 */
[----:B------:R-:W-:Y:S02]  /*03d0*/  IMAD.HI.U32 R7, R7, R11, R6 ;  /* 0x0000000b07077227 */ /* 0x000fe400078e0006 */
[----:B------:R-:W0:Y:S04]  /*03e0*/  LDC R11, c[0x0][0x3bc] ;  /* 0x0000ef00ff0b7b82 */ /* 0x000e280000000800 */
[----:B------:R-:W-:-:S04]  /*03f0*/  IMAD.HI.U32 R7, R7, R10, RZ ;  /* 0x0000000a07077227 */ /* 0x000fc800078e00ff */
[----:B------:R-:W-:Y:S02]  /*0400*/  IMAD R6, R7, R8, R10 ;  /* 0x0000000807067224 */ /* 0x000fe400078e020a */
[----:B------:R-:W1:Y:S01]  /*0410*/  @!P1 LDC R8, c[0x0][0x3a8] ;  /* 0x0000ea00ff089b82 */ /* 0x000e620000000800 */
[----:B------:R-:W-:Y:S02]  /*0420*/  IMAD.MOV.U32 R10, RZ, RZ, -0x800001 ;  /* 0xff7fffffff0a7424 */ /* 0x000fe400078e00ff */
[----:B------:R-:W-:-:S13]  /*0430*/  ISETP.GT.U32.AND P2, PT, R9, R6, PT ;  /* 0x000000060900720c */ /* 0x000fda0003f44070 */
[-C--:B------:R-:W-:Y:S01]  /*0440*/  @!P2 IADD3 R6, PT, PT, R6, -R9.reuse, RZ ;  /* 0x800000090606a210 */ /* 0x080fe20007ffe0ff */
[----:B------:R-:W-:Y:S01]  /*0450*/  @!P2 VIADD R7, R7, 0x1 ;  /* 0x000000010707a836 */ /* 0x000fe20000000000 */
[----:B------:R-:W-:Y:S02]  /*0460*/  ISETP.NE.AND P2, PT, R14, RZ, PT ;  /* 0x000000ff0e00720c */ /* 0x000fe40003f45270 */
[----:B------:R-:W-:Y:S01]  /*0470*/  ISETP.GE.U32.AND P0, PT, R6, R9, PT ;  /* 0x000000090600720c */ /* 0x000fe20003f06070 */
[C---:B------:R-:W-:Y:S01]  /*0480*/  IMAD.IADD R9, R4.reuse, 0x1, R17 ;  /* 0x0000000104097824 */ /* 0x040fe200078e0211 */
[----:B------:R-:W-:Y:S02]  /*0490*/  LOP3.LUT R6, R19, R14, RZ, 0x3c, !PT ;  /* 0x0000000e13067212 */ /* 0x000fe400078e3cff */
[----:B------:R-:W-:Y:S02]  /*04a0*/  VIADDMNMX R4, R4, 0x8, R3, PT ;  /* 0x0000000804047846 */ /* 0x000fe40003800103 */
[----:B------:R-:W-:-:S02]  /*04b0*/  ISETP.GE.AND P3, PT, R6, RZ, PT ;  /* 0x000000ff0600720c */ /* 0x000fc40003f66270 */
[----:B0-----:R-:W-:Y:S02]  /*04c0*/  VIADDMNMX R6, R9, -R11, 0xffffffff, !PT ;  /* 0xffffffff09067446 */ /* 0x001fe4000780090b */
[----:B------:R-:W-:Y:S02]  /*04d0*/  VIADDMNMX R17, R17, R4, UR5, PT ;  /* 0x0000000511117e46 */ /* 0x000fe4000b800104 */
[----:B------:R-:W-:Y:S01]  /*04e0*/  IADD3 R12, PT, PT, R12, R9, RZ ;  /* 0x000000090c0c7210 */ /* 0x000fe20007ffe0ff */
[----:B------:R-:W-:Y:S01]  /*04f0*/  VIADD R6, R6, 0x1 ;  /* 0x0000000106067836 */ /* 0x000fe20000000000 */
[----:B------:R-:W-:Y:S02]  /*0500*/  @P0 IADD3 R7, PT, PT, R7, 0x1, RZ ;  /* 0x0000000107070810 */ /* 0x000fe40007ffe0ff */
[----:B------:R-:W-:-:S03]  /*0510*/  ISETP.GT.AND P0, PT, R11, RZ, PT ;  /* 0x000000ff0b00720c */ /* 0x000fc60003f04270 */
[----:B------:R-:W-:Y:S02]  /*0520*/  @!P3 IADD3 R7, PT, PT, -R7, RZ, RZ ;  /* 0x000000ff0707b210 */ /* 0x000fe40007ffe1ff */
[----:B------:R-:W-:Y:S02]  /*0530*/  @!P2 LOP3.LUT R7, RZ, R14, RZ, 0x33, !PT ;  /* 0x0000000eff07a212 */ /* 0x000fe400078e33ff */
[----:B------:R-:W-:Y:S01]  /*0540*/  SEL R14, R6, RZ, P0 ;  /* 0x000000ff060e7207 */ /* 0x000fe20000000000 */
[----:B------:R-:W-:Y:S02]  /*0550*/  IMAD.MOV.U32 R6, RZ, RZ, RZ ;  /* 0x000000ffff067224 */ /* 0x000fe400078e00ff */
[----:B------:R-:W-:Y:S01]  /*0560*/  IMAD R0, R0, UR4, R7 ;  /* 0x0000000400007c24 */ /* 0x000fe2000f8e0207 */
[----:B------:R-:W-:Y:S01]  /*0570*/  ISETP.GE.AND P2, PT, R14, R17, PT ;  /* 0x000000110e00720c */ /* 0x000fe20003f46270 */
[----:B------:R-:W-:Y:S01]  /*0580*/  HFMA2 R7, -RZ, RZ, 0, 0 ;  /* 0x00000000ff077431 */ /* 0x000fe200000001ff */
[----:B--2---:R-:W-:Y:S01]  /*0590*/  @!P1 SHF.L.U32 R2, R2, 0x10, RZ ;  /* 0x0000001002029819 */ /* 0x004fe200000006ff */
[----:B---3--:R-:W-:-:S04]  /*05a0*/  @!P1 IMAD.U32 R5, R5, 0x10000, RZ ;  /* 0x0001000005059824 */ /* 0x008fc800078e00ff */
[-C--:B-1----:R-:W-:Y:S01]  /*05b0*/  @!P1 FMUL R15, R2, R8.reuse ;  /* 0x00000008020f9220 */ /* 0x082fe20000400000 */
[----:B------:R-:W-:Y:S01]  /*05c0*/  @!P1 FMUL R13, R5, R8 ;  /* 0x00000008050d9220 */ /* 0x000fe20000400000 */
[----:B------:R-:W-:-:S04]  /*05d0*/  MOV R5, RZ ;  /* 0x000000ff00057202 */ /* 0x000fc80000000f00 */
[----:B------:R-:W-:Y:S05]  /*05e0*/  @P2 BRA `(.L_x_1657) ;  /* 0x0000001c00d42947 */ /* 0x000fea0003800000 */
[----:B------:R-:W-:Y:S01]  /*05f0*/  LOP3.LUT R4, R20, 0x3f, RZ, 0xc0, !PT ;  /* 0x0000003f14047812 */ /* 0x000fe200078ec0ff */
[----:B------:R-:W-:Y:S01]  /*0600*/  IMAD R7, R0, UR5, RZ ;  /* 0x0000000500077c24 */ /* 0x000fe2000f8e02ff */
[----:B------:R-:W-:Y:S01]  /*0610*/  VIADDMNMX R0, R12, -R11, 0xffffffff, !PT ;  /* 0xffffffff0c007446 */ /* 0x000fe2000780090b */
[----:B------:R-:W-:Y:S01]  /*0620*/  IMAD.MOV.U32 R2, RZ, RZ, R14 ;  /* 0x000000ffff027224 */ /* 0x000fe200078e000e */
[----:B------:R-:W-:Y:S01]  /*0630*/  ISETP.LT.AND P0, PT, R18, R3, P0 ;  /* 0x000000031200720c */ /* 0x000fe20000701270 */
[----:B------:R-:W-:Y:S01]  /*0640*/  IMAD R4, R7, 0x40, R4 ;  /* 0x0000004007047824 */ /* 0x000fe200078e0204 */
[----:B------:R-:W-:Y:S01]  /*0650*/  MOV R10, 0xff7fffff ;  /* 0xff7fffff000a7802 */ /* 0x000fe20000000f00 */
[----:B------:R-:W-:Y:S01]  /*0660*/  IMAD.MOV.U32 R3, RZ, RZ, RZ ;  /* 0x000000ffff037224 */ /* 0x000fe200078e00ff */
[----:B------:R-:W-:Y:S02]  /*0670*/  MOV R7, RZ ;  /* 0x000000ff00077202 */ /* 0x000fe40000000f00 */
[----:B------:R-:W-:-:S07]  /*0680*/  IADD3 R0, PT, PT, R0, 0x1, RZ ;  /* 0x0000000100007810 */ /* 0x000fce0007ffe0ff */
.L_x_1688:
[----:B0-----:R-:W0:Y:S01]  /*0690*/  S2UR UR5, SR_CgaCtaId ;  /* 0x00000000000579c3 */ /* 0x001e220000008800 */
[C-C-:B-123--:R-:W-:Y:S01]  /*06a0*/  IMAD R8, R3.reuse, 0x40, R14.reuse ;  /* 0x0000004003087824 */ /* 0x14efe200078e020e */
[----:B------:R-:W-:Y:S01]  /*06b0*/  UMOV UR4, 0x400 ;  /* 0x0000040000047882 */ /* 0x000fe20000000000 */
[----:B------:R-:W-:Y:S01]  /*06c0*/  IMAD R11, R3, -0x40, -R14 ;  /* 0xffffffc0030b7824 */ /* 0x000fe200078e0a0e */
[----:B------:R-:W-:Y:S02]  /*06d0*/  LOP3.LUT R35, R20, 0x300, RZ, 0xfc, !PT ;  /* 0x0000030014237812 */ /* 0x000fe400078efcff */
[----:B------:R-:W-:Y:S02]  /*06e0*/  VIADDMNMX R8, R8, 0x40, R17, PT ;  /* 0x0000004008087846 */ /* 0x000fe40003800111 */
[C---:B------:R-:W-:Y:S02]  /*06f0*/  LOP3.LUT R25, R20.reuse, 0x100, RZ, 0xfc, !PT ;  /* 0x0000010014197812 */ /* 0x040fe400078efcff */
[----:B------:R-:W-:-:S02]  /*0700*/  LOP3.LUT R23, R20, 0x200, RZ, 0xfc, !PT ;  /* 0x0000020014177812 */ /* 0x000fc400078efcff */
[----:B------:R-:W-:Y:S01]  /*0710*/  IADD3 R11, PT, PT, R8, R11, RZ ;  /* 0x0000000b080b7210 */ /* 0x000fe20007ffe0ff */
[----:B------:R-:W-:Y:S01]  /*0720*/  VIADD R8, R2, 0x40 ;  /* 0x0000004002087836 */ /* 0x000fe20000000000 */
[----:B------:R-:W-:Y:S02]  /*0730*/  SHF.R.U32.HI R27, RZ, 0x6, R20 ;  /* 0x00000006ff1b7819 */ /* 0x000fe40000011614 */
[----:B------:R-:W-:Y:S02]  /*0740*/  SHF.R.U32.HI R35, RZ, 0x6, R35 ;  /* 0x00000006ff237819 */ /* 0x000fe40000011623 */
[----:B------:R-:W-:Y:S01]  /*0750*/  SHF.R.U32.HI R25, RZ, 0x6, R25 ;  /* 0x00000006ff197819 */ /* 0x000fe20000011619 */
[--C-:B------:R-:W-:Y:S01]  /*0760*/  IMAD.IADD R37, R27, 0x1, R2.reuse ;  /* 0x000000011b257824 */ /* 0x100fe200078e0202 */
[----:B------:R-:W-:Y:S01]  /*0770*/  SHF.R.U32.HI R23, RZ, 0x6, R23 ;  /* 0x00000006ff177819 */ /* 0x000fe20000011617 */
[--C-:B------:R-:W-:Y:S01]  /*0780*/  IMAD.IADD R31, R35, 0x1, R2.reuse ;  /* 0x00000001231f7824 */ /* 0x100fe200078e0202 */
[----:B------:R-:W-:Y:S01]  /*0790*/  VIMNMX R9, PT, PT, R17, R8, PT ;  /* 0x0000000811097248 */ /* 0x000fe20003fe0100 */
[----:B------:R-:W-:Y:S01]  /*07a0*/  IMAD.IADD R29, R25, 0x1, R2 ;  /* 0x00000001191d7824 */ /* 0x000fe200078e0202 */
[----:B0-----:R-:W-:Y:S01]  /*07b0*/  ULEA UR4, UR5, UR4, 0x18 ;  /* 0x0000000405047291 */ /* 0x001fe2000f8ec0ff */
[-C--:B------:R-:W-:Y:S01]  /*07c0*/  IADD3 R33, PT, PT, R23, R2.reuse, RZ ;  /* 0x0000000217217210 */ /* 0x080fe20007ffe0ff */
[--C-:B------:R-:W-:Y:S01]  /*07d0*/  IMAD R31, R31, 0x40, R4.reuse ;  /* 0x000000401f1f7824 */ /* 0x100fe200078e0204 */
[-C--:B------:R-:W-:Y:S01]  /*07e0*/  MOV R21, R2.reuse ;  /* 0x0000000200157202 */ /* 0x080fe20000000f00 */
[----:B------:R-:W-:Y:S01]  /*07f0*/  IMAD R29, R29, 0x40, R4 ;  /* 0x000000401d1d7824 */ /* 0x000fe200078e0204 */
[----:B-----5:R-:W-:-:S02]  /*0800*/  IADD3 R24, PT, PT, R9, -R2, RZ ;  /* 0x8000000209187210 */ /* 0x020fc40007ffe0ff */
[----:B------:R-:W-:Y:S01]  /*0810*/  LEA R26, R20, UR4, 0x2 ;  /* 0x00000004141a7c11 */ /* 0x000fe2000f8e10ff */
[----:B------:R-:W-:Y:S01]  /*0820*/  UMOV UR4, 0x800 ;  /* 0x0000080000047882 */ /* 0x000fe20000000000 */
[----:B------:R-:W-:Y:S02]  /*0830*/  ISETP.GE.AND P1, PT, R8, R17, PT ;  /* 0x000000110800720c */ /* 0x000fe40003f26270 */
[-C--:B------:R-:W-:Y:S01]  /*0840*/  LEA R22, R37, R4.reuse, 0x6 ;  /* 0x0000000425167211 */ /* 0x080fe200078e30ff */
[----:B------:R-:W-:Y:S01]  /*0850*/  VIADD R26, R26, 0x800 ;  /* 0x000008001a1a7836 */ /* 0x000fe20000000000 */
[----:B------:R-:W-:Y:S02]  /*0860*/  LEA R33, R33, R4, 0x6 ;  /* 0x0000000421217211 */ /* 0x000fe400078e30ff */
[----:B------:R-:W-:-:S07]  /*0870*/  MOV R2, R8 ;  /* 0x0000000800027202 */ /* 0x000fce0000000f00 */
.L_x_1658:
[----:B------:R-:W-:-:S13]  /*0880*/  ISETP.GE.AND P2, PT, R27, R24, PT ;  /* 0x000000181b00720c */ /* 0x000fda0003f46270 */
[----:B------:R-:W0:Y:S02]  /*0890*/  @!P2 LDC.64 R8, c[0x0][0x388] ;  /* 0x0000e200ff08ab82 */ /* 0x000e240000000a00 */
[----:B0-----:R-:W-:-:S06]  /*08a0*/  @!P2 IMAD.WIDE R36, R22, 0x2, R8 ;  /* 0x000000021624a825 */ /* 0x001fcc00078e0208 */
[----:B------:R-:W2:Y:S01]  /*08b0*/  @!P2 LDG.E.U16.CONSTANT R36, desc[UR8][R36.64] ;  /* 0x000000082424a981 */ /* 0x000ea2000c1e9500 */
[-C--:B------:R-:W-:Y:S02]  /*08c0*/  ISETP.GE.AND P3, PT, R25, R24.reuse, PT ;  /* 0x000000181900720c */ /* 0x080fe40003f66270 */
[----:B------:R-:W-:-:S11]  /*08d0*/  ISETP.GE.AND P4, PT, R23, R24, PT ;  /* 0x000000181700720c */ /* 0x000fd60003f86270 */
[----:B------:R-:W0:Y:S01]  /*08e0*/  @!P3 LDC.64 R8, c[0x0][0x388] ;  /* 0x0000e200ff08bb82 */ /* 0x000e220000000a00 */
[----:B------:R-:W-:Y:S02]  /*08f0*/  HFMA2 R30, -RZ, RZ, 0, 0 ;  /* 0x00000000ff1e7431 */ /* 0x000fe400000001ff */
[----:B0-----:R-:W-:-:S05]  /*0900*/  @!P3 IMAD.WIDE R8, R29, 0x2, R8 ;  /* 0x000000021d08b825 */ /* 0x001fca00078e0208 */
[----:B------:R0:W3:Y:S02]  /*0910*/  @!P3 LDG.E.U16.CONSTANT R28, desc[UR8][R8.64] ;  /* 0x00000008081cb981 */ /* 0x0000e4000c1e9500 */
[----:B0-----:R-:W0:Y:S01]  /*0920*/  @!P4 LDC.64 R8, c[0x0][0x388] ;  /* 0x0000e200ff08cb82 */ /* 0x001e220000000a00 */
[----:B--2---:R-:W-:Y:S01]  /*0930*/  @!P2 IMAD.U32 R30, R36, 0x10000, RZ ;  /* 0x00010000241ea824 */ /* 0x004fe200078e00ff */
[----:B------:R-:W-:Y:S01]  /*0940*/  ISETP.GE.AND P2, PT, R35, R24, PT ;  /* 0x000000182300720c */ /* 0x000fe20003f46270 */
[----:B0-----:R-:W-:-:S05]  /*0950*/  @!P4 IMAD.WIDE R36, R33, 0x2, R8 ;  /* 0x000000022124c825 */ /* 0x001fca00078e0208 */
[----:B------:R-:W2:Y:S01]  /*0960*/  @!P4 LDG.E.U16.CONSTANT R34, desc[UR8][R36.64] ;  /* 0x000000082422c981 */ /* 0x000ea2000c1e9500 */
[----:B------:R-:W-:Y:S01]  /*0970*/  MOV R32, RZ ;  /* 0x000000ff00207202 */ /* 0x000fe20000000f00 */
[----:B------:R-:W-:Y:S01]  /*0980*/  UIADD3 UR4, UPT, UPT, UR4, 0x1000, URZ ;  /* 0x0000100004047890 */ /* 0x000fe2000fffe0ff */
[----:B------:R-:W-:Y:S01]  /*0990*/  VIADD R23, R23, 0x10 ;  /* 0x0000001017177836 */ /* 0x000fe20000000000 */
[----:B------:R-:W-:Y:S03]  /*09a0*/  STS [R26+-0x800], R30 ;  /* 0xfff8001e1a007388 */ /* 0x000fe60000000800 */
[----:B------:R-:W0:Y:S02]  /*09b0*/  @!P2 LDC.64 R8, c[0x0][0x388] ;  /* 0x0000e200ff08ab82 */ /* 0x000e240000000a00 */
[----:B0-----:R-:W-:-:S04]  /*09c0*/  @!P2 IMAD.WIDE R8, R31, 0x2, R8 ;  /* 0x000000021f08a825 */ /* 0x001fc800078e0208 */
[----:B---3--:R-:W-:Y:S02]  /*09d0*/  @!P3 IMAD.U32 R32, R28, 0x10000, RZ ;  /* 0x000100001c20b824 */ /* 0x008fe400078e00ff */
[----:B------:R-:W3:Y:S01]  /*09e0*/  @!P2 LDG.E.U16.CONSTANT R8, desc[UR8][R8.64] ;  /* 0x000000080808a981 */ /* 0x000ee2000c1e9500 */
[----:B------:R-:W-:Y:S01]  /*09f0*/  HFMA2 R28, -RZ, RZ, 0, 0 ;  /* 0x00000000ff1c7431 */ /* 0x000fe200000001ff */
[----:B------:R-:W-:Y:S01]  /*0a00*/  UISETP.NE.AND UP0, UPT, UR4, 0x4800, UPT ;  /* 0x000048000400788c */ /* 0x000fe2000bf05270 */
[----:B------:R-:W-:Y:S01]  /*0a10*/  IADD3 R35, PT, PT, R35, 0x10, RZ ;  /* 0x0000001023237810 */ /* 0x000fe20007ffe0ff */
[----:B------:R-:W-:Y:S01]  /*0a20*/  STS [R26+-0x400], R32 ;  /* 0xfffc00201a007388 */ /* 0x000fe20000000800 */
[----:B------:R-:W-:Y:S01]  /*0a30*/  IADD3 R25, PT, PT, R25, 0x10, RZ ;  /* 0x0000001019197810 */ /* 0x000fe20007ffe0ff */
[----:B------:R-:W-:Y:S01]  /*0a40*/  VIADD R27, R27, 0x10 ;  /* 0x000000101b1b7836 */ /* 0x000fe20000000000 */
[----:B------:R-:W-:Y:S01]  /*0a50*/  IADD3 R22, PT, PT, R22, 0x400, RZ ;  /* 0x0000040016167810 */ /* 0x000fe20007ffe0ff */
[----:B------:R-:W-:Y:S01]  /*0a60*/  VIADD R29, R29, 0x400 ;  /* 0x000004001d1d7836 */ /* 0x000fe20000000000 */
[----:B------:R-:W-:Y:S01]  /*0a70*/  IADD3 R33, PT, PT, R33, 0x400, RZ ;  /* 0x0000040021217810 */ /* 0x000fe20007ffe0ff */
[----:B------:R-:W-:-:S02]  /*0a80*/  VIADD R31, R31, 0x400 ;  /* 0x000004001f1f7836 */ /* 0x000fc40000000000 */
[----:B--2---:R-:W-:Y:S01]  /*0a90*/  @!P4 IMAD.U32 R28, R34, 0x10000, RZ ;  /* 0x00010000221cc824 */ /* 0x004fe200078e00ff */
[----:B------:R-:W-:-:S04]  /*0aa0*/  MOV R34, RZ ;  /* 0x000000ff00227202 */ /* 0x000fc80000000f00 */
[----:B------:R-:W-:Y:S01]  /*0ab0*/  STS [R26], R28 ;  /* 0x0000001c1a007388 */ /* 0x000fe20000000800 */
[----:B---3--:R-:W-:-:S05]  /*0ac0*/  @!P2 IMAD.U32 R34, R8, 0x10000, RZ ;  /* 0x000100000822a824 */ /* 0x008fca00078e00ff */
[----:B------:R0:W-:Y:S02]  /*0ad0*/  STS [R26+0x400], R34 ;  /* 0x000400221a007388 */ /* 0x0001e40000000800 */
[----:B0-----:R-:W-:Y:S01]  /*0ae0*/  IADD3 R26, PT, PT, R26, 0x1000, RZ ;  /* 0x000010001a1a7810 */ /* 0x001fe20007ffe0ff */
[----:B------:R-:W-:Y:S06]  /*0af0*/  BRA.U UP0, `(.L_x_1658) ;  /* 0xfffffffd00607547 */ /* 0x000fec000b83ffff */
[----:B------:R-:W-:Y:S01]  /*0b00*/  IMAD.MOV.U32 R25, RZ, RZ, R20 ;  /* 0x000000ffff197224 */ /* 0x000fe200078e0014 */
[----:B------:R-:W-:-:S06]  /*0b10*/  UMOV UR4, URZ ;  /* 0x000000ff00047c82 */ /* 0x000fcc0008000000 */
.L_x_1659:
[----:B------:R-:W-:Y:S01]  /*0b20*/  SHF.R.U32.HI R9, RZ, 0x6, R25 ;  /* 0x00000006ff097819 */ /* 0x000fe20000011619 */
[C---:B------:R-:W-:Y:S01]  /*0b30*/  VIADD R32, R25.reuse, 0x200 ;  /* 0x0000020019207836 */ /* 0x040fe20000000000 */
[----:B0-----:R-:W-:Y:S02]  /*0b40*/  IADD3 R30, PT, PT, R25, 0x100, RZ ;  /* 0x00000100191e7810 */ /* 0x001fe40007ffe0ff */
[----:B------:R-:W-:Y:S02]  /*0b50*/  ISETP.GE.AND P2, PT, R9, R24, PT ;  /* 0x000000180900720c */ /* 0x000fe40003f46270 */
[----:B------:R-:W-:Y:S02]  /*0b60*/  IADD3 R31, PT, PT, R25, 0x300, RZ ;  /* 0x00000300191f7810 */ /* 0x000fe40007ffe0ff */
[----:B------:R-:W-:Y:S02]  /*0b70*/  SHF.R.U32.HI R30, RZ, 0x6, R30 ;  /* 0x00000006ff1e7819 */ /* 0x000fe4000001161e */
[----:B------:R-:W-:-:S02]  /*0b80*/  SHF.R.U32.HI R32, RZ, 0x6, R32 ;  /* 0x00000006ff207819 */ /* 0x000fc40000011620 */
[----:B------:R-:W-:Y:S02]  /*0b90*/  SHF.R.U32.HI R31, RZ, 0x6, R31 ;  /* 0x00000006ff1f7819 */ /* 0x000fe4000001161f */
[-C--:B------:R-:W-:Y:S02]  /*0ba0*/  ISETP.GE.AND P3, PT, R30, R24.reuse, PT ;  /* 0x000000181e00720c */ /* 0x080fe40003f66270 */
[-C--:B------:R-:W-:Y:S01]  /*0bb0*/  ISETP.GE.AND P4, PT, R32, R24.reuse, PT ;  /* 0x000000182000720c */ /* 0x080fe20003f86270 */
[----:B------:R-:W0:Y:S01]  /*0bc0*/  @!P2 LDC.64 R28, c[0x0][0x390] ;  /* 0x0000e400ff1cab82 */ /* 0x000e220000000a00 */
[----:B------:R-:W-:Y:S01]  /*0bd0*/  ISETP.GE.AND P5, PT, R31, R24, PT ;  /* 0x000000181f00720c */ /* 0x000fe20003fa6270 */
[----:B------:R-:W-:-:S05]  /*0be0*/  @!P2 IMAD.IADD R9, R9, 0x1, R21 ;  /* 0x000000010909a824 */ /* 0x000fca00078e0215 */
[----:B------:R-:W-:-:S03]  /*0bf0*/  @!P2 LEA R33, R9, R4, 0x6 ;  /* 0x000000040921a211 */ /* 0x000fc600078e30ff */
[----:B------:R-:W1:Y:S08]  /*0c00*/  @!P3 LDC.64 R26, c[0x0][0x390] ;  /* 0x0000e400ff1abb82 */ /* 0x000e700000000a00 */
[----:B------:R-:W2:Y:S01]  /*0c10*/  @!P4 LDC.64 R22, c[0x0][0x390] ;  /* 0x0000e400ff16cb82 */ /* 0x000ea20000000a00 */
[----:B------:R-:W-:Y:S01]  /*0c20*/  @!P5 IMAD.IADD R31, R31, 0x1, R21 ;  /* 0x000000011f1fd824 */ /* 0x000fe200078e0215 */
[----:B------:R-:W-:Y:S01]  /*0c30*/  @!P4 IADD3 R35, PT, PT, R32, R21, RZ ;  /* 0x000000152023c210 */ /* 0x000fe20007ffe0ff */
[----:B0-----:R-:W-:-:S05]  /*0c40*/  @!P2 IMAD.WIDE R28, R33, 0x2, R28 ;  /* 0x00000002211ca825 */ /* 0x001fca00078e021c */
[----:B------:R-:W0:Y:S01]  /*0c50*/  @!P5 LDC.64 R8, c[0x0][0x390] ;  /* 0x0000e400ff08db82 */ /* 0x000e220000000a00 */
[----:B------:R-:W-:Y:S01]  /*0c60*/  @!P3 IMAD.IADD R33, R30, 0x1, R21 ;  /* 0x000000011e21b824 */ /* 0x000fe200078e0215 */
[-C--:B------:R-:W-:Y:S01]  /*0c70*/  @!P5 LEA R31, R31, R4.reuse, 0x6 ;  /* 0x000000041f1fd211 */ /* 0x080fe200078e30ff */
[----:B------:R-:W-:Y:S01]  /*0c80*/  @!P4 IMAD R35, R35, 0x40, R4 ;  /* 0x000000402323c824 */ /* 0x000fe200078e0204 */
[----:B------:R3:W4:Y:S02]  /*0c90*/  @!P2 LDG.E.U16.CONSTANT R28, desc[UR8][R28.64] ;  /* 0x000000081c1ca981 */ /* 0x000724000c1e9500 */
[----:B------:R-:W-:-:S05]  /*0ca0*/  @!P3 LEA R33, R33, R4, 0x6 ;  /* 0x000000042121b211 */ /* 0x000fca00078e30ff */
[----:B-1----:R-:W-:-:S04]  /*0cb0*/  @!P3 IMAD.WIDE R26, R33, 0x2, R26 ;  /* 0x00000002211ab825 */ /* 0x002fc800078e021a */
[----:B--2---:R-:W-:Y:S02]  /*0cc0*/  @!P4 IMAD.WIDE R22, R35, 0x2, R22 ;  /* 0x000000022316c825 */ /* 0x004fe400078e0216 */
[----:B------:R1:W2:Y:S04]  /*0cd0*/  @!P3 LDG.E.U16.CONSTANT R26, desc[UR8][R26.64] ;  /* 0x000000081a1ab981 */ /* 0x0002a8000c1e9500 */
[----:B------:R5:W2:Y:S01]  /*0ce0*/  @!P4 LDG.E.U16.CONSTANT R22, desc[UR8][R22.64] ;  /* 0x000000081616c981 */ /* 0x000aa2000c1e9500 */
[----:B0-----:R-:W-:-:S06]  /*0cf0*/  @!P5 IMAD.WIDE R8, R31, 0x2, R8 ;  /* 0x000000021f08d825 */ /* 0x001fcc00078e0208 */
[----:B------:R-:W2:Y:S01]  /*0d00*/  @!P5 LDG.E.U16.CONSTANT R8, desc[UR8][R8.64] ;  /* 0x000000080808d981 */ /* 0x000ea2000c1e9500 */
[----:B------:R-:W0:Y:S01]  /*0d10*/  S2UR UR6, SR_CgaCtaId ;  /* 0x00000000000679c3 */ /* 0x000e220000008800 */
[----:B------:R-:W-:Y:S02]  /*0d20*/  UMOV UR5, 0x400 ;  /* 0x0000040000057882 */ /* 0x000fe40000000000 */
[----:B------:R-:W-:Y:S01]  /*0d30*/  UIADD3 UR5, UPT, UPT, UR5, 0x4000, URZ ;  /* 0x0000400005057890 */ /* 0x000fe2000fffe0ff */
[----:B------:R-:W-:Y:S02]  /*0d40*/  HFMA2 R30, -RZ, RZ, 0, 0 ;  /* 0x00000000ff1e7431 */ /* 0x000fe400000001ff */
[----:B---3--:R-:W-:Y:S02]  /*0d50*/  IMAD.MOV.U32 R29, RZ, RZ, RZ ;  /* 0x000000ffff1d7224 */ /* 0x008fe400078e00ff */
[----:B-1----:R-:W-:Y:S01]  /*0d60*/  IMAD.MOV.U32 R27, RZ, RZ, RZ ;  /* 0x000000ffff1b7224 */ /* 0x002fe200078e00ff */
[----:B------:R-:W-:-:S02]  /*0d70*/  UIADD3 UR4, UPT, UPT, UR4, 0x4, URZ ;  /* 0x0000000404047890 */ /* 0x000fc4000fffe0ff */
[----:B0-----:R-:W-:-:S06]  /*0d80*/  ULEA UR5, UR6, UR5, 0x18 ;  /* 0x0000000506057291 */ /* 0x001fcc000f8ec0ff */
[C---:B-----5:R-:W-:Y:S01]  /*0d90*/  LEA R23, R25.reuse, UR5, 0x2 ;  /* 0x0000000519177c11 */ /* 0x060fe2000f8e10ff */
[----:B------:R-:W-:Y:S01]  /*0da0*/  UISETP.NE.AND UP0, UPT, UR4, 0x10, UPT ;  /* 0x000000100400788c */ /* 0x000fe2000bf05270 */
[----:B------:R-:W-:Y:S01]  /*0db0*/  VIADD R25, R25, 0x400 ;  /* 0x0000040019197836 */ /* 0x000fe20000000000 */
[----:B----4-:R-:W-:Y:S01]  /*0dc0*/  @!P2 SHF.L.U32 R29, R28, 0x10, RZ ;  /* 0x000000101c1da819 */ /* 0x010fe200000006ff */
[----:B------:R-:W-:-:S04]  /*0dd0*/  IMAD.MOV.U32 R28, RZ, RZ, RZ ;  /* 0x000000ffff1c7224 */ /* 0x000fc800078e00ff */
[----:B------:R0:W-:Y:S01]  /*0de0*/  STS [R23], R29 ;  /* 0x0000001d17007388 */ /* 0x0001e20000000800 */
[----:B--2---:R-:W-:Y:S01]  /*0df0*/  @!P3 SHF.L.U32 R28, R26, 0x10, RZ ;  /* 0x000000101a1cb819 */ /* 0x004fe200000006ff */
[----:B------:R-:W-:-:S04]  /*0e00*/  @!P4 IMAD.U32 R30, R22, 0x10000, RZ ;  /* 0x00010000161ec824 */ /* 0x000fc800078e00ff */
[----:B------:R0:W-:Y:S01]  /*0e10*/  STS [R23+0x400], R28 ;  /* 0x0004001c17007388 */ /* 0x0001e20000000800 */
[----:B------:R-:W-:-:S03]  /*0e20*/  @!P5 SHF.L.U32 R27, R8, 0x10, RZ ;  /* 0x00000010081bd819 */ /* 0x000fc600000006ff */
[----:B------:R0:W-:Y:S04]  /*0e30*/  STS [R23+0x800], R30 ;  /* 0x0008001e17007388 */ /* 0x0001e80000000800 */
[----:B------:R0:W-:Y:S01]  /*0e40*/  STS [R23+0xc00], R27 ;  /* 0x000c001b17007388 */ /* 0x0001e20000000800 */
[----:B------:R-:W-:Y:S05]  /*0e50*/  BRA.U UP0, `(.L_x_1659) ;  /* 0xfffffffd00307547 */ /* 0x000fea000b83ffff */
[----:B------:R-:W1:Y:S01]  /*0e60*/  LDCU UR4, c[0x0][0x3ac] ;  /* 0x00007580ff0477ac */ /* 0x000e620008000800 */
[----:B------:R-:W-:Y:S01]  /*0e70*/  BAR.SYNC.DEFER_BLOCKING 0x0 ;  /* 0x0000000000007b1d */ /* 0x000fe20000010000 */
[----:B-1----:R-:W-:-:S13]  /*0e80*/  ISETP.GE.AND P2, PT, R18, UR4, PT ;  /* 0x0000000412007c0c */ /* 0x002fda000bf46270 */
[----:B------:R-:W-:Y:S05]  /*0e90*/  @P2 BRA `(.L_x_1660) ;  /* 0x0000001400982947 */ /* 0x000fea0003800000 */
[----:B------:R-:W-:Y:S01]  /*0ea0*/  ISETP.GE.AND P2, PT, R24, 0x1, PT ;  /* 0x000000011800780c */ /* 0x000fe20003f46270 */
[----:B------:R-:W-:Y:S01]  /*0eb0*/  IMAD.MOV.U32 R9, RZ, RZ, -0x800001 ;  /* 0xff7fffffff097424 */ /* 0x000fe200078e00ff */
[----:B------:R-:W-:Y:S02]  /*0ec0*/  LEA R26, R3, R14, 0x6 ;  /* 0x0000000e031a7211 */ /* 0x000fe400078e30ff */
[----:B------:R-:W-:Y:S02]  /*0ed0*/  LOP3.LUT R22, R20, 0x1f, RZ, 0xc0, !PT ;  /* 0x0000001f14167812 */ /* 0x000fe400078ec0ff */
[----:B------:R-:W-:-:S07]  /*0ee0*/  VIADDMNMX R26, R26, 0x40, R17, PT ;  /* 0x000000401a1a7846 */ /* 0x000fce0003800111 */
[----:B------:R-:W-:Y:S05]  /*0ef0*/  @!P2 BRA `(.L_x_1661) ;  /* 0x0000000400f0a947 */ /* 0x000fea0003800000 */
[----:B------:R-:W-:Y:S01]  /*0f00*/  BSSY B0, `(.L_x_1661) ;  /* 0x000007b000007945 */ /* 0x000fe20003800000 */
[----:B------:R-:W-:Y:S01]  /*0f10*/  MOV R9, 0xff7fffff ;  /* 0xff7fffff00097802 */ /* 0x000fe20000000f00 */
[----:B0-----:R-:W-:Y:S01]  /*0f20*/  IMAD.MOV.U32 R23, RZ, RZ, RZ ;  /* 0x000000ffff177224 */ /* 0x001fe200078e00ff */
[----:B------:R-:W-:-:S07]  /*0f30*/  PRMT R25, RZ, 0x7610, R25 ;  /* 0x00007610ff197816 */ /* 0x000fce0000000019 */
.L_x_1667:
[----:B01----:R-:W-:-:S04]  /*0f40*/  IADD3 R27, PT, PT, R23, R21, RZ ;  /* 0x00000015171b7210 */ /* 0x003fc80007ffe0ff */
        /* <DEDUP_REMOVED lines=25> */
.L_x_1699:
[----:B01----:R-:W-:Y:S01]  /*10e0*/  FADD R30, R30, R31 ;  /* 0x0000001f1e1e7221 */ /* 0x003fe20000000000 */
[----:B------:R-:W-:-:S04]  /*10f0*/  LEA R27, R23, R1, 0x2 ;  /* 0x00000001171b7211 */ /* 0x000fc800078e10ff */
[----:B------:R-:W-:Y:S01]  /*1100*/  FMNMX R9, R9, R30, !PT ;  /* 0x0000001e09097209 */ /* 0x000fe20007800000 */
[----:B------:R0:W-:Y:S01]  /*1110*/  STL [R27], R30 ;  /* 0x0000001e1b007387 */ /* 0x0001e20000100800 */
[----:B------:R-:W-:Y:S05]  /*1120*/  BRA `(.L_x_1666) ;  /* 0x00000000000c7947 */ /* 0x000fea0003800000 */
.L_x_1664:
[----:B------:R-:W-:Y:S01]  /*1130*/  IMAD R8, R23, 0x4, R1 ;  /* 0x0000000417087824 */ /* 0x000fe200078e0201 */
[----:B------:R-:W-:-:S05]  /*1140*/  MOV R27, 0xff7fffff ;  /* 0xff7fffff001b7802 */ /* 0x000fca0000000f00 */
[----:B------:R1:W-:Y:S02]  /*1150*/  STL [R8], R27 ;  /* 0x0000001b08007387 */ /* 0x0003e40000100800 */
.L_x_1666:
[----:B------:R-:W-:Y:S05]  /*1160*/  BSYNC B1 ;  /* 0x0000000000017941 */ /* 0x000fea0003800000 */
.L_x_1663:
[----:B------:R-:W-:Y:S01]  /*1170*/  VIADD R23, R23, 0x1 ;  /* 0x0000000117177836 */ /* 0x000fe20000000000 */
[----:B------:R-:W-:-:S04]  /*1180*/  IADD3 R25, PT, PT, R25, 0x1, RZ ;  /* 0x0000000119197810 */ /* 0x000fc80007ffe0ff */
[----:B------:R-:W-:-:S13]  /*1190*/  ISETP.GE.AND P3, PT, R23, R24, PT ;  /* 0x000000181700720c */ /* 0x000fda0003f66270 */
[----:B------:R-:W-:Y:S05]  /*11a0*/  @!P3 BRA `(.L_x_1667) ;  /* 0xfffffffc0064b947 */ /* 0x000fea000383ffff */
[----:B------:R-:W-:Y:S05]  /*11b0*/  BRA `(.L_x_1668) ;  /* 0x00000004003c7947 */ /* 0x000fea0003800000 */
.L_x_1662:
        /* <DEDUP_REMOVED lines=10> */
[----:B------:R-:W-:Y:S01]  /*1260*/  IMAD.MOV.U32 R8, RZ, RZ, RZ ;  /* 0x000000ffff087224 */ /* 0x000fe200078e00ff */
[----:B------:R-:W-:-:S07]  /*1270*/  MOV R24, 0xff7fffff ;  /* 0xff7fffff00187802 */ /* 0x000fce0000000f00 */
.L_x_1671:
[C---:B0-----:R-:W-:Y:S01]  /*1280*/  IMAD R21, R23.reuse, 0x4, R1 ;  /* 0x0000000417157824 */ /* 0x041fe200078e0201 */
[----:B------:R-:W-:Y:S01]  /*1290*/  IADD3 R8, PT, PT, R8, 0x10, RZ ;  /* 0x0000001008087810 */ /* 0x000fe20007ffe0ff */
[----:B------:R-:W-:-:S03]  /*12a0*/  VIADD R23, R23, 0x10 ;  /* 0x0000001017177836 */ /* 0x000fc60000000000 */
        /* <DEDUP_REMOVED lines=18> */
.L_x_1670:
[----:B------:R-:W-:Y:S05]  /*13d0*/  BSYNC.RECONVERGENT B1 ;  /* 0x0000000000017941 */ /* 0x000fea0003800200 */
.L_x_1669:
[----:B------:R-:W-:Y:S05]  /*13e0*/  @!P4 BRA `(.L_x_1668) ;  /* 0x0000000000b0c947 */ /* 0x000fea0003800000 */
[----:B------:R-:W-:Y:S01]  /*13f0*/  IADD3 R25, PT, PT, R14, R25, RZ ;  /* 0x000000190e197210 */ /* 0x000fe20007ffe0ff */
[----:B------:R-:W-:Y:S04]  /*1400*/  BSSY.RECONVERGENT B1, `(.L_x_1672) ;  /* 0x0000016000017945 */ /* 0x000fe80003800200 */
[----:B0-----:R-:W-:-:S05]  /*1410*/  IMAD.MOV R21, RZ, RZ, -R25 ;  /* 0x000000ffff157224 */ /* 0x001fca00078e0a19 */
[----:B------:R-:W-:-:S04]  /*1420*/  PRMT R21, R21, 0x7710, RZ ;  /* 0x0000771015157816 */ /* 0x000fc800000000ff */
[----:B------:R-:W-:-:S04]  /*1430*/  IADD3 R8, PT, PT, R26, R21, RZ ;  /* 0x000000151a087210 */ /* 0x000fc80007ffe0ff */
[----:B------:R-:W-:-:S04]  /*1440*/  LOP3.LUT R8, R8, 0xffff, RZ, 0xc0, !PT ;  /* 0x0000ffff08087812 */ /* 0x000fc800078ec0ff */
[C---:B------:R-:W-:Y:S02]  /*1450*/  LOP3.LUT R21, R8.reuse, 0xf, RZ, 0xc0, !PT ;  /* 0x0000000f08157812 */ /* 0x040fe400078ec0ff */
[----:B------:R-:W-:-:S03]  /*1460*/  LOP3.LUT R24, R8, 0x7, RZ, 0xc0, !PT ;  /* 0x0000000708187812 */ /* 0x000fc600078ec0ff */
[----:B------:R-:W-:Y:S01]  /*1470*/  VIADD R25, R21, 0xffffffff ;  /* 0xffffffff15197836 */ /* 0x000fe20000000000 */
[----:B------:R-:W-:-:S04]  /*1480*/  ISETP.NE.AND P4, PT, R24, RZ, PT ;  /* 0x000000ff1800720c */ /* 0x000fc80003f85270 */
[----:B------:R-:W-:-:S13]  /*1490*/  ISETP.GE.U32.AND P3, PT, R25, 0x7, PT ;  /* 0x000000071900780c */ /* 0x000fda0003f66070 */
[----:B------:R-:W-:Y:S05]  /*14a0*/  @!P3 BRA `(.L_x_1673) ;  /* 0x00000000002cb947 */ /* 0x000fea0003800000 */
[C---:B------:R-:W-:Y:S01]  /*14b0*/  LEA R8, R23.reuse, R1, 0x2 ;  /* 0x0000000117087211 */ /* 0x040fe200078e10ff */
        /* <DEDUP_REMOVED lines=10> */
.L_x_1673:
[----:B------:R-:W-:Y:S05]  /*1560*/  BSYNC.RECONVERGENT B1 ;  /* 0x0000000000017941 */ /* 0x000fea0003800200 */
.L_x_1672:
[----:B------:R-:W-:Y:S05]  /*1570*/  @!P4 BRA `(.L_x_1668) ;  /* 0x00000000004cc947 */ /* 0x000fea0003800000 */
[----:B------:R-:W-:Y:S02]  /*1580*/  ISETP.GE.U32.AND P3, PT, R24, 0x4, PT ;  /* 0x000000041800780c */ /* 0x000fe40003f66070 */
[----:B------:R-:W-:-:S04]  /*1590*/  LOP3.LUT R21, R21, 0x3, RZ, 0xc0, !PT ;  /* 0x0000000315157812 */ /* 0x000fc800078ec0ff */
[----:B------:R-:W-:-:S07]  /*15a0*/  ISETP.NE.AND P4, PT, R21, RZ, PT ;  /* 0x000000ff1500720c */ /* 0x000fce0003f85270 */
[C---:B0-----:R-:W-:Y:S01]  /*15b0*/  @P3 IMAD R8, R23.reuse, 0x4, R1 ;  /* 0x0000000417083824 */ /* 0x041fe200078e0201 */
[----:B------:R-:W-:Y:S01]  /*15c0*/  @P3 MOV R25, 0xff7fffff ;  /* 0xff7fffff00193802 */ /* 0x000fe20000000f00 */
[----:B------:R-:W-:-:S04]  /*15d0*/  @P3 VIADD R23, R23, 0x4 ;  /* 0x0000000417173836 */ /* 0x000fc80000000000 */
[----:B------:R1:W-:Y:S04]  /*15e0*/  @P3 STL [R8], R25 ;  /* 0x0000001908003387 */ /* 0x0003e80000100800 */
[----:B------:R1:W-:Y:S04]  /*15f0*/  @P3 STL [R8+0x4], R25 ;  /* 0x0000041908003387 */ /* 0x0003e80000100800 */
[----:B------:R1:W-:Y:S04]  /*1600*/  @P3 STL [R8+0x8], R25 ;  /* 0x0000081908003387 */ /* 0x0003e80000100800 */
[----:B------:R1:W-:Y:S01]  /*1610*/  @P3 STL [R8+0xc], R25 ;  /* 0x00000c1908003387 */ /* 0x0003e20000100800 */
[----:B------:R-:W-:Y:S05]  /*1620*/  @!P4 BRA `(.L_x_1668) ;  /* 0x000000000020c947 */ /* 0x000fea0003800000 */
[----:B-1----:R-:W-:Y:S01]  /*1630*/  LEA R8, R23, R1, 0x2 ;  /* 0x0000000117087211 */ /* 0x002fe200078e10ff */
[----:B------:R-:W-:Y:S01]  /*1640*/  IMAD.MOV.U32 R23, RZ, RZ, -0x800001 ;  /* 0xff7fffffff177424 */ /* 0x000fe200078e00ff */
[----:B------:R-:W-:-:S04]  /*1650*/  ISETP.NE.AND P3, PT, R21, 0x1, PT ;  /* 0x000000011500780c */ /* 0x000fc80003f65270 */
[----:B------:R2:W-:Y:S09]  /*1660*/  STL [R8], R23 ;  /* 0x0000001708007387 */ /* 0x0005f20000100800 */
[----:B------:R-:W-:Y:S05]  /*1670*/  @!P3 BRA `(.L_x_1668) ;  /* 0x00000000000cb947 */ /* 0x000fea0003800000 */
[----:B------:R-:W-:Y:S01]  /*1680*/  ISETP.NE.AND P3, PT, R21, 0x2, PT ;  /* 0x000000021500780c */ /* 0x000fe20003f65270 */
[----:B------:R3:W-:-:S12]  /*1690*/  STL [R8+0x4], R23 ;  /* 0x0000041708007387 */ /* 0x0007d80000100800 */
[----:B------:R3:W-:Y:S02]  /*16a0*/  @P3 STL [R8+0x8], R23 ;  /* 0x0000081708003387 */ /* 0x0007e40000100800 */
.L_x_1668:
[----:B------:R-:W-:Y:S05]  /*16b0*/  BSYNC B0 ;  /* 0x0000000000007941 */ /* 0x000fea0003800000 */
.L_x_1661:
[----:B------:R-:W-:-:S13]  /*16c0*/  FSETP.GT.AND P3, PT, R9, -3.40282346638528859812e+38, PT ;  /* 0xff7fffff0900780b */ /* 0x000fda0003f64000 */
[----:B------:R-:W-:Y:S05]  /*16d0*/  @!P3 BRA `(.L_x_1660) ;  /* 0x0000000c0088b947 */ /* 0x000fea0003800000 */
[----:B0-----:R-:W-:Y:S01]  /*16e0*/  FMNMX R21, R10, R9, !PT ;  /* 0x000000090a157209 */ /* 0x001fe20007800000 */
[----:B------:R-:W-:-:S04]  /*16f0*/  HFMA2 R9, -RZ, RZ, 0.96630859375, -0.0022525787353515625 ;  /* 0x3bbb989dff097431 */ /* 0x000fc800000001ff */
[----:B-123--:R-:W-:Y:S01]  /*1700*/  FADD R8, R10, -R21 ;  /* 0x800000150a087221 */ /* 0x00efe20000000000 */
        /* <DEDUP_REMOVED lines=12> */
[----:B------:R-:W-:Y:S01]  /*17d0*/  FMUL R5, R5, R8 ;  /* 0x0000000805057220 */ /* 0x000fe20000400000 */
[----:B------:R-:W-:Y:S06]  /*17e0*/  @!P2 BRA `(.L_x_1660) ;  /* 0x0000000c0044a947 */ /* 0x000fec0003800000 */
[----:B------:R-:W-:Y:S01]  /*17f0*/  IMAD R9, R3, -0x40, R26 ;  /* 0xffffffc003097824 */ /* 0x000fe200078e021a */
[----:B------:R-:W-:Y:S01]  /*1800*/  LOP3.LUT R26, R11, 0x3, RZ, 0xc0, !PT ;  /* 0x000000030b1a7812 */ /* 0x000fe200078ec0ff */
[----:B------:R-:W-:-:S03]  /*1810*/  IMAD.MOV.U32 R23, RZ, RZ, RZ ;  /* 0x000000ffff177224 */ /* 0x000fc600078e00ff */
[----:B------:R-:W-:-:S04]  /*1820*/  IADD3 R8, PT, PT, R14, -R9, RZ ;  /* 0x800000090e087210 */ /* 0x000fc80007ffe0ff */
[----:B------:R-:W-:-:S13]  /*1830*/  ISETP.GT.U32.AND P2, PT, R8, -0x4, PT ;  /* 0xfffffffc0800780c */ /* 0x000fda0003f44070 */
[----:B------:R-:W-:Y:S05]  /*1840*/  @P2 BRA `(.L_x_1674) ;  /* 0x0000000400c42947 */ /* 0x000fea0003800000 */
[----:B------:R-:W-:Y:S01]  /*1850*/  BSSY.RECONVERGENT B0, `(.L_x_1674) ;  /* 0x0000070000007945 */ /* 0x000fe20003800200 */
[----:B------:R-:W-:Y:S02]  /*1860*/  LOP3.LUT R23, R11, 0xfffffffc, RZ, 0xc0, !PT ;  /* 0xfffffffc0b177812 */ /* 0x000fe400078ec0ff */
[----:B------:R-:W-:-:S07]  /*1870*/  MOV R25, RZ ;  /* 0x000000ff00197202 */ /* 0x000fce0000000f00 */
.L_x_1683:
[----:B------:R-:W-:-:S06]  /*1880*/  IMAD R8, R25, 0x4, R1 ;  /* 0x0000000419087824 */ /* 0x000fcc00078e0201 */
        /* <DEDUP_REMOVED lines=24> */
[----:B------:R-:W2:Y:S01]  /*1a10*/  LDS R30, [R28+0x80] ;  /* 0x000080001c1e7984 */ /* 0x000ea20000000800 */
[----:B0-----:R-:W-:-:S04]  /*1a20*/  FMUL R24, R24, R29 ;  /* 0x0000001d18187220 */ /* 0x001fc80000400000 */
[----:B------:R-:W-:Y:S01]  /*1a30*/  FADD R5, R5, R24 ;  /* 0x0000001805057221 */ /* 0x000fe20000000000 */
[C---:B-1----:R-:W-:Y:S01]  /*1a40*/  FFMA R6, R24.reuse, R27, R6 ;  /* 0x0000001b18067223 */ /* 0x042fe20000000006 */
[----:B--2---:R-:W-:-:S07]  /*1a50*/  FFMA R7, R24, R30, R7 ;  /* 0x0000001e18077223 */ /* 0x004fce0000000007 */
.L_x_1676:
[----:B------:R-:W-:Y:S05]  /*1a60*/  BSYNC.RECONVERGENT B1 ;  /* 0x0000000000017941 */ /* 0x000fea0003800200 */
.L_x_1675:
        /* <DEDUP_REMOVED lines=24> */
.L_x_1678:
[----:B------:R-:W-:Y:S05]  /*1bf0*/  BSYNC.RECONVERGENT B1 ;  /* 0x0000000000017941 */ /* 0x000fea0003800200 */
.L_x_1677:
        /* <DEDUP_REMOVED lines=24> */
.L_x_1680:
[----:B------:R-:W-:Y:S05]  /*1d80*/  BSYNC.RECONVERGENT B1 ;  /* 0x0000000000017941 */ /* 0x000fea0003800200 */
.L_x_1679:
        /* <DEDUP_REMOVED lines=24> */
.L_x_1682:
[----:B------:R-:W-:Y:S05]  /*1f10*/  BSYNC.RECONVERGENT B1 ;  /* 0x0000000000017941 */ /* 0x000fea0003800200 */
.L_x_1681:
[----:B------:R-:W-:-:S04]  /*1f20*/  IADD3 R25, PT, PT, R25, 0x4, RZ ;  /* 0x0000000419197810 */ /* 0x000fc80007ffe0ff */
[----:B------:R-:W-:-:S13]  /*1f30*/  ISETP.NE.AND P2, PT, R25, R23, PT ;  /* 0x000000171900720c */ /* 0x000fda0003f45270 */
[----:B------:R-:W-:Y:S05]  /*1f40*/  @P2 BRA `(.L_x_1683) ;  /* 0xfffffff8004c2947 */ /* 0x000fea000383ffff */
[----:B------:R-:W-:Y:S05]  /*1f50*/  BSYNC.RECONVERGENT B0 ;  /* 0x0000000000007941 */ /* 0x000fea0003800200 */
.L_x_1674:
[----:B------:R-:W-:Y:S01]  /*1f60*/  ISETP.NE.AND P2, PT, R26, RZ, PT ;  /* 0x000000ff1a00720c */ /* 0x000fe20003f45270 */
[----:B------:R-:W-:-:S12]  /*1f70*/  IMAD.MOV.U32 R10, RZ, RZ, R21 ;  /* 0x000000ffff0a7224 */ /* 0x000fd800078e0015 */
[----:B------:R-:W-:Y:S05]  /*1f80*/  @!P2 BRA `(.L_x_1660) ;  /* 0x00000004005ca947 */ /* 0x000fea0003800000 */
[----:B------:R-:W-:-:S05]  /*1f90*/  LEA R10, R23, R1, 0x2 ;  /* 0x00000001170a7211 */ /* 0x000fca00078e10ff */
        /* <DEDUP_REMOVED lines=23> */
[----:B------:R-:W2:Y:S01]  /*2110*/  LDS R30, [R27+0x80] ;  /* 0x000080001b1e7984 */ /* 0x000ea20000000800 */
[----:B-1----:R-:W-:-:S04]  /*2120*/  FMUL R25, R10, R11 ;  /* 0x0000000b0a197220 */ /* 0x002fc80000400000 */
[----:B------:R-:W-:Y:S01]  /*2130*/  FADD R5, R5, R25 ;  /* 0x0000001905057221 */ /* 0x000fe20000000000 */
[C---:B0-----:R-:W-:Y:S01]  /*2140*/  FFMA R6, R25.reuse, R28, R6 ;  /* 0x0000001c19067223 */ /* 0x041fe20000000006 */
[----:B--2---:R-:W-:-:S07]  /*2150*/  FFMA R7, R25, R30, R7 ;  /* 0x0000001e19077223 */ /* 0x004fce0000000007 */
.L_x_1685:
[----:B------:R-:W-:Y:S05]  /*2160*/  BSYNC.RECONVERGENT B0 ;  /* 0x0000000000007941 */ /* 0x000fea0003800200 */
.L_x_1684:
        /* <DEDUP_REMOVED lines=28> */
.L_x_1687:
[----:B------:R-:W-:Y:S05]  /*2330*/  BSYNC.RECONVERGENT B0 ;  /* 0x0000000000007941 */ /* 0x000fea0003800200 */
.L_x_1686:
[----:B------:R-:W-:Y:S01]  /*2340*/  MOV R10, R21 ;  /* 0x00000015000a7202 */ /* 0x000fe20000000f00 */
[----:B------:R-:W-:Y:S06]  /*2350*/  @!P3 BRA `(.L_x_1660) ;  /* 0x000000000068b947 */ /* 0x000fec0003800000 */
[----:B-----5:R-:W-:Y:S01]  /*2360*/  FSETP.GTU.AND P2, PT, R24, -3.40282346638528859812e+38, PT ;  /* 0xff7fffff1800780b */ /* 0x020fe20003f4c000 */
[----:B------:R-:W-:-:S12]  /*2370*/  IMAD.MOV.U32 R10, RZ, RZ, R21 ;  /* 0x000000ffff0a7224 */ /* 0x000fd800078e0015 */
        /* <DEDUP_REMOVED lines=24> */
.L_x_1660:
[----:B------:R-:W-:Y:S05]  /*2500*/  WARPSYNC.ALL ;  /* 0x0000000000007948 */ /* 0x000fea0003800000 */
[----:B------:R-:W-:Y:S01]  /*2510*/  BAR.SYNC.DEFER_BLOCKING 0x0 ;  /* 0x0000000000007b1d */ /* 0x000fe20000010000 */
[----:B------:R-:W-:-:S05]  /*2520*/  IADD3 R3, PT, PT, R3, 0x1, RZ ;  /* 0x0000000103037810 */ /* 0x000fca0007ffe0ff */
[----:B------:R-:W-:Y:S05]  /*2530*/  @!P1 BRA `(.L_x_1688) ;  /* 0xffffffe000549947 */ /* 0x000fea000383ffff */
.L_x_1657:
        /* <DEDUP_REMOVED lines=17> */
[----:B0123--:R-:W-:Y:S01]  /*2650*/  FFMA.RM R8, R4, R13, 12582913 ;  /* 0x4b40000104087423 */ /* 0x00ffe2000000400d */
        /* <DEDUP_REMOVED lines=17> */
.L_x_1689:
        /* <DEDUP_REMOVED lines=8> */
[----:B0123-5:R-:W-:Y:S05]  /*27f0*/  CALL.REL.NOINC `($__internal_34_$__cuda_sm20_rcp_rn_f32_slowpath) ;  /* 0x0000000000dc7944 */ /* 0x02ffea0003c00000 */
[----:B------:R-:W-:Y:S05]  /*2800*/  BRA `(.L_x_1692) ;  /* 0x0000000000107947 */ /* 0x000fea0003800000 */
.L_x_1691:
[----:B------:R-:W4:Y:S02]  /*2810*/  MUFU.RCP R0, R9 ;  /* 0x0000000900007308 */ /* 0x000f240000001000 */
[----:B----4-:R-:W-:-:S04]  /*2820*/  FFMA R2, R0, R9, -1 ;  /* 0xbf80000000027423 */ /* 0x010fc80000000009 */
[----:B------:R-:W-:-:S04]  /*2830*/  FADD.FTZ R3, -R2, -RZ ;  /* 0x800000ff02037221 */ /* 0x000fc80000010100 */
[----:B------:R-:W-:-:S07]  /*2840*/  FFMA R0, R0, R3, R0 ;  /* 0x0000000300007223 */ /* 0x000fce0000000000 */
.L_x_1692:
[----:B------:R-:W-:Y:S05]  /*2850*/  BSYNC.RECONVERGENT B0 ;  /* 0x0000000000007941 */ /* 0x000fea0003800200 */
.L_x_1690:
[----:B------:R-:W4:Y:S01]  /*2860*/  LDC.64 R2, c[0x0][0x398] ;  /* 0x0000e600ff027b82 */ /* 0x000f220000000a00 */
[----:B------:R-:W-:-:S05]  /*2870*/  FSEL R0, R0, RZ, P3 ;  /* 0x000000ff00007208 */ /* 0x000fca0001800000 */
[C---:B------:R-:W-:Y:S01]  /*2880*/  FMUL R6, R0.reuse, R6 ;  /* 0x0000000600067220 */ /* 0x040fe20000400000 */
[----:B------:R-:W-:-:S04]  /*2890*/  FMUL R0, R0, R7 ;  /* 0x0000000700007220 */ /* 0x000fc80000400000 */
[----:B------:R-:W-:Y:S02]  /*28a0*/  F2FP.BF16.F32.PACK_AB R6, RZ, R6 ;  /* 0x00000006ff06723e */ /* 0x000fe400000010ff */
[----:B------:R-:W-:Y:S01]  /*28b0*/  F2FP.BF16.F32.PACK_AB R0, RZ, R0 ;  /* 0x00000000ff00723e */ /* 0x000fe200000010ff */
[----:B----4-:R-:W-:-:S05]  /*28c0*/  IMAD.WIDE R16, R16, 0x2, R2 ;  /* 0x0000000210107825 */ /* 0x010fca00078e0202 */
[----:B------:R-:W-:Y:S04]  /*28d0*/  STG.E.U16 desc[UR8][R16.64], R6 ;  /* 0x0000000610007986 */ /* 0x000fe8000c101508 */
[----:B------:R-:W-:Y:S01]  /*28e0*/  STG.E.U16 desc[UR8][R16.64+0x40], R0 ;  /* 0x0000400010007986 */ /* 0x000fe2000c101508 */
[----:B------:R-:W-:Y:S05]  /*28f0*/  EXIT ;  /* 0x000000000000794d */ /* 0x000fea0003800000 */
.L_x_1665:
        /* <DEDUP_REMOVED lines=8> */
.L_x_1694:
[----:B------:R-:W-:Y:S05]  /*2980*/  BSYNC B2 ;  /* 0x0000000000027941 */ /* 0x000fea0003800000 */
.L_x_1693:
        /* <DEDUP_REMOVED lines=8> */
.L_x_1695:
[----:B------:R-:W-:Y:S02]  /*2a10*/  HFMA2 R33, -RZ, RZ, 0, 2.384185791015625e-07 ;  /* 0x00000004ff217431 */ /* 0x000fe400000001ff */
[----:B------:R-:W-:-:S04]  /*2a20*/  IMAD.MOV.U32 R28, RZ, RZ, R31 ;  /* 0x000000ffff1c7224 */ /* 0x000fc800078e001f */
[----:B------:R-:W-:-:S05]  /*2a30*/  FADD R28, R27, R28 ;  /* 0x0000001c1b1c7221 */ /* 0x000fca0000000000 */
[----:B------:R-:W-:-:S07]  /*2a40*/  MOV R27, R28 ;  /* 0x0000001c001b7202 */ /* 0x000fce0000000f00 */
[----:B------:R-:W-:Y:S05]  /*2a50*/  WARPSYNC.COLLECTIVE R32, `(.L_x_1696) ;  /* 0x0000000020087348 */ /* 0x000fea0003c00000 */
[----:B------:R0:W1:Y:S02]  /*2a60*/  SHFL.BFLY P3, R31, R27, R33, R34 ;  /* 0x0c0000211b1f7389 */ /* 0x0000640000060022 */
[----:B01----:R-:W-:Y:S05]  /*2a70*/  ENDCOLLECTIVE ;  /* 0x000000000000791b */ /* 0x003fea0003800000 */
.L_x_1696:
[----:B------:R-:W-:Y:S02]  /*2a80*/  HFMA2 R33, -RZ, RZ, 0, 1.1920928955078125e-07 ;  /* 0x00000002ff217431 */ /* 0x000fe400000001ff */
[----:B------:R-:W-:-:S04]  /*2a90*/  IMAD.MOV.U32 R29, RZ, RZ, R31 ;  /* 0x000000ffff1d7224 */ /* 0x000fc800078e001f */
[----:B------:R-:W-:-:S05]  /*2aa0*/  FADD R29, R28, R29 ;  /* 0x0000001d1c1d7221 */ /* 0x000fca0000000000 */
[----:B------:R-:W-:-:S07]  /*2ab0*/  MOV R27, R29 ;  /* 0x0000001d001b7202 */ /* 0x000fce0000000f00 */
[----:B------:R-:W-:Y:S05]  /*2ac0*/  WARPSYNC.COLLECTIVE R32, `(.L_x_1697) ;  /* 0x0000000020087348 */ /* 0x000fea0003c00000 */
[----:B------:R0:W1:Y:S02]  /*2ad0*/  SHFL.BFLY P3, R31, R27, R33, R34 ;  /* 0x0c0000211b1f7389 */ /* 0x0000640000060022 */
[----:B01----:R-:W-:Y:S05]  /*2ae0*/  ENDCOLLECTIVE ;  /* 0x000000000000791b */ /* 0x003fea0003800000 */
.L_x_1697:
[----:B------:R-:W-:Y:S02]  /*2af0*/  HFMA2 R33, -RZ, RZ, 0, 5.9604644775390625e-08 ;  /* 0x00000001ff217431 */ /* 0x000fe400000001ff */
[----:B------:R-:W-:-:S04]  /*2b00*/  IMAD.MOV.U32 R30, RZ, RZ, R31 ;  /* 0x000000ffff1e7224 */ /* 0x000fc800078e001f */
[----:B------:R-:W-:-:S05]  /*2b10*/  FADD R30, R29, R30 ;  /* 0x0000001e1d1e7221 */ /* 0x000fca0000000000 */
[----:B------:R-:W-:-:S07]  /*2b20*/  MOV R27, R30 ;  /* 0x0000001e001b7202 */ /* 0x000fce0000000f00 */
[----:B------:R-:W-:Y:S05]  /*2b30*/  WARPSYNC.COLLECTIVE R32, `(.L_x_1698) ;  /* 0x0000000020087348 */ /* 0x000fea0003c00000 */
[----:B------:R0:W1:Y:S02]  /*2b40*/  SHFL.BFLY P3, R31, R27, R33, R34 ;  /* 0x0c0000211b1f7389 */ /* 0x0000640000060022 */
[----:B01----:R-:W-:Y:S05]  /*2b50*/  ENDCOLLECTIVE ;  /* 0x000000000000791b */ /* 0x003fea0003800000 */
.L_x_1698:
[----:B------:R-:W-:Y:S05]  /*2b60*/  BRA `(.L_x_1699) ;  /* 0xffffffe4005c7947 */ /* 0x000fea000383ffff */
        .weak           $__internal_34_$__cuda_sm20_rcp_rn_f32_slowpath
        .type           $__internal_34_$__cuda_sm20_rcp_rn_f32_slowpath,@function
        .size           $__internal_34_$__cuda_sm20_rcp_rn_f32_slowpath,(.L_x_2095 - $__internal_34_$__cuda_sm20_rcp_rn_f32_slowpath)
$__internal_34_$__cuda_sm20_rcp_rn_f32_slowpath:
        /* <DEDUP_REMOVED lines=15> */
.L_x_1701:
        /* <DEDUP_REMOVED lines=33> */
.L_x_1703:
[----:B------:R0:W1:Y:S02]  /*2e70*/  MUFU.RCP R3, R2 ;  /* 0x0000000200037308 */ /* 0x0000640000001000 */
.L_x_1702:
[----:B------:R-:W-:Y:S05]  /*2e80*/  BSYNC.RECONVERGENT B1 ;  /* 0x0000000000017941 */ /* 0x000fea0003800200 */
.L_x_1700:
[----:B-1----:R-:W-:Y:S02]  /*2e90*/  IMAD.MOV.U32 R0, RZ, RZ, R3 ;  /* 0x000000ffff007224 */ /* 0x002fe400078e0003 */
[----:B------:R-:W-:Y:S01]  /*2ea0*/  HFMA2 R3, -RZ, RZ, 0, 0 ;  /* 0x00000000ff037431 */ /* 0x000fe200000001ff */
[----:B0-----:R-:W-:-:S04]  /*2eb0*/  MOV R2, R9 ;  /* 0x0000000900027202 */ /* 0x001fc80000000f00 */
[----:B------:R-:W-:Y:S05]  /*2ec0*/  RET.REL.NODEC R2 `(_Z23flash_attn_sinks_kernelI13__nv_bfloat16Li64ELi8ELi64EEvPKT_S3_S3_PS1_PKffiiiii) ;  /* 0xffffffd0024c7950 */ /* 0x000fea0003c3ffff */
.L_x_1704:
        /* <DEDUP_REMOVED lines=11> */
.L_x_2095:


//--------------------- .text._Z23flash_attn_sinks_kernelI6__halfLi256ELi8ELi16EEvPKT_S3_S3_PS1_PKffiiiii --------------------------
	.section	.text._Z23flash_attn_sinks_kernelI6__halfLi256ELi8ELi16EEvPKT_S3_S3_PS1_PKffiiiii,"ax",@progbits
	.align	128
        .global         _Z23flash_attn_sinks_kernelI6__halfLi256ELi8ELi16EEvPKT_S3_S3_PS1_PKffiiiii
        .type           _Z23flash_attn_sinks_kernelI6__halfLi256ELi8ELi16EEvPKT_S3_S3_PS1_PKffiiiii,@function
        .size           _Z23flash_attn_sinks_kernelI6__halfLi256ELi8ELi16EEvPKT_S3_S3_PS1_PKffiiiii,(.L_x_2096 - _Z23flash_attn_sinks_kernelI6__halfLi256ELi8ELi16EEvPKT_S3_S3_PS1_PKffiiiii)
        .other          _Z23flash_attn_sinks_kernelI6__halfLi256ELi8ELi16EEvPKT_S3_S3_PS1_PKffiiiii,@"STO_CUDA_ENTRY STV_DEFAULT"
_Z23flash_attn_sinks_kernelI6__halfLi256ELi8ELi16EEvPKT_S3_S3_PS1_PKffiiiii:
.text._Z23flash_attn_sinks_kernelI6__halfLi256ELi8ELi16EEvPKT_S3_S3_PS1_PKffiiiii:
        /* <DEDUP_REMOVED lines=64> */
[----:B------:R4:W1:Y:S02]  /*0400*/  F2I.FTZ.U32.TRUNC.NTZ R7, R6 ;  /* 0x0000000600077305 */ /* 0x000864000021f000 */
[----:B----4-:R-:W-:Y:S01]  /*0410*/  HFMA2 R6, -RZ, RZ, 0, 0 ;  /* 0x00000000ff067431 */ /* 0x010fe200000001ff */
[----:B-1----:R-:W-:-:S05]  /*0420*/  IADD3 R9, PT, PT, RZ, -R7, RZ ;  /* 0x80000007ff097210 */ /* 0x002fca0007ffe0ff */
[----:B------:R-:W-:Y:S01]  /*0430*/  IMAD R9, R9, R8, RZ ;  /* 0x0000000809097224 */ /* 0x000fe200078e02ff */
[----:B------:R-:W-:Y:S02]  /*0440*/  IABS R20, R0 ;  /* 0x0000000000147213 */ /* 0x000fe40000000000 */
[----:B------:R-:W-:Y:S01]  /*0450*/  IABS R21, R19 ;  /* 0x0000001300157213 */ /* 0x000fe20000000000 */
[----:B------:R-:W-:-:S03]  /*0460*/  IMAD.HI.U32 R7, R7, R9, R6 ;  /* 0x0000000907077227 */ /* 0x000fc600078e0006 */
[----:B------:R-:W-:Y:S02]  /*0470*/  IADD3 R5, PT, PT, RZ, -R21, RZ ;  /* 0x80000015ff057210 */ /* 0x000fe40007ffe0ff */
[----:B------:R-:W1:Y:S01]  /*0480*/  @!P0 LDC R21, c[0x0][0x3a8] ;  /* 0x0000ea00ff158b82 */ /* 0x000e620000000800 */
[----:B------:R-:W-:-:S04]  /*0490*/  IMAD.HI.U32 R7, R7, R20, RZ ;  /* 0x0000001407077227 */ /* 0x000fc800078e00ff */
[----:B------:R-:W-:-:S03]  /*04a0*/  IMAD R5, R7, R5, R20 ;  /* 0x0000000507057224 */ /* 0x000fc600078e0214 */
[----:B------:R-:W4:Y:S02]  /*04b0*/  @!P0 LDC R20, c[0x0][0x3a8] ;  /* 0x0000ea00ff148b82 */ /* 0x000f240000000800 */
        /* <DEDUP_REMOVED lines=8> */
[----:B------:R-:W-:Y:S01]  /*0540*/  @P1 VIADD R7, R7, 0x1 ;  /* 0x0000000107071836 */ /* 0x000fe20000000000 */
[----:B------:R-:W-:-:S05]  /*0550*/  VIADDMNMX R5, R4, 0x8, R23, PT ;  /* 0x0000000804057846 */ /* 0x000fca0003800117 */
[----:B------:R-:W-:Y:S02]  /*0560*/  @!P3 IADD3 R7, PT, PT, -R7, RZ, RZ ;  /* 0x000000ff0707b210 */ /* 0x000fe40007ffe1ff */
[----:B------:R-:W-:Y:S02]  /*0570*/  @!P2 LOP3.LUT R7, RZ, R19, RZ, 0x33, !PT ;  /* 0x00000013ff07a212 */ /* 0x000fe400078e33ff */
[----:B------:R-:W-:Y:S02]  /*0580*/  IADD3 R19, PT, PT, R4, R6, RZ ;  /* 0x0000000604137210 */ /* 0x000fe40007ffe0ff */
[----:B------:R-:W-:Y:S02]  /*0590*/  CS2R R8, SRZ ;  /* 0x0000000000087805 */ /* 0x000fe4000001ff00 */
[----:B------:R-:W-:Y:S02]  /*05a0*/  VIADDMNMX R4, R6, R5, UR6, PT ;  /* 0x0000000606047e46 */ /* 0x000fe4000b800105 */
[----:B------:R-:W-:Y:S01]  /*05b0*/  IADD3 R13, PT, PT, R13, R19, RZ ;  /* 0x000000130d0d7210 */ /* 0x000fe20007ffe0ff */
[----:B------:R-:W-:Y:S01]  /*05c0*/  IMAD R22, R22, UR4, R7 ;  /* 0x0000000416167c24 */ /* 0x000fe2000f8e0207 */
[----:B------:R-:W-:-:S02]  /*05d0*/  VIADDMNMX R19, R19, -R28, 0xffffffff, !PT ;  /* 0xffffffff13137446 */ /* 0x000fc4000780091c */
[----:B------:R-:W-:Y:S02]  /*05e0*/  CS2R R6, SRZ ;  /* 0x0000000000067805 */ /* 0x000fe4000001ff00 */
[----:B------:R-:W-:Y:S02]  /*05f0*/  ISETP.GT.AND P1, PT, R28, RZ, PT ;  /* 0x000000ff1c00720c */ /* 0x000fe40003f24270 */
[----:B------:R-:W-:Y:S01]  /*0600*/  MOV R5, RZ ;  /* 0x000000ff00057202 */ /* 0x000fe20000000f00 */
[----:B--2---:R-:W-:Y:S02]  /*0610*/  @!P0 HADD2.F32 R11, -RZ, R11.H0_H0 ;  /* 0x2000000bff0b8230 */ /* 0x004fe40000004100 */
[----:B---3--:R-:W-:-:S03]  /*0620*/  @!P0 HADD2.F32 R10, -RZ, R10.H0_H0 ;  /* 0x2000000aff0a8230 */ /* 0x008fc60000004100 */
[----:B0-----:R-:W-:Y:S01]  /*0630*/  @!P0 FMUL R8, R11, R24 ;  /* 0x000000180b088220 */ /* 0x001fe20000400000 */
[----:B-----5:R-:W-:Y:S02]  /*0640*/  @!P0 HADD2.F32 R15, -RZ, R15.H0_H0 ;  /* 0x2000000fff0f8230 */ /* 0x020fe40000004100 */
[----:B------:R-:W-:Y:S01]  /*0650*/  @!P0 FMUL R9, R10, R25 ;  /* 0x000000190a098220 */ /* 0x000fe20000400000 */
[----:B------:R-:W-:Y:S01]  /*0660*/  CS2R R10, SRZ ;  /* 0x00000000000a7805 */ /* 0x000fe2000001ff00 */
[----:B------:R-:W-:Y:S02]  /*0670*/  @!P0 HADD2.F32 R12, -RZ, R12.H0_H0 ;  /* 0x2000000cff0c8230 */ /* 0x000fe40000004100 */
[----:B------:R-:W-:Y:S01]  /*0680*/  @!P0 FMUL R11, R15, R26 ;  /* 0x0000001a0f0b8220 */ /* 0x000fe20000400000 */
[----:B------:R-:W-:Y:S02]  /*0690*/  IADD3 R15, PT, PT, R19, 0x1, RZ ;  /* 0x00000001130f7810 */ /* 0x000fe40007ffe0ff */
[----:B-1----:R-:W-:Y:S01]  /*06a0*/  @!P0 FMUL R7, R12, R21 ;  /* 0x000000150c078220 */ /* 0x002fe20000400000 */
[----:B------:R-:W-:-:S02]  /*06b0*/  HFMA2 R12, -RZ, RZ, 0, 0 ;  /* 0x00000000ff0c7431 */ /* 0x000fc400000001ff */
[----:B------:R-:W-:Y:S02]  /*06c0*/  @!P0 HADD2.F32 R18, -RZ, R18.H0_H0 ;  /* 0x20000012ff128230 */ /* 0x000fe40000004100 */
[----:B------:R-:W-:Y:S01]  /*06d0*/  @!P0 HADD2.F32 R17, -RZ, R17.H0_H0 ;  /* 0x20000011ff118230 */ /* 0x000fe20000004100 */
[----:B------:R-:W-:Y:S01]  /*06e0*/  SEL R15, R15, RZ, P1 ;  /* 0x000000ff0f0f7207 */ /* 0x000fe20000800000 */
[----:B------:R-:W-:Y:S02]  /*06f0*/  @!P0 HADD2.F32 R14, -RZ, R14.H0_H0 ;  /* 0x2000000eff0e8230 */ /* 0x000fe40000004100 */
[----:B------:R-:W-:Y:S02]  /*0700*/  @!P0 HADD2.F32 R16, -RZ, R16.H0_H0 ;  /* 0x20000010ff108230 */ /* 0x000fe40000004100 */
        /* <DEDUP_REMOVED lines=16> */
[----:B------:R-:W-:Y:S02]  /*0810*/  ISETP.LT.AND P1, PT, R36, R23, P1 ;  /* 0x000000172400720c */ /* 0x000fe40000f21270 */
[----:B------:R-:W-:Y:S02]  /*0820*/  VIADDMNMX R29, R13, -R28, 0xffffffff, !PT ;  /* 0xffffffff0d1d7446 */ /* 0x000fe4000780091c */
[----:B------:R-:W-:Y:S02]  /*0830*/  SHF.L.U32 R23, R22, 0x8, RZ ;  /* 0x0000000816177819 */ /* 0x000fe400000006ff */
[----:B------:R-:W-:Y:S02]  /*0840*/  MOV R24, 0xff7fffff ;  /* 0xff7fffff00187802 */ /* 0x000fe40000000f00 */
[----:B------:R-:W-:-:S02]  /*0850*/  MOV R28, RZ ;  /* 0x000000ff001c7202 */ /* 0x000fc40000000f00 */
[----:B------:R-:W-:Y:S02]  /*0860*/  MOV R14, RZ ;  /* 0x000000ff000e7202 */ /* 0x000fe40000000f00 */
[----:B------:R-:W-:Y:S02]  /*0870*/  IADD3 R29, PT, PT, R29, 0x1, RZ ;  /* 0x000000011d1d7810 */ /* 0x000fe40007ffe0ff */
[----:B------:R-:W-:Y:S01]  /*0880*/  LOP3.LUT R30, R2, R23, RZ, 0xfc, !PT ;  /* 0x00000017021e7212 */ /* 0x000fe200078efcff */
[----:B0-----:R-:W-:Y:S01]  /*0890*/  ULEA UR4, UR5, UR4, 0x18 ;  /* 0x0000000405047291 */ /* 0x001fe2000f8ec0ff */
[----:B------:R-:W-:-:S05]  /*08a0*/  R2UR UR5, R15 ;  /* 0x000000000f0572ca */ /* 0x000fca00000e0000 */
[----:B------:R-:W-:-:S04]  /*08b0*/  LEA R31, R2, UR4, 0x2 ;  /* 0x00000004021f7c11 */ /* 0x000fc8000f8e10ff */
[----:B------:R-:W-:-:S07]  /*08c0*/  IADD3 R31, PT, PT, R31, 0x800, RZ ;  /* 0x000008001f1f7810 */ /* 0x000fce0007ffe0ff */
.L_x_1757:
[----:B------:R-:W-:Y:S01]  /*08d0*/  UIADD3 UR8, UPT, UPT, UR5, 0x3, URZ ;  /* 0x0000000305087890 */ /* 0x000fe2000fffe0ff */
[C---:B------:R-:W-:Y:S01]  /*08e0*/  LEA R25, R28.reuse, R15, 0x4 ;  /* 0x0000000f1c197211 */ /* 0x040fe200078e20ff */
[----:B------:R-:W-:Y:S01]  /*08f0*/  UIADD3 UR7, UPT, UPT, UR5, 0x10, URZ ;  /* 0x0000001005077890 */ /* 0x000fe2000fffe0ff */
[----:B------:R-:W-:Y:S01]  /*0900*/  IMAD R32, R28, -0x10, -R15 ;  /* 0xfffffff01c207824 */ /* 0x000fe200078e0a0f */
[----:B------:R-:W-:Y:S01]  /*0910*/  UMOV UR6, UR5 ;  /* 0x0000000500067c82 */ /* 0x000fe20008000000 */
[----:B------:R-:W-:Y:S01]  /*0920*/  VIADDMNMX R25, R25, 0x10, R4, PT ;  /* 0x0000001019197846 */ /* 0x000fe20003800104 */
[----:B------:R-:W-:Y:S01]  /*0930*/  IMAD.MOV.U32 R33, RZ, RZ, R31 ;  /* 0x000000ffff217224 */ /* 0x000fe200078e001f */
[----:B0-----:R-:W-:Y:S01]  /*0940*/  MOV R37, UR8 ;  /* 0x0000000800257c02 */ /* 0x001fe20008000f00 */
[----:B------:R-:W-:Y:S01]  /*0950*/  UMOV UR4, URZ ;  /* 0x000000ff00047c82 */ /* 0x000fe20008000000 */
[C---:B------:R-:W-:Y:S01]  /*0960*/  VIMNMX R34, PT, PT, R4.reuse, UR7, PT ;  /* 0x0000000704227c48 */ /* 0x040fe2000bfe0100 */
[----:B------:R-:W-:Y:S01]  /*0970*/  UMOV UR12, 0x800 ;  /* 0x00000800000c7882 */ /* 0x000fe20000000000 */
[----:B------:R-:W-:Y:S01]  /*0980*/  LEA R37, R37, R30, 0x8 ;  /* 0x0000001e25257211 */ /* 0x000fe200078e40ff */
[----:B------:R-:W-:Y:S01]  /*0990*/  UMOV UR13, 0x1 ;  /* 0x00000001000d7882 */ /* 0x000fe20000000000 */
[----:B------:R-:W-:Y:S01]  /*09a0*/  ISETP.LE.AND P2, PT, R4, UR7, PT ;  /* 0x0000000704007c0c */ /* 0x000fe2000bf43270 */
[----:B------:R-:W-:Y:S01]  /*09b0*/  UMOV UR14, 0x2 ;  /* 0x00000002000e7882 */ /* 0x000fe20000000000 */
[----:B------:R-:W-:Y:S01]  /*09c0*/  IADD3 R32, PT, PT, R25, R32, RZ ;  /* 0x0000002019207210 */ /* 0x000fe20007ffe0ff */
[----:B------:R-:W-:Y:S01]  /*09d0*/  UMOV UR8, 0x3 ;  /* 0x0000000300087882 */ /* 0x000fe20000000000 */
[----:B------:R-:W-:-:S02]  /*09e0*/  IADD3 R39, PT, PT, R37, -0x100, RZ ;  /* 0xffffff0025277810 */ /* 0x000fc40007ffe0ff */
[C---:B-12---:R-:W-:Y:S02]  /*09f0*/  IADD3 R35, PT, PT, R37.reuse, -0x200, RZ ;  /* 0xfffffe0025237810 */ /* 0x046fe40007ffe0ff */
[----:B------:R-:W-:Y:S02]  /*0a00*/  IADD3 R40, PT, PT, R37, -0x300, RZ ;  /* 0xfffffd0025287810 */ /* 0x000fe40007ffe0ff */
[----:B------:R-:W-:Y:S01]  /*0a10*/  IADD3 R34, PT, PT, R34, -UR5, RZ ;  /* 0x8000000522227c10 */ /* 0x000fe2000fffe0ff */
[----:B------:R-:W-:-:S06]  /*0a20*/  UMOV UR5, UR7 ;  /* 0x0000000700057c82 */ /* 0x000fcc0008000000 */
.L_x_1706:
        /* <DEDUP_REMOVED lines=11> */
[----:B--2---:R-:W-:Y:S02]  /*0ae0*/  @!P0 HADD2.F32 R41, -RZ, R42.H0_H0 ;  /* 0x2000002aff298230 */ /* 0x004fe40000004100 */
[----:B0-----:R-:W-:-:S05]  /*0af0*/  @!P4 IMAD.WIDE R42, R39, 0x2, R22 ;  /* 0x00000002272ac825 */ /* 0x001fca00078e0216 */
[----:B------:R0:W2:Y:S01]  /*0b00*/  @!P4 LDG.E.U16.CONSTANT R22, desc[UR10][R42.64] ;  /* 0x0000000a2a16c981 */ /* 0x0000a2000c1e9500 */
[----:B------:R-:W-:Y:S01]  /*0b10*/  ISETP.LE.AND P0, PT, R34, UR8, PT ;  /* 0x0000000822007c0c */ /* 0x000fe2000bf03270 */
[----:B------:R-:W-:Y:S01]  /*0b20*/  UIADD3 UR12, UPT, UPT, UR12, 0x1000, URZ ;  /* 0x000010000c0c7890 */ /* 0x000fe2000fffe0ff */
[----:B------:R-:W-:Y:S01]  /*0b30*/  IADD3 R40, PT, PT, R40, 0x400, RZ ;  /* 0x0000040028287810 */ /* 0x000fe20007ffe0ff */
[----:B------:R-:W-:Y:S01]  /*0b40*/  STS [R33+-0x800], R41 ;  /* 0xfff8002921007388 */ /* 0x000fe20000000800 */
[----:B0-----:R-:W-:Y:S01]  /*0b50*/  MOV R42, RZ ;  /* 0x000000ff002a7202 */ /* 0x001fe20000000f00 */
[----:B---3--:R-:W-:Y:S01]  /*0b60*/  @!P3 HADD2.F32 R42, -RZ, R44.H0_H0 ;  /* 0x2000002cff2ab230 */ /* 0x008fe20000004100 */
[----:B------:R-:W-:Y:S01]  /*0b70*/  CS2R R44, SRZ ;  /* 0x00000000002c7805 */ /* 0x000fe2000001ff00 */
[----:B--2---:R-:W-:-:S06]  /*0b80*/  @!P4 HADD2.F32 R44, -RZ, R22.H0_H0 ;  /* 0x20000016ff2cc230 */ /* 0x004fcc0000004100 */
        /* <DEDUP_REMOVED lines=13> */
[----:B--2---:R-:W-:-:S05]  /*0c60*/  @!P0 HADD2.F32 R45, -RZ, R22.H0_H0 ;  /* 0x20000016ff2d8230 */ /* 0x004fca0000004100 */
[----:B------:R0:W-:Y:S02]  /*0c70*/  STS [R33+0x400], R45 ;  /* 0x0004002d21007388 */ /* 0x0001e40000000800 */
[----:B0-----:R-:W-:Y:S01]  /*0c80*/  IADD3 R33, PT, PT, R33, 0x1000, RZ ;  /* 0x0000100021217810 */ /* 0x001fe20007ffe0ff */
[----:B------:R-:W-:Y:S06]  /*0c90*/  BRA.U UP0, `(.L_x_1706) ;  /* 0xfffffffd00647547 */ /* 0x000fec000b83ffff */
[----:B------:R-:W-:Y:S01]  /*0ca0*/  MOV R33, R2 ;  /* 0x0000000200217202 */ /* 0x000fe20000000f00 */
[----:B------:R-:W-:-:S06]  /*0cb0*/  UMOV UR4, URZ ;  /* 0x000000ff00047c82 */ /* 0x000fcc0008000000 */
.L_x_1707:
[----:B0-----:R-:W-:Y:S02]  /*0cc0*/  SHF.R.U32.HI R35, RZ, 0x8, R33 ;  /* 0x00000008ff237819 */ /* 0x001fe40000011621 */
[----:B------:R-:W-:Y:S02]  /*0cd0*/  IADD3 R39, PT, PT, R33, 0x200, RZ ;  /* 0x0000020021277810 */ /* 0x000fe40007ffe0ff */
[----:B------:R-:W-:Y:S01]  /*0ce0*/  ISETP.GE.AND P0, PT, R35, R34, PT ;  /* 0x000000222300720c */ /* 0x000fe20003f06270 */
[C---:B------:R-:W-:Y:S01]  /*0cf0*/  VIADD R37, R33.reuse, 0x300 ;  /* 0x0000030021257836 */ /* 0x040fe20000000000 */
        /* <DEDUP_REMOVED lines=16> */
[----:B------:R-:W-:Y:S02]  /*0e00*/  @!P5 IADD3 R37, PT, PT, R37, UR6, RZ ;  /* 0x000000062525dc10 */ /* 0x000fe4000fffe0ff */
[-C--:B------:R-:W-:Y:S02]  /*0e10*/  @!P4 LEA R39, R39, R30.reuse, 0x8 ;  /* 0x0000001e2727c211 */ /* 0x080fe400078e40ff */
[-C--:B------:R-:W-:Y:S01]  /*0e20*/  @!P3 LEA R45, R45, R30.reuse, 0x8 ;  /* 0x0000001e2d2db211 */ /* 0x080fe200078e40ff */
[----:B--2---:R-:W2:Y:S01]  /*0e30*/  @!P5 LDC.64 R22, c[0x0][0x390] ;  /* 0x0000e400ff16db82 */ /* 0x004ea20000000a00 */
[----:B------:R-:W-:Y:S01]  /*0e40*/  @!P5 LEA R37, R37, R30, 0x8 ;  /* 0x0000001e2525d211 */ /* 0x000fe200078e40ff */
        /* <DEDUP_REMOVED lines=15> */
[----:B---3--:R-:W-:Y:S01]  /*0f40*/  @!P0 HADD2.F32 R37, -RZ, R35.H0_H0 ;  /* 0x20000023ff258230 */ /* 0x008fe20000004100 */
[----:B------:R-:W-:Y:S01]  /*0f50*/  MOV R35, RZ ;  /* 0x000000ff00237202 */ /* 0x000fe20000000f00 */
[----:B----4-:R-:W-:Y:S01]  /*0f60*/  @!P4 HADD2.F32 R39, -RZ, R40.H0_H0 ;  /* 0x20000028ff27c230 */ /* 0x010fe20000004100 */
[----:B------:R-:W-:Y:S01]  /*0f70*/  LEA R40, R33, UR7, 0x2 ;  /* 0x0000000721287c11 */ /* 0x000fe2000f8e10ff */
[----:B-----5:R-:W-:-:S04]  /*0f80*/  @!P3 HADD2.F32 R35, -RZ, R42.H0_H0 ;  /* 0x2000002aff23b230 */ /* 0x020fc80000004100 */
[----:B------:R0:W-:Y:S04]  /*0f90*/  STS [R40], R37 ;  /* 0x0000002528007388 */ /* 0x0001e80000000800 */
[----:B------:R0:W-:Y:S01]  /*0fa0*/  STS [R40+0x400], R35 ;  /* 0x0004002328007388 */ /* 0x0001e20000000800 */
[----:B--2---:R-:W-:-:S03]  /*0fb0*/  @!P5 HADD2.F32 R22, -RZ, R23.H0_H0 ;  /* 0x20000017ff16d230 */ /* 0x004fc60000004100 */
        /* <DEDUP_REMOVED lines=15> */
.L_x_1715:
        /* <DEDUP_REMOVED lines=38> */
.L_x_1768:
[----:B-1----:R-:W-:Y:S01]  /*1310*/  FADD R44, R37, R44 ;  /* 0x0000002c252c7221 */ /* 0x002fe20000000000 */
[----:B------:R-:W-:-:S04]  /*1320*/  LEA R35, R23, UR9, 0x2 ;  /* 0x0000000917237c11 */ /* 0x000fc8000f8e10ff */
[----:B------:R-:W-:Y:S01]  /*1330*/  FMNMX R33, R33, R44, !PT ;  /* 0x0000002c21217209 */ /* 0x000fe20007800000 */
[----:B------:R1:W-:Y:S01]  /*1340*/  STL [R35], R44 ;  /* 0x0000002c23007387 */ /* 0x0003e20000100800 */
[----:B------:R-:W-:Y:S05]  /*1350*/  BRA `(.L_x_1714) ;  /* 0x00000000000c7947 */ /* 0x000fea0003800000 */
.L_x_1712:
[----:B------:R-:W-:Y:S02]  /*1360*/  LEA R22, R23, UR9, 0x2 ;  /* 0x0000000917167c11 */ /* 0x000fe4000f8e10ff */
[----:B------:R-:W-:-:S05]  /*1370*/  MOV R35, 0xff7fffff ;  /* 0xff7fffff00237802 */ /* 0x000fca0000000f00 */
[----:B------:R2:W-:Y:S02]  /*1380*/  STL [R22], R35 ;  /* 0x0000002316007387 */ /* 0x0005e40000100800 */
.L_x_1714:
[----:B------:R-:W-:Y:S05]  /*1390*/  BSYNC B1 ;  /* 0x0000000000017941 */ /* 0x000fea0003800000 */
.L_x_1711:
[----:B------:R-:W-:Y:S01]  /*13a0*/  VIADD R23, R23, 0x1 ;  /* 0x0000000117177836 */ /* 0x000fe20000000000 */
[----:B------:R-:W-:-:S04]  /*13b0*/  IADD3 R40, PT, PT, R40, 0x1, RZ ;  /* 0x0000000128287810 */ /* 0x000fc80007ffe0ff */
[----:B------:R-:W-:-:S13]  /*13c0*/  ISETP.GE.AND P3, PT, R23, R34, PT ;  /* 0x000000221700720c */ /* 0x000fda0003f66270 */
[----:B------:R-:W-:Y:S05]  /*13d0*/  @!P3 BRA `(.L_x_1715) ;  /* 0xfffffffc0034b947 */ /* 0x000fea000383ffff */
[----:B------:R-:W-:Y:S05]  /*13e0*/  BRA `(.L_x_1716) ;  /* 0x00000004003c7947 */ /* 0x000fea0003800000 */
.L_x_1710:
        /* <DEDUP_REMOVED lines=12> */
.L_x_1719:
        /* <DEDUP_REMOVED lines=21> */
.L_x_1718:
[----:B------:R-:W-:Y:S05]  /*1600*/  BSYNC.RECONVERGENT B1 ;  /* 0x0000000000017941 */ /* 0x000fea0003800200 */
.L_x_1717:
[----:B------:R-:W-:Y:S05]  /*1610*/  @!P4 BRA `(.L_x_1716) ;  /* 0x0000000000b0c947 */ /* 0x000fea0003800000 */
[----:B------:R-:W-:Y:S01]  /*1620*/  IADD3 R40, PT, PT, R15, R40, RZ ;  /* 0x000000280f287210 */ /* 0x000fe20007ffe0ff */
[----:B------:R-:W-:Y:S03]  /*1630*/  BSSY.RECONVERGENT B1, `(.L_x_1720) ;  /* 0x0000016000017945 */ /* 0x000fe60003800200 */
        /* <DEDUP_REMOVED lines=21> */
.L_x_1721:
[----:B------:R-:W-:Y:S05]  /*1790*/  BSYNC.RECONVERGENT B1 ;  /* 0x0000000000017941 */ /* 0x000fea0003800200 */
.L_x_1720:
        /* <DEDUP_REMOVED lines=20> */
.L_x_1716:
[----:B------:R-:W-:Y:S05]  /*18e0*/  BSYNC B0 ;  /* 0x0000000000007941 */ /* 0x000fea0003800000 */
.L_x_1709:
[----:B------:R-:W-:-:S13]  /*18f0*/  FSETP.GT.AND P3, PT, R33, -3.40282346638528859812e+38, PT ;  /* 0xff7fffff2100780b */ /* 0x000fda0003f64000 */
[----:B------:R-:W-:Y:S05]  /*1900*/  @!P3 BRA `(.L_x_1708) ;  /* 0x000000280030b947 */ /* 0x000fea0003800000 */
[----:B--2---:R-:W-:Y:S01]  /*1910*/  HFMA2 R23, -RZ, RZ, 0.96630859375, -0.0022525787353515625 ;  /* 0x3bbb989dff177431 */ /* 0x004fe200000001ff */
[----:B------:R-:W-:-:S05]  /*1920*/  FMNMX R33, R24, R33, !PT ;  /* 0x0000002118217209 */ /* 0x000fca0007800000 */
[----:B01----:R-:W-:Y:S01]  /*1930*/  FADD R22, R24, -R33 ;  /* 0x8000002118167221 */ /* 0x003fe20000000000 */
[----:B------:R-:W-:-:S03]  /*1940*/  MOV R24, 0x437c0000 ;  /* 0x437c000000187802 */ /* 0x000fc60000000f00 */
        /* <DEDUP_REMOVED lines=36> */
.L_x_1741:
        /* <DEDUP_REMOVED lines=40> */
.L_x_1726:
[----:B------:R-:W-:Y:S05]  /*1e10*/  BSYNC.RECONVERGENT B2 ;  /* 0x0000000000027941 */ /* 0x000fea0003800200 */
.L_x_1725:
[----:B------:R-:W-:Y:S01]  /*1e20*/  BSSY.RECONVERGENT B2, `(.L_x_1727) ;  /* 0x0000025000027945 */ /* 0x000fe20003800200 */
[----:B------:R-:W-:-:S03]  /*1e30*/  IADD3 R25, PT, PT, R35, 0x2, RZ ;  /* 0x0000000223197810 */ /* 0x000fc60007ffe0ff */
        /* <DEDUP_REMOVED lines=35> */
.L_x_1728:
[----:B------:R-:W-:Y:S05]  /*2070*/  BSYNC.RECONVERGENT B2 ;  /* 0x0000000000027941 */ /* 0x000fea0003800200 */
.L_x_1727:
        /* <DEDUP_REMOVED lines=40> */
.L_x_1730:
[----:B------:R-:W-:Y:S05]  /*2300*/  BSYNC.RECONVERGENT B2 ;  /* 0x0000000000027941 */ /* 0x000fea0003800200 */
.L_x_1729:
        /* <DEDUP_REMOVED lines=36> */
.L_x_1732:
[----:B------:R-:W-:Y:S05]  /*2550*/  BSYNC.RECONVERGENT B2 ;  /* 0x0000000000027941 */ /* 0x000fea0003800200 */
.L_x_1731:
        /* <DEDUP_REMOVED lines=41> */
.L_x_1734:
[----:B------:R-:W-:Y:S05]  /*27f0*/  BSYNC.RECONVERGENT B2 ;  /* 0x0000000000027941 */ /* 0x000fea0003800200 */
.L_x_1733:
        /* <DEDUP_REMOVED lines=36> */
.L_x_1736:
[----:B------:R-:W-:Y:S05]  /*2a40*/  BSYNC.RECONVERGENT B2 ;  /* 0x0000000000027941 */ /* 0x000fea0003800200 */
.L_x_1735:
        /* <DEDUP_REMOVED lines=41> */
.L_x_1738:
[----:B------:R-:W-:Y:S05]  /*2ce0*/  BSYNC.RECONVERGENT B2 ;  /* 0x0000000000027941 */ /* 0x000fea0003800200 */
.L_x_1737:
        /* <DEDUP_REMOVED lines=36> */
.L_x_1740:
[----:B------:R-:W-:Y:S05]  /*2f30*/  BSYNC.RECONVERGENT B2 ;  /* 0x0000000000027941 */ /* 0x000fea0003800200 */
.L_x_1739:
[----:B------:R-:W-:-:S04]  /*2f40*/  IADD3 R35, PT, PT, R35, 0x8, RZ ;  /* 0x0000000823237810 */ /* 0x000fc80007ffe0ff */
[----:B------:R-:W-:-:S13]  /*2f50*/  ISETP.GE.AND P3, PT, R35, R24, PT ;  /* 0x000000182300720c */ /* 0x000fda0003f66270 */
[----:B------:R-:W-:Y:S05]  /*2f60*/  @!P3 BRA `(.L_x_1741) ;  /* 0xffffffec0008b947 */ /* 0x000fea000383ffff */
[----:B------:R-:W-:Y:S05]  /*2f70*/  BSYNC.RECONVERGENT B1 ;  /* 0x0000000000017941 */ /* 0x000fea0003800200 */
.L_x_1724:
[----:B------:R-:W-:Y:S01]  /*2f80*/  IADD3 R22, PT, PT, R34, -R35, RZ ;  /* 0x8000002322167210 */ /* 0x000fe20007ffe0ff */
[----:B------:R-:W-:Y:S03]  /*2f90*/  BSSY.RECONVERGENT B1, `(.L_x_1742) ;  /* 0x00000a2000017945 */ /* 0x000fe60003800200 */
[----:B------:R-:W-:-:S13]  /*2fa0*/  ISETP.GT.AND P3, PT, R22, 0x2, PT ;  /* 0x000000021600780c */ /* 0x000fda0003f64270 */
[----:B------:R-:W-:Y:S05]  /*2fb0*/  @!P3 BRA `(.L_x_1743) ;  /* 0x00000008007cb947 */ /* 0x000fea0003800000 */
[----:B------:R-:W-:-:S06]  /*2fc0*/  LEA R22, R35, UR9, 0x2 ;  /* 0x0000000923167c11 */ /* 0x000fcc000f8e10ff */
[----:B------:R-:W2:Y:S01]  /*2fd0*/  LDL.64 R22, [R22] ;  /* 0x0000000016167983 */ /* 0x000ea20000100a00 */
[----:B------:R-:W-:Y:S01]  /*2fe0*/  BSSY.RECONVERGENT B2, `(.L_x_1744) ;  /* 0x0000026000027945 */ /* 0x000fe20003800200 */
[----:B------:R-:W-:Y:S02]  /*2ff0*/  IADD3 R37, PT, PT, R35, 0x2, RZ ;  /* 0x0000000223257810 */ /* 0x000fe40007ffe0ff */
        /* <DEDUP_REMOVED lines=36> */
.L_x_1745:
[----:B------:R-:W-:Y:S05]  /*3240*/  BSYNC.RECONVERGENT B2 ;  /* 0x0000000000027941 */ /* 0x000fea0003800200 */
.L_x_1744:
        /* <DEDUP_REMOVED lines=42> */
.L_x_1747:
[----:B------:R-:W-:Y:S05]  /*34f0*/  BSYNC.RECONVERGENT B2 ;  /* 0x0000000000027941 */ /* 0x000fea0003800200 */
.L_x_1746:
        /* <DEDUP_REMOVED lines=36> */
.L_x_1749:
[----:B------:R-:W-:Y:S05]  /*3740*/  BSYNC.RECONVERGENT B2 ;  /* 0x0000000000027941 */ /* 0x000fea0003800200 */
.L_x_1748:
[----:B------:R-:W-:Y:S04]  /*3750*/  BSSY.RECONVERGENT B2, `(.L_x_1750) ;  /* 0x0000024000027945 */ /* 0x000fe80003800200 */
        /* <DEDUP_REMOVED lines=10> */
[----:B------:R-:W-:-:S03]  /*3800*/  SHF.L.U32 R22, R22, 0x17, RZ ;  /* 0x0000001716167819 */ /* 0x000fc600000006ff */
[----:B------:R-:W-:-:S04]  /*3810*/  FFMA R24, R25, 1.4426950216293334961, -R24 ;  /* 0x3fb8aa3b19187823 */ /* 0x000fc80000000818 */
[----:B------:R-:W-:Y:S01]  /*3820*/  FFMA R24, R25, 1.925963033500011079e-08, R24 ;  /* 0x32a5706019187823 */ /* 0x000fe20000000018 */
[----:B------:R-:W-:-:S03]  /*3830*/  LEA R25, R37, R38, 0x8 ;  /* 0x0000002625197211 */ /* 0x000fc600078e40ff */
[----:B------:R-:W1:Y:S01]  /*3840*/  MUFU.EX2 R23, R24 ;  /* 0x0000001800177308 */ /* 0x000e620000000800 */
[----:B0-----:R-:W-:-:S06]  /*3850*/  ULEA UR4, UR7, UR4, 0x18 ;  /* 0x0000000407047291 */ /* 0x001fcc000f8ec0ff */
[----:B------:R-:W-:-:S05]  /*3860*/  LEA R42, R25, UR4, 0x2 ;  /* 0x00000004192a7c11 */ /* 0x000fca000f8e10ff */
[----:B------:R-:W0:Y:S04]  /*3870*/  LDS R25, [R42+0x400] ;  /* 0x000400002a197984 */ /* 0x000e280000000800 */
[----:B------:R-:W2:Y:S01]  /*3880*/  LDS R40, [R42+0x480] ;  /* 0x000480002a287984 */ /* 0x000ea20000000800 */
[----:B-1----:R-:W-:-:S03]  /*3890*/  FMUL R23, R22, R23 ;  /* 0x0000001716177220 */ /* 0x002fc60000400000 */
[----:B------:R-:W1:Y:S01]  /*38a0*/  LDS R35, [R42+0x500] ;  /* 0x000500002a237984 */ /* 0x000e620000000800 */
[----:B------:R-:W-:-:S03]  /*38b0*/  FADD R27, R27, R23 ;  /* 0x000000171b1b7221 */ /* 0x000fc60000000000 */
[----:B------:R-:W3:Y:S04]  /*38c0*/  LDS R22, [R42+0x580] ;  /* 0x000580002a167984 */ /* 0x000ee80000000800 */
[----:B------:R-:W4:Y:S04]  /*38d0*/  LDS R39, [R42+0x600] ;  /* 0x000600002a277984 */ /* 0x000f280000000800 */
[----:B------:R-:W5:Y:S04]  /*38e0*/  LDS R24, [R42+0x680] ;  /* 0x000680002a187984 */ /* 0x000f680000000800 */
[----:B------:R-:W5:Y:S04]  /*38f0*/  LDS R41, [R42+0x700] ;  /* 0x000700002a297984 */ /* 0x000f680000000800 */
[----:B------:R-:W5:Y:S01]  /*3900*/  LDS R43, [R42+0x780] ;  /* 0x000780002a2b7984 */ /* 0x000f620000000800 */
[C---:B0-----:R-:W-:Y:S01]  /*3910*/  FFMA R26, R23.reuse, R25, R26 ;  /* 0x00000019171a7223 */ /* 0x041fe2000000001a */
[C---:B--2---:R-:W-:Y:S01]  /*3920*/  FFMA R21, R23.reuse, R40, R21 ;  /* 0x0000002817157223 */ /* 0x044fe20000000015 */
[C---:B-1----:R-:W-:Y:S01]  /*3930*/  FFMA R20, R23.reuse, R35, R20 ;  /* 0x0000002317147223 */ /* 0x042fe20000000014 */
[C---:B---3--:R-:W-:Y:S01]  /*3940*/  FFMA R19, R23.reuse, R22, R19 ;  /* 0x0000001617137223 */ /* 0x048fe20000000013 */
[C---:B----4-:R-:W-:Y:S01]  /*3950*/  FFMA R18, R23.reuse, R39, R18 ;  /* 0x0000002717127223 */ /* 0x050fe20000000012 */
[C---:B-----5:R-:W-:Y:S01]  /*3960*/  FFMA R17, R23.reuse, R24, R17 ;  /* 0x0000001817117223 */ /* 0x060fe20000000011 */
[C---:B------:R-:W-:Y:S01]  /*3970*/  FFMA R16, R23.reuse, R41, R16 ;  /* 0x0000002917107223 */ /* 0x040fe20000000010 */
[----:B------:R-:W-:-:S07]  /*3980*/  FFMA R14, R23, R43, R14 ;  /* 0x0000002b170e7223 */ /* 0x000fce000000000e */
.L_x_1751:
[----:B------:R-:W-:Y:S05]  /*3990*/  BSYNC.RECONVERGENT B2 ;  /* 0x0000000000027941 */ /* 0x000fea0003800200 */
.L_x_1750:
[----:B------:R-:W-:-:S07]  /*39a0*/  IADD3 R35, PT, PT, R37, 0x2, RZ ;  /* 0x0000000225237810 */ /* 0x000fce0007ffe0ff */
.L_x_1743:
[----:B------:R-:W-:Y:S05]  /*39b0*/  BSYNC.RECONVERGENT B1 ;  /* 0x0000000000017941 */ /* 0x000fea0003800200 */
.L_x_1742:
[----:B------:R-:W-:-:S13]  /*39c0*/  ISETP.NE.OR P0, PT, R35, R34, P0 ;  /* 0x000000222300720c */ /* 0x000fda0000705670 */
[----:B------:R-:W-:Y:S05]  /*39d0*/  @!P0 BRA `(.L_x_1752) ;  /* 0x0000000400448947 */ /* 0x000fea0003800000 */
.L_x_1723:
        /* <DEDUP_REMOVED lines=8> */
[----:B------:R-:W-:Y:S01]  /*3a60*/  LEA R25, R35, R38, 0x8 ;  /* 0x0000002623197211 */ /* 0x000fe200078e40ff */
[----:B------:R-:W-:Y:S01]  /*3a70*/  UIADD3 UR4, UPT, UPT, UR4, 0x4000, URZ ;  /* 0x0000400004047890 */ /* 0x000fe2000fffe0ff */
[----:B------:R-:W-:Y:S02]  /*3a80*/  HFMA2 R40, -RZ, RZ, 3.7421875, 0 ;  /* 0x437c0000ff287431 */ /* 0x000fe400000001ff */
[----:B------:R-:W-:Y:S01]  /*3a90*/  FADD R24, -R33, R22 ;  /* 0x0000001621187221 */ /* 0x000fe20000000100 */
        /* <DEDUP_REMOVED lines=28> */
.L_x_1754:
[----:B------:R-:W-:Y:S05]  /*3c60*/  BSYNC.RECONVERGENT B1 ;  /* 0x0000000000017941 */ /* 0x000fea0003800200 */
.L_x_1753:
[----:B------:R-:W-:Y:S04]  /*3c70*/  BSSY.RECONVERGENT B1, `(.L_x_1755) ;  /* 0x0000024000017945 */ /* 0x000fe80003800200 */
[----:B------:R-:W-:Y:S05]  /*3c80*/  @!P3 BRA `(.L_x_1756) ;  /* 0x000000000088b947 */ /* 0x000fea0003800000 */
[----:B------:R-:W-:Y:S01]  /*3c90*/  HFMA2 R25, -RZ, RZ, 3.7421875, 0 ;  /* 0x437c0000ff197431 */ /* 0x000fe200000001ff */
[----:B------:R-:W-:Y:S01]  /*3ca0*/  MOV R22, 0x3bbb989d ;  /* 0x3bbb989d00167802 */ /* 0x000fe20000000f00 */
[----:B------:R-:W-:Y:S01]  /*3cb0*/  FADD R23, -R33, R23 ;  /* 0x0000001721177221 */ /* 0x000fe20000000100 */
[----:B------:R-:W0:Y:S01]  /*3cc0*/  S2UR UR7, SR_CgaCtaId ;  /* 0x00000000000779c3 */ /* 0x000e220000008800 */
[----:B------:R-:W-:Y:S02]  /*3cd0*/  UMOV UR4, 0x400 ;  /* 0x0000040000047882 */ /* 0x000fe40000000000 */
[----:B------:R-:W-:Y:S01]  /*3ce0*/  FFMA.SAT R22, R23, R22, 0.5 ;  /* 0x3f00000017167423 */ /* 0x000fe20000002016 */
[----:B------:R-:W-:-:S03]  /*3cf0*/  UIADD3 UR4, UPT, UPT, UR4, 0x4000, URZ ;  /* 0x0000400004047890 */ /* 0x000fc6000fffe0ff */
[----:B------:R-:W-:Y:S01]  /*3d00*/  FFMA.RM R22, R22, R25, 12582913 ;  /* 0x4b40000116167423 */ /* 0x000fe20000004019 */
[----:B------:R-:W-:-:S03]  /*3d10*/  LEA R25, R35, R38, 0x8 ;  /* 0x0000002623197211 */ /* 0x000fc600078e40ff */
[C---:B------:R-:W-:Y:S01]  /*3d20*/  FADD R24, R22.reuse, -12583039 ;  /* 0xcb40007f16187421 */ /* 0x040fe20000000000 */
[----:B------:R-:W-:-:S03]  /*3d30*/  SHF.L.U32 R22, R22, 0x17, RZ ;  /* 0x0000001716167819 */ /* 0x000fc600000006ff */
[----:B------:R-:W-:-:S04]  /*3d40*/  FFMA R24, R23, 1.4426950216293334961, -R24 ;  /* 0x3fb8aa3b17187823 */ /* 0x000fc80000000818 */
[----:B------:R-:W-:-:S04]  /*3d50*/  FFMA R24, R23, 1.925963033500011079e-08, R24 ;  /* 0x32a5706017187823 */ /* 0x000fc80000000018 */
        /* <DEDUP_REMOVED lines=21> */
.L_x_1756:
[----:B------:R-:W-:Y:S05]  /*3eb0*/  BSYNC.RECONVERGENT B1 ;  /* 0x0000000000017941 */ /* 0x000fea0003800200 */
.L_x_1755:
[----:B------:R-:W-:-:S04]  /*3ec0*/  IADD3 R35, PT, PT, R35, 0x2, RZ ;  /* 0x0000000223237810 */ /* 0x000fc80007ffe0ff */
[----:B------:R-:W-:-:S13]  /*3ed0*/  ISETP.NE.AND P0, PT, R35, R34, PT ;  /* 0x000000222300720c */ /* 0x000fda0003f05270 */
[----:B------:R-:W-:Y:S05]  /*3ee0*/  @P0 BRA `(.L_x_1723) ;  /* 0xfffffff800bc0947 */ /* 0x000fea000383ffff */
.L_x_1752:
[----:B------:R-:W-:Y:S05]  /*3ef0*/  BSYNC.RECONVERGENT B0 ;  /* 0x0000000000007941 */ /* 0x000fea0003800200 */
.L_x_1722:
        /* <DEDUP_REMOVED lines=45> */
.L_x_1708:
[----:B------:R-:W-:Y:S05]  /*41d0*/  WARPSYNC.ALL ;  /* 0x0000000000007948 */ /* 0x000fea0003800000 */
[----:B------:R-:W-:Y:S01]  /*41e0*/  BAR.SYNC.DEFER_BLOCKING 0x0 ;  /* 0x0000000000007b1d */ /* 0x000fe20000010000 */
[----:B------:R-:W-:-:S05]  /*41f0*/  IADD3 R28, PT, PT, R28, 0x1, RZ ;  /* 0x000000011c1c7810 */ /* 0x000fca0007ffe0ff */
[----:B------:R-:W-:Y:S05]  /*4200*/  @!P2 BRA `(.L_x_1757) ;  /* 0xffffffc400b0a947 */ /* 0x000fea000383ffff */
.L_x_1705:
[----:B------:R-:W3:Y:S02]  /*4210*/  LDCU UR4, c[0x0][0x3ac] ;  /* 0x00007580ff0477ac */ /* 0x000ee40008000800 */
[----:B---3--:R-:W-:-:S13]  /*4220*/  ISETP.GE.AND P0, PT, R36, UR4, PT ;  /* 0x0000000424007c0c */ /* 0x008fda000bf06270 */
[----:B------:R-:W-:Y:S05]  /*4230*/  @P0 EXIT ;  /* 0x000000000000094d */ /* 0x000fea0003800000 */
[----:B------:R-:W3:Y:S02]  /*4240*/  LDCU.64 UR4, c[0x0][0x3a0] ;  /* 0x00007400ff0477ac */ /* 0x000ee40008000a00 */
        /* <DEDUP_REMOVED lines=22> */
[----:B------:R-:W3:Y:S01]  /*43b0*/  MUFU.EX2 R4, R9 ;  /* 0x0000000900047308 */ /* 0x000ee20000000800 */
[----:B------:R-:W-:-:S07]  /*43c0*/  FFMA R5, R0, 1.925963033500011079e-08, R5 ;  /* 0x32a5706000057823 */ /* 0x000fce0000000005 */
[----:B------:R-:W4:Y:S01]  /*43d0*/  MUFU.EX2 R5, R5 ;  /* 0x0000000500057308 */ /* 0x000f220000000800 */
[----:B---3--:R-:W-:Y:S01]  /*43e0*/  FMUL R4, R7, R4 ;  /* 0x0000000407047220 */ /* 0x008fe20000400000 */
        /* <DEDUP_REMOVED lines=10> */
.L_x_1758:
        /* <DEDUP_REMOVED lines=8> */
[----:B012---:R-:W-:Y:S05]  /*4510*/  CALL.REL.NOINC `($__internal_35_$__cuda_sm20_rcp_rn_f32_slowpath) ;  /* 0x0000000400247944 */ /* 0x007fea0003c00000 */
[----:B------:R-:W-:Y:S05]  /*4520*/  BRA `(.L_x_1761) ;  /* 0x0000000000107947 */ /* 0x000fea0003800000 */
.L_x_1760:
[----:B------:R-:W3:Y:S02]  /*4530*/  MUFU.RCP R0, R27 ;  /* 0x0000001b00007308 */ /* 0x000ee40000001000 */
[----:B---3--:R-:W-:-:S04]  /*4540*/  FFMA R2, R0, R27, -1 ;  /* 0xbf80000000027423 */ /* 0x008fc8000000001b */
[----:B------:R-:W-:-:S04]  /*4550*/  FADD.FTZ R5, -R2, -RZ ;  /* 0x800000ff02057221 */ /* 0x000fc80000010100 */
[----:B------:R-:W-:-:S07]  /*4560*/  FFMA R0, R0, R5, R0 ;  /* 0x0000000500007223 */ /* 0x000fce0000000000 */
.L_x_1761:
[----:B------:R-:W-:Y:S05]  /*4570*/  BSYNC.RECONVERGENT B0 ;  /* 0x0000000000007941 */ /* 0x000fea0003800200 */
.L_x_1759:
[----:B------:R-:W3:Y:S01]  /*4580*/  LDC.64 R4, c[0x0][0x398] ;  /* 0x0000e600ff047b82 */ /* 0x000ee20000000a00 */
        /* <DEDUP_REMOVED lines=14> */
[----:B---3--:R-:W-:Y:S01]  /*4670*/  IMAD.WIDE R2, R3, 0x2, R4 ;  /* 0x0000000203027825 */ /* 0x008fe200078e0204 */
        /* <DEDUP_REMOVED lines=12> */
.L_x_1713:
        /* <DEDUP_REMOVED lines=8> */
.L_x_1763:
[----:B------:R-:W-:Y:S05]  /*47c0*/  BSYNC B2 ;  /* 0x0000000000027941 */ /* 0x000fea0003800000 */
.L_x_1762:
        /* <DEDUP_REMOVED lines=8> */
.L_x_1764:
[----:B------:R-:W-:Y:S01]  /*4850*/  IMAD.MOV.U32 R43, RZ, RZ, 0x4 ;  /* 0x00000004ff2b7424 */ /* 0x000fe200078e00ff */
[----:B------:R-:W-:-:S05]  /*4860*/  MOV R35, R44 ;  /* 0x0000002c00237202 */ /* 0x000fca0000000f00 */
[----:B------:R-:W-:-:S05]  /*4870*/  FADD R35, R22, R35 ;  /* 0x0000002316237221 */ /* 0x000fca0000000000 */
[----:B------:R-:W-:-:S07]  /*4880*/  MOV R22, R35 ;  /* 0x0000002300167202 */ /* 0x000fce0000000f00 */
[----:B------:R-:W-:Y:S05]  /*4890*/  WARPSYNC.COLLECTIVE R41, `(.L_x_1765) ;  /* 0x0000000029087348 */ /* 0x000fea0003c00000 */
[----:B------:R0:W1:Y:S02]  /*48a0*/  SHFL.BFLY P3, R44, R22, R43, R45 ;  /* 0x0c00002b162c7389 */ /* 0x000064000006002d */
[----:B01----:R-:W-:Y:S05]  /*48b0*/  ENDCOLLECTIVE ;  /* 0x000000000000791b */ /* 0x003fea0003800000 */
.L_x_1765:
[----:B------:R-:W-:Y:S01]  /*48c0*/  HFMA2 R43, -RZ, RZ, 0, 1.1920928955078125e-07 ;  /* 0x00000002ff2b7431 */ /* 0x000fe200000001ff */
[----:B------:R-:W-:-:S05]  /*48d0*/  MOV R42, R44 ;  /* 0x0000002c002a7202 */ /* 0x000fca0000000f00 */
[----:B------:R-:W-:-:S05]  /*48e0*/  FADD R42, R35, R42 ;  /* 0x0000002a232a7221 */ /* 0x000fca0000000000 */
[----:B------:R-:W-:-:S07]  /*48f0*/  MOV R22, R42 ;  /* 0x0000002a00167202 */ /* 0x000fce0000000f00 */
[----:B------:R-:W-:Y:S05]  /*4900*/  WARPSYNC.COLLECTIVE R41, `(.L_x_1766) ;  /* 0x0000000029087348 */ /* 0x000fea0003c00000 */
[----:B------:R0:W1:Y:S02]  /*4910*/  SHFL.BFLY P3, R44, R22, R43, R45 ;  /* 0x0c00002b162c7389 */ /* 0x000064000006002d */
[----:B01----:R-:W-:Y:S05]  /*4920*/  ENDCOLLECTIVE ;  /* 0x000000000000791b */ /* 0x003fea0003800000 */
.L_x_1766:
[----:B------:R-:W-:Y:S01]  /*4930*/  HFMA2 R43, -RZ, RZ, 0, 5.9604644775390625e-08 ;  /* 0x00000001ff2b7431 */ /* 0x000fe200000001ff */
[----:B------:R-:W-:-:S05]  /*4940*/  MOV R37, R44 ;  /* 0x0000002c00257202 */ /* 0x000fca0000000f00 */
[----:B------:R-:W-:-:S05]  /*4950*/  FADD R37, R42, R37 ;  /* 0x000000252a257221 */ /* 0x000fca0000000000 */
[----:B------:R-:W-:-:S07]  /*4960*/  MOV R22, R37 ;  /* 0x0000002500167202 */ /* 0x000fce0000000f00 */
[----:B------:R-:W-:Y:S05]  /*4970*/  WARPSYNC.COLLECTIVE R41, `(.L_x_1767) ;  /* 0x0000000029087348 */ /* 0x000fea0003c00000 */
[----:B------:R0:W1:Y:S02]  /*4980*/  SHFL.BFLY P3, R44, R22, R43, R45 ;  /* 0x0c00002b162c7389 */ /* 0x000064000006002d */
[----:B01----:R-:W-:Y:S05]  /*4990*/  ENDCOLLECTIVE ;  /* 0x000000000000791b */ /* 0x003fea0003800000 */
.L_x_1767:
[----:B------:R-:W-:Y:S05]  /*49a0*/  BRA `(.L_x_1768) ;  /* 0xffffffc800587947 */ /* 0x000fea000383ffff */
        .weak           $__internal_35_$__cuda_sm20_rcp_rn_f32_slowpath
        .type           $__internal_35_$__cuda_sm20_rcp_rn_f32_slowpath,@function
        .size           $__internal_35_$__cuda_sm20_rcp_rn_f32_slowpath,(.L_x_2096 - $__internal_35_$__cuda_sm20_rcp_rn_f32_slowpath)
$__internal_35_$__cuda_sm20_rcp_rn_f32_slowpath:
        /* <DEDUP_REMOVED lines=15> */
.L_x_1770:
        /* <DEDUP_REMOVED lines=33> */
.L_x_1772:
[----:B------:R0:W1:Y:S02]  /*4cb0*/  MUFU.RCP R4, R2 ;  /* 0x0000000200047308 */ /* 0x0000640000001000 */
.L_x_1771:
[----:B------:R-:W-:Y:S05]  /*4cc0*/  BSYNC.RECONVERGENT B1 ;  /* 0x0000000000017941 */ /* 0x000fea0003800200 */
.L_x_1769:
[----:B------:R-:W-:Y:S01]  /*4cd0*/  HFMA2 R5, -RZ, RZ, 0, 0 ;  /* 0x00000000ff057431 */ /* 0x000fe200000001ff */
[----:B-1----:R-:W-:Y:S02]  /*4ce0*/  MOV R0, R4 ;  /* 0x0000000400007202 */ /* 0x002fe40000000f00 */
[----:B------:R-:W-:-:S04]  /*4cf0*/  MOV R4, R8 ;  /* 0x0000000800047202 */ /* 0x000fc80000000f00 */
[----:B0-----:R-:W-:Y:S05]  /*4d00*/  RET.REL.NODEC R4 `(_Z23flash_attn_sinks_kernelI6__halfLi256ELi8ELi16EEvPKT_S3_S3_PS1_PKffiiiii) ;  /* 0xffffffb004bc7950 */ /* 0x001fea0003c3ffff */
.L_x_1773:
        /* <DEDUP_REMOVED lines=15> */
.L_x_2096:


//--------------------- .text._Z23flash_attn_sinks_kernelI6__halfLi192ELi8ELi16EEvPKT_S3_S3_PS1_PKffiiiii --------------------------
	.section	.text._Z23flash_attn_sinks_kernelI6__halfLi192ELi8ELi16EEvPKT_S3_S3_PS1_PKffiiiii,"ax",@progbits
	.align	128
        .global         _Z23flash_attn_sinks_kernelI6__halfLi192ELi8ELi16EEvPKT_S3_S3_PS1_PKffiiiii
        .type           _Z23flash_attn_sinks_kernelI6__halfLi192ELi8ELi16EEvPKT_S3_S3_PS1_PKffiiiii,@function
        .size           _Z23flash_attn_sinks_kernelI6__halfLi192ELi8ELi16EEvPKT_S3_S3_PS1_PKffiiiii,(.L_x_2097 - _Z23flash_attn_sinks_kernelI6__halfLi192ELi8ELi16EEvPKT_S3_S3_PS1_PKffiiiii)
        .other          _Z23flash_attn_sinks_kernelI6__halfLi192ELi8ELi16EEvPKT_S3_S3_PS1_PKffiiiii,@"STO_CUDA_ENTRY STV_DEFAULT"
_Z23flash_attn_sinks_kernelI6__halfLi192ELi8ELi16EEvPKT_S3_S3_PS1_PKffiiiii:
.text._Z23flash_attn_sinks_kernelI6__halfLi192ELi8ELi16EEvPKT_S3_S3_PS1_PKffiiiii:
        /* <DEDUP_REMOVED lines=30> */
[----:B------:R-:W4:Y:S01]  /*01e0*/  I2F.RP R11, R22 ;  /* 0x00000016000b7306 */ /* 0x000f220000209400 */
[----:B------:R-:W-:-:S02]  /*01f0*/  LOP3.LUT R12, R12, R7, RZ, 0x3c, !PT ;  /* 0x000000070c0c7212 */ /* 0x000fc400078e3cff */
[----:B------:R-:W-:Y:S02]  /*0200*/  R2UR UR12, R1 ;  /* 0x00000000010c72ca */ /* 0x000fe400000e0000 */
[----:B------:R-:W-:-:S03]  /*0210*/  ISETP.GE.AND P3, PT, R12, RZ, PT ;  /* 0x000000ff0c00720c */ /* 0x000fc60003f66270 */
[----:B----4-:R-:W4:Y:S02]  /*0220*/  MUFU.RCP R11, R11 ;  /* 0x0000000b000b7308 */ /* 0x010f240000001000 */
[----:B----4-:R-:W-:-:S06]  /*0230*/  IADD3 R8, PT, PT, R11, 0xffffffe, RZ ;  /* 0x0ffffffe0b087810 */ /* 0x010fcc0007ffe0ff */
[----:B------:R4:W1:Y:S02]  /*0240*/  F2I.FTZ.U32.TRUNC.NTZ R9, R8 ;  /* 0x0000000800097305 */ /* 0x000864000021f000 */
[----:B----4-:R-:W-:Y:S02]  /*0250*/  HFMA2 R8, -RZ, RZ, 0, 0 ;  /* 0x00000000ff087431 */ /* 0x010fe400000001ff */
[----:B-1----:R-:W-:-:S04]  /*0260*/  IMAD.MOV R19, RZ, RZ, -R9 ;  /* 0x000000ffff137224 */ /* 0x002fc800078e0a09 */
[----:B------:R-:W-:-:S04]  /*0270*/  IMAD R19, R19, R22, RZ ;  /* 0x0000001613137224 */ /* 0x000fc800078e02ff */
[----:B------:R-:W-:-:S04]  /*0280*/  IMAD.HI.U32 R9, R9, R19, R8 ;  /* 0x0000001309097227 */ /* 0x000fc800078e0008 */
[----:B------:R-:W-:Y:S02]  /*0290*/  IMAD.MOV.U32 R19, RZ, RZ, R23 ;  /* 0x000000ffff137224 */ /* 0x000fe400078e0017 */
[----:B------:R-:W1:Y:S02]  /*02a0*/  LDC R23, c[0x0][0x3bc] ;  /* 0x0000ef00ff177b82 */ /* 0x000e640000000800 */
[----:B------:R-:W-:-:S05]  /*02b0*/  IMAD.HI.U32 R9, R9, R19, RZ ;  /* 0x0000001309097227 */ /* 0x000fca00078e00ff */
        /* <DEDUP_REMOVED lines=13> */
[----:B------:R-:W4:Y:S08]  /*0390*/  I2F.RP R11, R19 ;  /* 0x00000013000b7306 */ /* 0x000f300000209400 */
[----:B----4-:R-:W4:Y:S02]  /*03a0*/  MUFU.RCP R11, R11 ;  /* 0x0000000b000b7308 */ /* 0x010f240000001000 */
[----:B----4-:R-:W-:Y:S01]  /*03b0*/  IADD3 R8, PT, PT, R11, 0xffffffe, RZ ;  /* 0x0ffffffe0b087810 */ /* 0x010fe20007ffe0ff */
[----:B------:R-:W-:-:S02]  /*03c0*/  IMAD.MOV R11, RZ, RZ, -R22 ;  /* 0x000000ffff0b7224 */ /* 0x000fc400078e0a16 */
[----:B------:R-:W4:Y:S03]  /*03d0*/  @!P1 LDC R22, c[0x0][0x3a8] ;  /* 0x0000ea00ff169b82 */ /* 0x000f260000000800 */
        /* <DEDUP_REMOVED lines=9> */
[----:B------:R-:W1:Y:S01]  /*0470*/  @!P1 LDC R20, c[0x0][0x3a8] ;  /* 0x0000ea00ff149b82 */ /* 0x000e620000000800 */
[----:B------:R-:W-:Y:S02]  /*0480*/  IMAD.MOV.U32 R11, RZ, RZ, RZ ;  /* 0x000000ffff0b7224 */ /* 0x000fe400078e00ff */
[----:B------:R-:W-:-:S13]  /*0490*/  ISETP.GT.U32.AND P2, PT, R19, R8, PT ;  /* 0x000000081300720c */ /* 0x000fda0003f44070 */
[-C--:B------:R-:W-:Y:S01]  /*04a0*/  @!P2 IADD3 R8, PT, PT, R8, -R19.reuse, RZ ;  /* 0x800000130808a210 */ /* 0x080fe20007ffe0ff */
[----:B------:R-:W-:Y:S01]  /*04b0*/  @!P2 VIADD R9, R9, 0x1 ;  /* 0x000000010909a836 */ /* 0x000fe20000000000 */
[----:B------:R-:W-:Y:S02]  /*04c0*/  ISETP.NE.AND P2, PT, R12, RZ, PT ;  /* 0x000000ff0c00720c */ /* 0x000fe40003f45270 */
[----:B------:R-:W-:Y:S02]  /*04d0*/  ISETP.GE.U32.AND P0, PT, R8, R19, PT ;  /* 0x000000130800720c */ /* 0x000fe40003f06070 */
[----:B------:R-:W-:Y:S01]  /*04e0*/  LOP3.LUT R8, R13, R12, RZ, 0x3c, !PT ;  /* 0x0000000c0d087212 */ /* 0x000fe200078e3cff */
[----:B------:R-:W4:Y:S03]  /*04f0*/  @!P1 LDC R19, c[0x0][0x3a8] ;  /* 0x0000ea00ff139b82 */ /* 0x000f260000000800 */
[----:B------:R-:W-:-:S02]  /*0500*/  ISETP.GE.AND P3, PT, R8, RZ, PT ;  /* 0x000000ff0800720c */ /* 0x000fc40003f66270 */
[----:B------:R-:W-:-:S04]  /*0510*/  IADD3 R8, PT, PT, -R3, UR5, RZ ;  /* 0x0000000503087c10 */ /* 0x000fc8000fffe1ff */
[----:B------:R-:W-:Y:S02]  /*0520*/  IADD3 R26, PT, PT, R5, R8, RZ ;  /* 0x00000008051a7210 */ /* 0x000fe40007ffe0ff */
[----:B------:R-:W-:Y:S02]  /*0530*/  @P0 IADD3 R9, PT, PT, R9, 0x1, RZ ;  /* 0x0000000109090810 */ /* 0x000fe40007ffe0ff */
[----:B------:R-:W-:Y:S01]  /*0540*/  ISETP.GT.AND P0, PT, R23, RZ, PT ;  /* 0x000000ff1700720c */ /* 0x000fe20003f04270 */
[----:B------:R-:W-:Y:S01]  /*0550*/  IMAD.IADD R10, R10, 0x1, R26 ;  /* 0x000000010a0a7824 */ /* 0x000fe200078e021a */
[----:B------:R-:W-:Y:S01]  /*0560*/  VIADDMNMX R5, R5, 0x8, R3, PT ;  /* 0x0000000805057846 */ /* 0x000fe20003800103 */
[----:B------:R-:W-:Y:S01]  /*0570*/  @!P3 IMAD.MOV R9, RZ, RZ, -R9 ;  /* 0x000000ffff09b224 */ /* 0x000fe200078e0a09 */
[----:B------:R-:W-:Y:S02]  /*0580*/  @!P2 LOP3.LUT R9, RZ, R12, RZ, 0x33, !PT ;  /* 0x0000000cff09a212 */ /* 0x000fe400078e33ff */
[----:B------:R-:W-:-:S03]  /*0590*/  VIADDMNMX R12, R26, -R23, 0xffffffff, !PT ;  /* 0xffffffff1a0c7446 */ /* 0x000fc60007800917 */
[----:B------:R-:W-:Y:S01]  /*05a0*/  IMAD R24, R7, UR4, R9 ;  /* 0x0000000407187c24 */ /* 0x000fe2000f8e0209 */
[----:B------:R-:W-:Y:S02]  /*05b0*/  IADD3 R12, PT, PT, R12, 0x1, RZ ;  /* 0x000000010c0c7810 */ /* 0x000fe40007ffe0ff */
[----:B------:R-:W-:Y:S01]  /*05c0*/  MOV R9, RZ ;  /* 0x000000ff00097202 */ /* 0x000fe20000000f00 */
[----:B------:R-:W-:Y:S01]  /*05d0*/  IMAD R24, R24, UR5, RZ ;  /* 0x0000000518187c24 */ /* 0x000fe2000f8e02ff */
[----:B------:R-:W-:Y:S02]  /*05e0*/  SEL R7, R12, RZ, P0 ;  /* 0x000000ff0c077207 */ /* 0x000fe40000000000 */
[----:B------:R-:W-:Y:S01]  /*05f0*/  VIADDMNMX R12, R8, R5, UR5, PT ;  /* 0x00000005080c7e46 */ /* 0x000fe2000b800105 */
[----:B------:R-:W-:Y:S01]  /*0600*/  HFMA2 R5, -RZ, RZ, 0, 0 ;  /* 0x00000000ff057431 */ /* 0x000fe200000001ff */
[----:B------:R-:W-:Y:S01]  /*0610*/  R2UR UR4, R7 ;  /* 0x00000000070472ca */ /* 0x000fe200000e0000 */
[----:B------:R-:W-:-:S02]  /*0620*/  IMAD.MOV.U32 R8, RZ, RZ, RZ ;  /* 0x000000ffff087224 */ /* 0x000fc400078e00ff */
[----:B--2---:R-:W-:Y:S02]  /*0630*/  @!P1 HADD2.F32 R6, -RZ, R6.H0_H0 ;  /* 0x20000006ff069230 */ /* 0x004fe40000004100 */
[----:B---3--:R-:W-:-:S03]  /*0640*/  @!P1 HADD2.F32 R26, -RZ, R17.H0_H0 ;  /* 0x20000011ff1a9230 */ /* 0x008fc60000004100 */
[-C--:B----4-:R-:W-:Y:S01]  /*0650*/  @!P1 FMUL R11, R6, R19.reuse ;  /* 0x00000013060b9220 */ /* 0x090fe20000400000 */
[----:B------:R-:W-:Y:S01]  /*0660*/  CS2R R6, SRZ ;  /* 0x0000000000067805 */ /* 0x000fe2000001ff00 */
[----:B-----5:R-:W-:Y:S02]  /*0670*/  @!P1 HADD2.F32 R16, -RZ, R16.H0_H0 ;  /* 0x20000010ff109230 */ /* 0x020fe40000004100 */
[----:B------:R-:W-:Y:S01]  /*0680*/  @!P1 FMUL R9, R26, R19 ;  /* 0x000000131a099220 */ /* 0x000fe20000400000 */
[----:B------:R-:W-:Y:S02]  /*0690*/  @!P1 HADD2.F32 R17, -RZ, R2.H0_H0 ;  /* 0x20000002ff119230 */ /* 0x000fe40000004100 */
[----:B0-----:R-:W-:Y:S01]  /*06a0*/  @!P1 FMUL R8, R16, R21 ;  /* 0x0000001510089220 */ /* 0x001fe20000400000 */
[----:B------:R-:W-:Y:S02]  /*06b0*/  @!P1 HADD2.F32 R0, -RZ, R0.H0_H0 ;  /* 0x20000000ff009230 */ /* 0x000fe40000004100 */
[----:B-1----:R-:W-:Y:S01]  /*06c0*/  @!P1 FMUL R7, R17, R20 ;  /* 0x0000001411079220 */ /* 0x002fe20000400000 */
[----:B------:R-:W-:-:S02]  /*06d0*/  CS2R R20, SRZ ;  /* 0x0000000000147805 */ /* 0x000fc4000001ff00 */
[----:B------:R-:W-:Y:S01]  /*06e0*/  CS2R R16, SRZ ;  /* 0x0000000000107805 */ /* 0x000fe2000001ff00 */
[----:B------:R-:W-:Y:S02]  /*06f0*/  @!P1 HADD2.F32 R27, -RZ, R18.H0_H0 ;  /* 0x20000012ff1b9230 */ /* 0x000fe40000004100 */
[----:B------:R-:W-:Y:S01]  /*0700*/  @!P1 FMUL R6, R0, R25 ;  /* 0x0000001900069220 */ /* 0x000fe20000400000 */
[----:B------:R-:W-:Y:S01]  /*0710*/  IMAD.MOV.U32 R25, RZ, RZ, -0x800001 ;  /* 0xff7fffffff197424 */ /* 0x000fe200078e00ff */
[----:B------:R-:W-:Y:S01]  /*0720*/  CS2R R18, SRZ ;  /* 0x0000000000127805 */ /* 0x000fe2000001ff00 */
[----:B------:R-:W-:Y:S01]  /*0730*/  @!P1 FMUL R5, R27, R22 ;  /* 0x000000161b059220 */ /* 0x000fe20000400000 */
[----:B------:R-:W-:Y:S02]  /*0740*/  ISETP.LE.AND P1, PT, R12, UR4, PT ;  /* 0x000000040c007c0c */ /* 0x000fe4000bf23270 */
[----:B------:R-:W-:-:S11]  /*0750*/  MOV R22, RZ ;  /* 0x000000ff00167202 */ /* 0x000fd60000000f00 */
[----:B------:R-:W-:Y:S05]  /*0760*/  @P1 BRA `(.L_x_1774) ;  /* 0x0000001800a01947 */ /* 0x000fea0003800000 */
[----:B------:R-:W-:Y:S01]  /*0770*/  VIADDMNMX R26, R10, -R23, 0xffffffff, !PT ;  /* 0xffffffff0a1a7446 */ /* 0x000fe20007800917 */
[----:B------:R-:W-:Y:S01]  /*0780*/  IMAD.MOV.U32 R25, RZ, RZ, -0x800001 ;  /* 0xff7fffffff197424 */ /* 0x000fe200078e00ff */
[----:B------:R-:W-:Y:S02]  /*0790*/  ISETP.LT.AND P0, PT, R14, R3, P0 ;  /* 0x000000030e00720c */ /* 0x000fe40000701270 */
[----:B------:R-:W-:Y:S02]  /*07a0*/  CS2R R22, SRZ ;  /* 0x0000000000167805 */ /* 0x000fe4000001ff00 */
[----:B------:R-:W-:Y:S01]  /*07b0*/  IADD3 R26, PT, PT, R26, 0x1, RZ ;  /* 0x000000011a1a7810 */ /* 0x000fe20007ffe0ff */
[----:B------:R-:W-:-:S08]  /*07c0*/  UMOV UR5, UR4 ;  /* 0x0000000400057c82 */ /* 0x000fd00008000000 */
.L_x_1800:
[----:B01234-:R-:W0:Y:S01]  /*07d0*/  S2R R27, SR_TID.X ;  /* 0x00000000001b7919 */ /* 0x01fe220000002100 */
[----:B------:R-:W1:Y:S01]  /*07e0*/  S2UR UR8, SR_CgaCtaId ;  /* 0x00000000000879c3 */ /* 0x000e620000008800 */
[C---:B------:R-:W-:Y:S01]  /*07f0*/  R2UR UR9, R12.reuse ;  /* 0x000000000c0972ca */ /* 0x040fe200000e0000 */
[----:B------:R-:W-:Y:S02]  /*0800*/  UIADD3 UR7, UPT, UPT, UR5, 0x10, URZ ;  /* 0x0000001005077890 */ /* 0x000fe4000fffe0ff */
[----:B------:R-:W-:Y:S01]  /*0810*/  IMAD.U32 R2, RZ, RZ, UR5 ;  /* 0x00000005ff027e24 */ /* 0x000fe2000f8e00ff */
[----:B------:R-:W-:Y:S01]  /*0820*/  UMOV UR6, 0x400 ;  /* 0x0000040000067882 */ /* 0x000fe20000000000 */
[----:B------:R-:W-:Y:S02]  /*0830*/  BSSY.RECONVERGENT B0, `(.L_x_1775) ;  /* 0x0000038000007945 */ /* 0x000fe40003800200 */
[----:B------:R-:W-:-:S06]  /*0840*/  ISETP.LE.AND P1, PT, R12, UR7, PT ;  /* 0x000000070c007c0c */ /* 0x000fcc000bf23270 */
[----:B------:R-:W-:Y:S02]  /*0850*/  UISETP.LT.AND UP0, UPT, UR9, UR7, UPT ;  /* 0x000000070900728c */ /* 0x000fe4000bf01270 */
[----:B-1----:R-:W-:Y:S02]  /*0860*/  ULEA UR6, UR8, UR6, 0x18 ;  /* 0x0000000608067291 */ /* 0x002fe4000f8ec0ff */
[----:B------:R-:W-:-:S04]  /*0870*/  USEL UR8, UR9, UR7, UP0 ;  /* 0x0000000709087287 */ /* 0x000fc80008000000 */
[----:B------:R-:W-:Y:S01]  /*0880*/  UIADD3 UR9, UPT, UPT, UR8, -UR5, URZ ;  /* 0x8000000508097290 */ /* 0x000fe2000fffe0ff */
[----:B0-----:R-:W-:Y:S01]  /*0890*/  IMAD R29, R24, 0xc0, R27 ;  /* 0x000000c0181d7824 */ /* 0x001fe200078e021b */
[C---:B------:R-:W-:Y:S01]  /*08a0*/  LEA R28, R27.reuse, UR6, 0x2 ;  /* 0x000000061b1c7c11 */ /* 0x040fe2000f8e10ff */
[----:B------:R-:W-:Y:S01]  /*08b0*/  UMOV UR8, UR5 ;  /* 0x0000000500087c82 */ /* 0x000fe20008000000 */
[----:B------:R-:W-:Y:S01]  /*08c0*/  LOP3.LUT R0, R27, 0x300, RZ, 0xfc, !PT ;  /* 0x000003001b007812 */ /* 0x000fe200078efcff */
[----:B------:R-:W-:Y:S01]  /*08d0*/  IMAD R29, R2, 0xc0, R29 ;  /* 0x000000c0021d7824 */ /* 0x000fe200078e021d */
[----:B------:R-:W-:Y:S01]  /*08e0*/  IADD3 R28, PT, PT, R28, 0x800, RZ ;  /* 0x000008001c1c7810 */ /* 0x000fe20007ffe0ff */
[----:B------:R-:W-:-:S06]  /*08f0*/  UMOV UR5, UR7 ;  /* 0x0000000700057c82 */ /* 0x000fcc0008000000 */
.L_x_1776:
[C---:B------:R-:W-:Y:S01]  /*0900*/  VIADD R2, R0.reuse, 0xfffffd00 ;  /* 0xfffffd0000027836 */ /* 0x040fe20000000000 */
[C---:B------:R-:W-:Y:S02]  /*0910*/  IADD3 R31, PT, PT, R0.reuse, -0x200, RZ ;  /* 0xfffffe00001f7810 */ /* 0x040fe40007ffe0ff */
[----:B------:R-:W-:Y:S02]  /*0920*/  LOP3.LUT R33, R0, 0xffff, RZ, 0xc0, !PT ;  /* 0x0000ffff00217812 */ /* 0x000fe400078ec0ff */
[----:B------:R-:W-:Y:S02]  /*0930*/  LOP3.LUT R2, R2, 0xffff, RZ, 0xc0, !PT ;  /* 0x0000ffff02027812 */ /* 0x000fe400078ec0ff */
[----:B------:R-:W-:Y:S01]  /*0940*/  LOP3.LUT R31, R31, 0xffff, RZ, 0xc0, !PT ;  /* 0x0000ffff1f1f7812 */ /* 0x000fe200078ec0ff */
[----:B------:R-:W-:Y:S02]  /*0950*/  IMAD R33, R33, 0xaaab, RZ ;  /* 0x0000aaab21217824 */ /* 0x000fe400078e02ff */
[----:B------:R-:W-:-:S02]  /*0960*/  IMAD R30, R2, 0xaaab, RZ ;  /* 0x0000aaab021e7824 */ /* 0x000fc400078e02ff */
[----:B------:R-:W0:Y:S01]  /*0970*/  LDC.64 R2, c[0x0][0x388] ;  /* 0x0000e200ff027b82 */ /* 0x000e220000000a00 */
[----:B------:R-:W-:Y:S02]  /*0980*/  IMAD R31, R31, 0xaaab, RZ ;  /* 0x0000aaab1f1f7824 */ /* 0x000fe400078e02ff */
[----:B------:R-:W-:-:S04]  /*0990*/  SHF.R.U32.HI R30, RZ, 0x17, R30 ;  /* 0x00000017ff1e7819 */ /* 0x000fc8000001161e */
[----:B------:R-:W-:Y:S01]  /*09a0*/  ISETP.LT.AND P2, PT, R30, UR9, PT ;  /* 0x000000091e007c0c */ /* 0x000fe2000bf41270 */
[----:B------:R-:W-:-:S05]  /*09b0*/  VIADD R30, R0, 0xffffff00 ;  /* 0xffffff00001e7836 */ /* 0x000fca0000000000 */
[----:B------:R-:W-:Y:S02]  /*09c0*/  LOP3.LUT R32, R30, 0xffff, RZ, 0xc0, !PT ;  /* 0x0000ffff1e207812 */ /* 0x000fe400078ec0ff */
[----:B------:R-:W-:Y:S02]  /*09d0*/  SHF.R.U32.HI R30, RZ, 0x17, R31 ;  /* 0x00000017ff1e7819 */ /* 0x000fe4000001161f */
[----:B------:R-:W-:Y:S01]  /*09e0*/  SHF.R.U32.HI R31, RZ, 0x17, R33 ;  /* 0x00000017ff1f7819 */ /* 0x000fe20000011621 */
[----:B------:R-:W-:Y:S01]  /*09f0*/  IMAD R32, R32, 0xaaab, RZ ;  /* 0x0000aaab20207824 */ /* 0x000fe200078e02ff */
[----:B------:R-:W-:Y:S02]  /*0a00*/  ISETP.LT.AND P3, PT, R30, UR9, PT ;  /* 0x000000091e007c0c */ /* 0x000fe4000bf61270 */
[----:B------:R-:W-:Y:S02]  /*0a10*/  ISETP.LT.AND P5, PT, R31, UR9, PT ;  /* 0x000000091f007c0c */ /* 0x000fe4000bfa1270 */
[----:B------:R-:W-:Y:S01]  /*0a20*/  SHF.R.U32.HI R30, RZ, 0x17, R32 ;  /* 0x00000017ff1e7819 */ /* 0x000fe20000011620 */
[----:B0-----:R-:W-:-:S03]  /*0a30*/  IMAD.WIDE R2, R29, 0x2, R2 ;  /* 0x000000021d027825 */ /* 0x001fc600078e0202 */
[----:B------:R-:W-:Y:S02]  /*0a40*/  ISETP.LT.AND P4, PT, R30, UR9, PT ;  /* 0x000000091e007c0c */ /* 0x000fe4000bf81270 */
[----:B------:R-:W2:Y:S04]  /*0a50*/  @P2 LDG.E.U16.CONSTANT R35, desc[UR10][R2.64] ;  /* 0x0000000a02232981 */ /* 0x000ea8000c1e9500 */
[----:B------:R-:W3:Y:S04]  /*0a60*/  @P3 LDG.E.U16.CONSTANT R30, desc[UR10][R2.64+0x200] ;  /* 0x0002000a021e3981 */ /* 0x000ee8000c1e9500 */
[----:B------:R-:W4:Y:S04]  /*0a70*/  @P5 LDG.E.U16.CONSTANT R34, desc[UR10][R2.64+0x600] ;  /* 0x0006000a02225981 */ /* 0x000f28000c1e9500 */
[----:B------:R-:W5:Y:S01]  /*0a80*/  @P4 LDG.E.U16.CONSTANT R32, desc[UR10][R2.64+0x400] ;  /* 0x0004000a02204981 */ /* 0x000f62000c1e9500 */
[----:B------:R-:W-:-:S02]  /*0a90*/  HFMA2 R31, -RZ, RZ, 0, 0 ;  /* 0x00000000ff1f7431 */ /* 0x000fc400000001ff */
[----:B------:R-:W-:Y:S02]  /*0aa0*/  IMAD.MOV.U32 R33, RZ, RZ, RZ ;  /* 0x000000ffff217224 */ /* 0x000fe400078e00ff */
[----:B------:R-:W-:Y:S01]  /*0ab0*/  IMAD.MOV.U32 R37, RZ, RZ, RZ ;  /* 0x000000ffff257224 */ /* 0x000fe200078e00ff */
[----:B------:R-:W-:Y:S02]  /*0ac0*/  IADD3 R0, PT, PT, R0, 0x400, RZ ;  /* 0x0000040000007810 */ /* 0x000fe40007ffe0ff */
[----:B------:R-:W-:Y:S01]  /*0ad0*/  IADD3 R29, PT, PT, R29, 0x400, RZ ;  /* 0x000004001d1d7810 */ /* 0x000fe20007ffe0ff */
[----:B--2---:R-:W-:Y:S01]  /*0ae0*/  @P2 HADD2.F32 R31, -RZ, R35.H0_H0 ;  /* 0x20000023ff1f2230 */ /* 0x004fe20000004100 */
[----:B------:R-:W-:Y:S02]  /*0af0*/  ISETP.GE.U32.AND P2, PT, R27, 0x800, PT ;  /* 0x000008001b00780c */ /* 0x000fe40003f46070 */
[----:B------:R-:W-:Y:S01]  /*0b00*/  MOV R35, RZ ;  /* 0x000000ff00237202 */ /* 0x000fe20000000f00 */
[----:B---3--:R-:W-:-:S02]  /*0b10*/  @P3 HADD2.F32 R33, -RZ, R30.H0_H0 ;  /* 0x2000001eff213230 */ /* 0x008fc40000004100 */
[----:B----4-:R-:W-:Y:S02]  /*0b20*/  @P5 HADD2.F32 R37, -RZ, R34.H0_H0 ;  /* 0x20000022ff255230 */ /* 0x010fe40000004100 */
[----:B-----5:R-:W-:Y:S01]  /*0b30*/  @P4 HADD2.F32 R35, -RZ, R32.H0_H0 ;  /* 0x20000020ff234230 */ /* 0x020fe20000004100 */
[----:B------:R-:W-:Y:S01]  /*0b40*/  STS [R28+-0x800], R31 ;  /* 0xfff8001f1c007388 */ /* 0x000fe20000000800 */
[----:B------:R-:W-:-:S03]  /*0b50*/  VIADD R27, R27, 0x400 ;  /* 0x000004001b1b7836 */ /* 0x000fc60000000000 */
[----:B------:R-:W-:Y:S04]  /*0b60*/  STS [R28+-0x400], R33 ;  /* 0xfffc00211c007388 */ /* 0x000fe80000000800 */
[----:B------:R-:W-:Y:S04]  /*0b70*/  STS [R28], R35 ;  /* 0x000000231c007388 */ /* 0x000fe80000000800 */
[----:B------:R0:W-:Y:S02]  /*0b80*/  STS [R28+0x400], R37 ;  /* 0x000400251c007388 */ /* 0x0001e40000000800 */
[----:B0-----:R-:W-:Y:S01]  /*0b90*/  VIADD R28, R28, 0x1000 ;  /* 0x000010001c1c7836 */ /* 0x001fe20000000000 */
[----:B------:R-:W-:Y:S06]  /*0ba0*/  @!P2 BRA `(.L_x_1776) ;  /* 0xfffffffc0054a947 */ /* 0x000fec000383ffff */
[----:B------:R-:W-:Y:S05]  /*0bb0*/  BSYNC.RECONVERGENT B0 ;  /* 0x0000000000007941 */ /* 0x000fea0003800200 */
.L_x_1775:
[----:B------:R-:W0:Y:S01]  /*0bc0*/  S2R R0, SR_TID.X ;  /* 0x0000000000007919 */ /* 0x000e220000002100 */
[----:B------:R-:W-:Y:S01]  /*0bd0*/  BSSY.RECONVERGENT B0, `(.L_x_1777) ;  /* 0x0000037000007945 */ /* 0x000fe20003800200 */
.L_x_1778:
[C---:B0-----:R-:W-:Y:S01]  /*0be0*/  LOP3.LUT R2, R0.reuse, 0xffff, RZ, 0xc0, !PT ;  /* 0x0000ffff00027812 */ /* 0x041fe200078ec0ff */
[C---:B------:R-:W-:Y:S01]  /*0bf0*/  VIADD R29, R0.reuse, 0x200 ;  /* 0x00000200001d7836 */ /* 0x040fe20000000000 */
[C---:B-1----:R-:W-:Y:S01]  /*0c00*/  IADD3 R28, PT, PT, R0.reuse, 0x100, RZ ;  /* 0x00000100001c7810 */ /* 0x042fe20007ffe0ff */
[----:B------:R-:W-:Y:S02]  /*0c10*/  VIADD R30, R0, 0x300 ;  /* 0x00000300001e7836 */ /* 0x000fe40000000000 */
        /* <DEDUP_REMOVED lines=10> */
[----:B------:R-:W-:Y:S02]  /*0cc0*/  IMAD R2, R2, 0xc0, RZ ;  /* 0x000000c002027824 */ /* 0x000fe400078e02ff */
[----:B------:R-:W-:Y:S01]  /*0cd0*/  VIADD R27, R27, UR8 ;  /* 0x000000081b1b7c36 */ /* 0x000fe20008000000 */
[----:B------:R-:W-:-:S02]  /*0ce0*/  ISETP.LT.AND P3, PT, R30, UR9, PT ;  /* 0x000000091e007c0c */ /* 0x000fc4000bf61270 */
[----:B------:R-:W-:Y:S02]  /*0cf0*/  IADD3 R31, PT, PT, RZ, -R2, RZ ;  /* 0x80000002ff1f7210 */ /* 0x000fe40007ffe0ff */
[----:B------:R-:W0:Y:S01]  /*0d00*/  LDC.64 R2, c[0x0][0x390] ;  /* 0x0000e400ff027b82 */ /* 0x000e220000000a00 */
[----:B------:R-:W-:Y:S02]  /*0d10*/  SHF.R.U32.HI R30, RZ, 0x17, R33 ;  /* 0x00000017ff1e7819 */ /* 0x000fe40000011621 */
[----:B------:R-:W-:Y:S02]  /*0d20*/  PRMT R31, R31, 0x7710, RZ ;  /* 0x000077101f1f7816 */ /* 0x000fe400000000ff */
[----:B------:R-:W-:Y:S02]  /*0d30*/  ISETP.LT.AND P5, PT, R30, UR9, PT ;  /* 0x000000091e007c0c */ /* 0x000fe4000bfa1270 */
[----:B------:R-:W-:Y:S01]  /*0d40*/  IADD3 R28, PT, PT, R31, R0, RZ ;  /* 0x000000001f1c7210 */ /* 0x000fe20007ffe0ff */
        /* <DEDUP_REMOVED lines=15> */
[----:B------:R-:W-:-:S02]  /*0e40*/  IMAD.MOV.U32 R28, RZ, RZ, RZ ;  /* 0x000000ffff1c7224 */ /* 0x000fc400078e00ff */
[----:B------:R-:W-:Y:S01]  /*0e50*/  IMAD.MOV.U32 R32, RZ, RZ, RZ ;  /* 0x000000ffff207224 */ /* 0x000fe200078e00ff */
[----:B-1----:R-:W-:-:S06]  /*0e60*/  ULEA UR6, UR7, UR6, 0x18 ;  /* 0x0000000607067291 */ /* 0x002fcc000f8ec0ff */
[C---:B0-----:R-:W-:Y:S01]  /*0e70*/  LEA R3, R0.reuse, UR6, 0x2 ;  /* 0x0000000600037c11 */ /* 0x041fe2000f8e10ff */
[----:B--2---:R-:W-:Y:S01]  /*0e80*/  @P2 HADD2.F32 R27, -RZ, R30.H0_H0 ;  /* 0x2000001eff1b2230 */ /* 0x004fe20000004100 */
[----:B------:R-:W-:Y:S02]  /*0e90*/  MOV R30, RZ ;  /* 0x000000ff001e7202 */ /* 0x000fe40000000f00 */
[C---:B------:R-:W-:Y:S01]  /*0ea0*/  ISETP.GE.U32.AND P2, PT, R0.reuse, 0x800, PT ;  /* 0x000008000000780c */ /* 0x040fe20003f46070 */
[----:B---3--:R-:W-:Y:S01]  /*0eb0*/  @P3 HADD2.F32 R28, -RZ, R29.H0_H0 ;  /* 0x2000001dff1c3230 */ /* 0x008fe20000004100 */
[----:B------:R1:W-:Y:S01]  /*0ec0*/  STS [R3], R27 ;  /* 0x0000001b03007388 */ /* 0x0003e20000000800 */
[----:B------:R-:W-:Y:S01]  /*0ed0*/  IADD3 R0, PT, PT, R0, 0x400, RZ ;  /* 0x0000040000007810 */ /* 0x000fe20007ffe0ff */
[----:B----4-:R-:W-:Y:S02]  /*0ee0*/  @P4 HADD2.F32 R30, -RZ, R31.H0_H0 ;  /* 0x2000001fff1e4230 */ /* 0x010fe40000004100 */
[----:B------:R1:W-:Y:S01]  /*0ef0*/  STS [R3+0x400], R28 ;  /* 0x0004001c03007388 */ /* 0x0003e20000000800 */
[----:B-----5:R-:W-:-:S03]  /*0f00*/  @P5 HADD2.F32 R32, -RZ, R33.H0_H0 ;  /* 0x20000021ff205230 */ /* 0x020fc60000004100 */
[----:B------:R1:W-:Y:S04]  /*0f10*/  STS [R3+0x800], R30 ;  /* 0x0008001e03007388 */ /* 0x0003e80000000800 */
[----:B------:R1:W-:Y:S01]  /*0f20*/  STS [R3+0xc00], R32 ;  /* 0x000c002003007388 */ /* 0x0003e20000000800 */
[----:B------:R-:W-:Y:S05]  /*0f30*/  @!P2 BRA `(.L_x_1778) ;  /* 0xfffffffc0028a947 */ /* 0x000fea000383ffff */
[----:B------:R-:W-:Y:S05]  /*0f40*/  BSYNC.RECONVERGENT B0 ;  /* 0x0000000000007941 */ /* 0x000fea0003800200 */
.L_x_1777:
[----:B------:R-:W0:Y:S01]  /*0f50*/  LDCU UR6, c[0x0][0x3ac] ;  /* 0x00007580ff0677ac */ /* 0x000e220008000800 */
[----:B------:R-:W-:Y:S01]  /*0f60*/  BAR.SYNC.DEFER_BLOCKING 0x0 ;  /* 0x0000000000007b1d */ /* 0x000fe20000010000 */
[----:B0-----:R-:W-:-:S13]  /*0f70*/  ISETP.GE.AND P2, PT, R14, UR6, PT ;  /* 0x000000060e007c0c */ /* 0x001fda000bf46270 */
[----:B------:R-:W-:Y:S05]  /*0f80*/  @P2 BRA `(.L_x_1779) ;  /* 0x0000001000882947 */ /* 0x000fea0003800000 */
[----:B------:R-:W-:Y:S01]  /*0f90*/  IMAD.U32 R0, RZ, RZ, UR9 ;  /* 0x00000009ff007e24 */ /* 0x000fe2000f8e00ff */
[----:B------:R-:W-:-:S04]  /*0fa0*/  MOV R2, 0xff7fffff ;  /* 0xff7fffff00027802 */ /* 0x000fc80000000f00 */
[----:B------:R-:W-:-:S13]  /*0fb0*/  ISETP.GE.AND P2, PT, R0, 0x1, PT ;  /* 0x000000010000780c */ /* 0x000fda0003f46270 */
[----:B------:R-:W-:Y:S05]  /*0fc0*/  @!P2 BRA `(.L_x_1780) ;  /* 0x000000080018a947 */ /* 0x000fea0003800000 */
[----:B-1----:R-:W-:Y:S01]  /*0fd0*/  HFMA2 R28, -RZ, RZ, 0, 0 ;  /* 0x00000000ff1c7431 */ /* 0x002fe200000001ff */
[----:B------:R-:W-:Y:S01]  /*0fe0*/  BSSY B0, `(.L_x_1780) ;  /* 0x0000084000007945 */ /* 0x000fe20003800000 */
[----:B------:R-:W-:Y:S01]  /*0ff0*/  IMAD.MOV.U32 R2, RZ, RZ, -0x800001 ;  /* 0xff7fffffff027424 */ /* 0x000fe200078e00ff */
[----:B------:R-:W-:-:S07]  /*1000*/  PRMT R3, RZ, 0x7610, R3 ;  /* 0x00007610ff037816 */ /* 0x000fce0000000003 */
.L_x_1786:
[----:B0-----:R-:W-:-:S05]  /*1010*/  VIADD R27, R28, UR8 ;  /* 0x000000081c1b7c36 */ /* 0x001fca0008000000 */
        /* <DEDUP_REMOVED lines=33> */
.L_x_1811:
[----:B-1----:R-:W-:Y:S01]  /*1230*/  FADD R31, R30, R31 ;  /* 0x0000001f1e1f7221 */ /* 0x002fe20000000000 */
[----:B------:R-:W-:-:S04]  /*1240*/  LEA R0, R28, UR12, 0x2 ;  /* 0x0000000c1c007c11 */ /* 0x000fc8000f8e10ff */
[----:B------:R-:W-:Y:S01]  /*1250*/  FMNMX R2, R2, R31, !PT ;  /* 0x0000001f02027209 */ /* 0x000fe20007800000 */
[----:B------:R1:W-:Y:S01]  /*1260*/  STL [R0], R31 ;  /* 0x0000001f00007387 */ /* 0x0003e20000100800 */
[----:B------:R-:W-:Y:S05]  /*1270*/  BRA `(.L_x_1785) ;  /* 0x00000000000c7947 */ /* 0x000fea0003800000 */
.L_x_1783:
[----:B------:R-:W-:Y:S02]  /*1280*/  LEA R0, R28, UR12, 0x2 ;  /* 0x0000000c1c007c11 */ /* 0x000fe4000f8e10ff */
[----:B------:R-:W-:-:S05]  /*1290*/  MOV R27, 0xff7fffff ;  /* 0xff7fffff001b7802 */ /* 0x000fca0000000f00 */
[----:B------:R0:W-:Y:S02]  /*12a0*/  STL [R0], R27 ;  /* 0x0000001b00007387 */ /* 0x0001e40000100800 */
.L_x_1785:
[----:B------:R-:W-:Y:S05]  /*12b0*/  BSYNC B1 ;  /* 0x0000000000017941 */ /* 0x000fea0003800000 */
.L_x_1782:
[----:B------:R-:W-:Y:S01]  /*12c0*/  VIADD R28, R28, 0x1 ;  /* 0x000000011c1c7836 */ /* 0x000fe20000000000 */
[----:B------:R-:W-:-:S04]  /*12d0*/  IADD3 R3, PT, PT, R3, 0x1, RZ ;  /* 0x0000000103037810 */ /* 0x000fc80007ffe0ff */
[----:B------:R-:W-:-:S13]  /*12e0*/  ISETP.GE.AND P3, PT, R28, UR9, PT ;  /* 0x000000091c007c0c */ /* 0x000fda000bf66270 */
[----:B------:R-:W-:Y:S05]  /*12f0*/  @!P3 BRA `(.L_x_1786) ;  /* 0xfffffffc0044b947 */ /* 0x000fea000383ffff */
[----:B------:R-:W-:Y:S05]  /*1300*/  BRA `(.L_x_1787) ;  /* 0x0000000400447947 */ /* 0x000fea0003800000 */
.L_x_1781:
        /* <DEDUP_REMOVED lines=14> */
.L_x_1790:
        /* <DEDUP_REMOVED lines=21> */
.L_x_1789:
[----:B------:R-:W-:Y:S05]  /*1540*/  BSYNC.RECONVERGENT B1 ;  /* 0x0000000000017941 */ /* 0x000fea0003800200 */
.L_x_1788:
[----:B------:R-:W-:Y:S05]  /*1550*/  @!P4 BRA `(.L_x_1787) ;  /* 0x0000000000b0c947 */ /* 0x000fea0003800000 */
[----:B------:R-:W-:Y:S01]  /*1560*/  VIADD R3, R3, UR4 ;  /* 0x0000000403037c36 */ /* 0x000fe20008000000 */
[----:B------:R-:W-:Y:S01]  /*1570*/  VIADDMNMX R31, R31, 0x10, R12, PT ;  /* 0x000000101f1f7846 */ /* 0x000fe2000380010c */
[----:B------:R-:W-:Y:S03]  /*1580*/  BSSY.RECONVERGENT B1, `(.L_x_1791) ;  /* 0x0000014000017945 */ /* 0x000fe60003800200 */
[----:B------:R-:W-:-:S04]  /*1590*/  IADD3 R0, PT, PT, RZ, -R3, RZ ;  /* 0x80000003ff007210 */ /* 0x000fc80007ffe0ff */
[----:B------:R-:W-:-:S05]  /*15a0*/  PRMT R0, R0, 0x7710, RZ ;  /* 0x0000771000007816 */ /* 0x000fca00000000ff */
[----:B------:R-:W-:-:S05]  /*15b0*/  IMAD.IADD R0, R31, 0x1, R0 ;  /* 0x000000011f007824 */ /* 0x000fca00078e0200 */
[----:B------:R-:W-:-:S04]  /*15c0*/  LOP3.LUT R3, R0, 0xf, RZ, 0xc0, !PT ;  /* 0x0000000f00037812 */ /* 0x000fc800078ec0ff */
[C---:B------:R-:W-:Y:S02]  /*15d0*/  IADD3 R0, PT, PT, R3.reuse, -0x1, RZ ;  /* 0xffffffff03007810 */ /* 0x040fe40007ffe0ff */
[----:B------:R-:W-:Y:S02]  /*15e0*/  LOP3.LUT P4, RZ, R3, 0x7, RZ, 0xc0, !PT ;  /* 0x0000000703ff7812 */ /* 0x000fe4000788c0ff */
        /* <DEDUP_REMOVED lines=13> */
.L_x_1792:
[----:B------:R-:W-:Y:S05]  /*16c0*/  BSYNC.RECONVERGENT B1 ;  /* 0x0000000000017941 */ /* 0x000fea0003800200 */
.L_x_1791:
[----:B------:R-:W-:Y:S05]  /*16d0*/  @!P4 BRA `(.L_x_1787) ;  /* 0x000000000050c947 */ /* 0x000fea0003800000 */
[C---:B-1----:R-:W-:Y:S02]  /*16e0*/  LOP3.LUT R0, R3.reuse, 0x7, RZ, 0xc0, !PT ;  /* 0x0000000703007812 */ /* 0x042fe400078ec0ff */
[----:B------:R-:W-:Y:S02]  /*16f0*/  LOP3.LUT R3, R3, 0x3, RZ, 0xc0, !PT ;  /* 0x0000000303037812 */ /* 0x000fe400078ec0ff */
[----:B------:R-:W-:Y:S02]  /*1700*/  ISETP.GE.U32.AND P3, PT, R0, 0x4, PT ;  /* 0x000000040000780c */ /* 0x000fe40003f66070 */
[----:B------:R-:W-:-:S11]  /*1710*/  ISETP.NE.AND P4, PT, R3, RZ, PT ;  /* 0x000000ff0300720c */ /* 0x000fd60003f85270 */
[C---:B------:R-:W-:Y:S01]  /*1720*/  @P3 LEA R0, R28.reuse, UR12, 0x2 ;  /* 0x0000000c1c003c11 */ /* 0x040fe2000f8e10ff */
[----:B0-----:R-:W-:Y:S01]  /*1730*/  @P3 IMAD.MOV.U32 R27, RZ, RZ, -0x800001 ;  /* 0xff7fffffff1b3424 */ /* 0x001fe200078e00ff */
        /* <DEDUP_REMOVED lines=14> */
.L_x_1787:
[----:B------:R-:W-:Y:S05]  /*1820*/  BSYNC B0 ;  /* 0x0000000000007941 */ /* 0x000fea0003800000 */
.L_x_1780:
[----:B------:R-:W-:-:S13]  /*1830*/  FSETP.GT.AND P3, PT, R2, -3.40282346638528859812e+38, PT ;  /* 0xff7fffff0200780b */ /* 0x000fda0003f64000 */
[----:B------:R-:W-:Y:S05]  /*1840*/  @!P3 BRA `(.L_x_1779) ;  /* 0x000000080058b947 */ /* 0x000fea0003800000 */
[----:B-1----:R-:W-:Y:S01]  /*1850*/  HFMA2 R3, -RZ, RZ, 0.96630859375, -0.0022525787353515625 ;  /* 0x3bbb989dff037431 */ /* 0x002fe200000001ff */
[----:B0-234-:R-:W-:Y:S01]  /*1860*/  FMNMX R0, R25, R2, !PT ;  /* 0x0000000219007209 */ /* 0x01dfe20007800000 */
[----:B------:R-:W-:-:S04]  /*1870*/  IMAD.MOV.U32 R28, RZ, RZ, 0x437c0000 ;  /* 0x437c0000ff1c7424 */ /* 0x000fc800078e00ff */
[----:B------:R-:W-:-:S04]  /*1880*/  FADD R2, R25, -R0 ;  /* 0x8000000019027221 */ /* 0x000fc80000000000 */
[----:B------:R-:W-:-:S04]  /*1890*/  FFMA.SAT R3, R2, R3, 0.5 ;  /* 0x3f00000002037423 */ /* 0x000fc80000002003 */
[----:B------:R-:W-:-:S04]  /*18a0*/  FFMA.RM R3, R3, R28, 12582913 ;  /* 0x4b40000103037423 */ /* 0x000fc8000000401c */
[C---:B------:R-:W-:Y:S01]  /*18b0*/  FADD R25, R3.reuse, -12583039 ;  /* 0xcb40007f03197421 */ /* 0x040fe20000000000 */
[----:B------:R-:W-:-:S03]  /*18c0*/  SHF.L.U32 R3, R3, 0x17, RZ ;  /* 0x0000001703037819 */ /* 0x000fc600000006ff */
[----:B------:R-:W-:-:S04]  /*18d0*/  FFMA R25, R2, 1.4426950216293334961, -R25 ;  /* 0x3fb8aa3b02197823 */ /* 0x000fc80000000819 */
[----:B------:R-:W-:Y:S01]  /*18e0*/  FFMA R2, R2, 1.925963033500011079e-08, R25 ;  /* 0x32a5706002027823 */ /* 0x000fe20000000019 */
[----:B------:R-:W-:-:S05]  /*18f0*/  IMAD.MOV.U32 R25, RZ, RZ, R0 ;  /* 0x000000ffff197224 */ /* 0x000fca00078e0000 */
        /* <DEDUP_REMOVED lines=10> */
[C---:B------:R-:W-:Y:S02]  /*19a0*/  LEA R2, R23.reuse, UR4, 0x4 ;  /* 0x0000000417027c11 */ /* 0x040fe4000f8e20ff */
[----:B------:R-:W-:Y:S02]  /*19b0*/  LEA R3, R23, UR4, 0x4 ;  /* 0x0000000417037c11 */ /* 0x000fe4000f8e20ff */
[----:B------:R-:W-:Y:S01]  /*19c0*/  MOV R28, 0xfffffff0 ;  /* 0xfffffff0001c7802 */ /* 0x000fe20000000f00 */
[----:B------:R-:W-:Y:S01]  /*19d0*/  VIADD R2, R2, 0x1 ;  /* 0x0000000102027836 */ /* 0x000fe20000000000 */
[----:B------:R-:W-:-:S03]  /*19e0*/  VIADDMNMX R3, R3, 0x10, R12, PT ;  /* 0x0000001003037846 */ /* 0x000fc6000380010c */
[----:B------:R-:W-:Y:S01]  /*19f0*/  IMAD R25, R23, R28, -UR4 ;  /* 0x8000000417197e24 */ /* 0x000fe2000f8e021c */
[C---:B------:R-:W-:Y:S02]  /*1a00*/  ISETP.NE.AND P2, PT, R3.reuse, R2, PT ;  /* 0x000000020300720c */ /* 0x040fe40003f45270 */
[----:B------:R-:W-:Y:S01]  /*1a10*/  MOV R2, RZ ;  /* 0x000000ff00027202 */ /* 0x000fe20000000f00 */
[----:B------:R-:W-:-:S10]  /*1a20*/  IMAD.IADD R25, R3, 0x1, R25 ;  /* 0x0000000103197824 */ /* 0x000fd400078e0219 */
[----:B------:R-:W-:Y:S05]  /*1a30*/  @!P2 BRA `(.L_x_1793) ;  /* 0x000000040038a947 */ /* 0x000fea0003800000 */
[----:B------:R-:W-:Y:S01]  /*1a40*/  BSSY.RECONVERGENT B0, `(.L_x_1794) ;  /* 0x000004c000007945 */ /* 0x000fe20003800200 */
[----:B------:R-:W-:Y:S02]  /*1a50*/  MOV R28, RZ ;  /* 0x000000ff001c7202 */ /* 0x000fe40000000f00 */
[----:B------:R-:W-:-:S07]  /*1a60*/  LOP3.LUT R27, R25, 0xfffffffe, RZ, 0xc0, !PT ;  /* 0xfffffffe191b7812 */ /* 0x000fce00078ec0ff */
.L_x_1799:
[----:B------:R-:W-:-:S06]  /*1a70*/  LEA R2, R28, UR12, 0x2 ;  /* 0x0000000c1c027c11 */ /* 0x000fcc000f8e10ff */
[----:B------:R-:W2:Y:S01]  /*1a80*/  LDL.64 R2, [R2] ;  /* 0x0000000002027983 */ /* 0x000ea20000100a00 */
[----:B------:R-:W-:Y:S01]  /*1a90*/  BSSY.RECONVERGENT B1, `(.L_x_1795) ;  /* 0x0000022000017945 */ /* 0x000fe20003800200 */
[----:B--2---:R-:W-:Y:S02]  /*1aa0*/  FSETP.GTU.AND P2, PT, R2, -3.40282346638528859812e+38, PT ;  /* 0xff7fffff0200780b */ /* 0x004fe40003f4c000 */
[----:B------:R-:W-:-:S11]  /*1ab0*/  FSETP.GTU.AND P3, PT, R3, -3.40282346638528859812e+38, PT ;  /* 0xff7fffff0300780b */ /* 0x000fd60003f6c000 */
        /* <DEDUP_REMOVED lines=8> */
[----:B------:R-:W-:Y:S01]  /*1b40*/  FFMA.RM R29, R29, R30, 12582913 ;  /* 0x4b4000011d1d7423 */ /* 0x000fe2000000401e */
[----:B------:R-:W-:-:S03]  /*1b50*/  IMAD R30, R28, 0xc0, R15 ;  /* 0x000000c01c1e7824 */ /* 0x000fc600078e020f */
[C---:B------:R-:W-:Y:S01]  /*1b60*/  FADD R31, R29.reuse, -12583039 ;  /* 0xcb40007f1d1f7421 */ /* 0x040fe20000000000 */
[----:B------:R-:W-:-:S03]  /*1b70*/  IMAD.SHL.U32 R29, R29, 0x800000, RZ ;  /* 0x008000001d1d7824 */ /* 0x000fc600078e00ff */
[----:B------:R-:W-:-:S04]  /*1b80*/  FFMA R31, R2, 1.4426950216293334961, -R31 ;  /* 0x3fb8aa3b021f7823 */ /* 0x000fc8000000081f */
[----:B------:R-:W-:-:S04]  /*1b90*/  FFMA R31, R2, 1.925963033500011079e-08, R31 ;  /* 0x32a57060021f7823 */ /* 0x000fc8000000001f */
[----:B------:R-:W1:Y:S01]  /*1ba0*/  MUFU.EX2 R2, R31 ;  /* 0x0000001f00027308 */ /* 0x000e620000000800 */
[----:B0-----:R-:W-:-:S06]  /*1bb0*/  ULEA UR6, UR7, UR6, 0x18 ;  /* 0x0000000607067291 */ /* 0x001fcc000f8ec0ff */
[----:B------:R-:W-:-:S05]  /*1bc0*/  LEA R30, R30, UR6, 0x2 ;  /* 0x000000061e1e7c11 */ /* 0x000fca000f8e10ff */
[----:B------:R-:W0:Y:S04]  /*1bd0*/  LDS R32, [R30] ;  /* 0x000000001e207984 */ /* 0x000e280000000800 */
[----:B------:R-:W2:Y:S01]  /*1be0*/  LDS R34, [R30+0x100] ;  /* 0x000100001e227984 */ /* 0x000ea20000000800 */
[----:B-1----:R-:W-:-:S03]  /*1bf0*/  FMUL R2, R29, R2 ;  /* 0x000000021d027220 */ /* 0x002fc60000400000 */
[----:B------:R-:W1:Y:S01]  /*1c00*/  LDS R29, [R30+0x80] ;  /* 0x000080001e1d7984 */ /* 0x000e620000000800 */
[----:B------:R-:W-:-:S03]  /*1c10*/  FADD R16, R16, R2 ;  /* 0x0000000210107221 */ /* 0x000fc60000000000 */
[----:B------:R-:W3:Y:S04]  /*1c20*/  LDS R33, [R30+0x180] ;  /* 0x000180001e217984 */ /* 0x000ee80000000800 */
[----:B------:R-:W4:Y:S04]  /*1c30*/  LDS R36, [R30+0x200] ;  /* 0x000200001e247984 */ /* 0x000f280000000800 */
[----:B------:R-:W5:Y:S01]  /*1c40*/  LDS R31, [R30+0x280] ;  /* 0x000280001e1f7984 */ /* 0x000f620000000800 */
[C---:B0-----:R-:W-:Y:S01]  /*1c50*/  FFMA R17, R2.reuse, R32, R17 ;  /* 0x0000002002117223 */ /* 0x041fe20000000011 */
[C---:B--2---:R-:W-:Y:S01]  /*1c60*/  FFMA R19, R2.reuse, R34, R19 ;  /* 0x0000002202137223 */ /* 0x044fe20000000013 */
[C---:B-1----:R-:W-:Y:S01]  /*1c70*/  FFMA R18, R2.reuse, R29, R18 ;  /* 0x0000001d02127223 */ /* 0x042fe20000000012 */
[C---:B---3--:R-:W-:Y:S01]  /*1c80*/  FFMA R20, R2.reuse, R33, R20 ;  /* 0x0000002102147223 */ /* 0x048fe20000000014 */
[C---:B----4-:R-:W-:Y:S01]  /*1c90*/  FFMA R21, R2.reuse, R36, R21 ;  /* 0x0000002402157223 */ /* 0x050fe20000000015 */
[----:B-----5:R-:W-:-:S07]  /*1ca0*/  FFMA R22, R2, R31, R22 ;  /* 0x0000001f02167223 */ /* 0x020fce0000000016 */
.L_x_1796:
[----:B------:R-:W-:Y:S05]  /*1cb0*/  BSYNC.RECONVERGENT B1 ;  /* 0x0000000000017941 */ /* 0x000fea0003800200 */
.L_x_1795:
[----:B------:R-:W-:Y:S04]  /*1cc0*/  BSSY.RECONVERGENT B1, `(.L_x_1797) ;  /* 0x0000020000017945 */ /* 0x000fe80003800200 */
[----:B------:R-:W-:Y:S05]  /*1cd0*/  @!P3 BRA `(.L_x_1798) ;  /* 0x000000000078b947 */ /* 0x000fea0003800000 */
[----:B------:R-:W0:Y:S01]  /*1ce0*/  S2UR UR7, SR_CgaCtaId ;  /* 0x00000000000779c3 */ /* 0x000e220000008800 */
[----:B------:R-:W-:Y:S01]  /*1cf0*/  MOV R2, 0x3bbb989d ;  /* 0x3bbb989d00027802 */ /* 0x000fe20000000f00 */
[----:B------:R-:W-:Y:S01]  /*1d00*/  FADD R29, -R0, R3 ;  /* 0x00000003001d7221 */ /* 0x000fe20000000100 */
[----:B------:R-:W-:Y:S01]  /*1d10*/  UMOV UR6, 0x400 ;  /* 0x0000040000067882 */ /* 0x000fe20000000000 */
[----:B------:R-:W-:Y:S01]  /*1d20*/  IMAD.MOV.U32 R30, RZ, RZ, 0x437c0000 ;  /* 0x437c0000ff1e7424 */ /* 0x000fe200078e00ff */
[----:B------:R-:W-:Y:S01]  /*1d30*/  UIADD3 UR6, UPT, UPT, UR6, 0x3000, URZ ;  /* 0x0000300006067890 */ /* 0x000fe2000fffe0ff */
[----:B------:R-:W-:-:S04]  /*1d40*/  FFMA.SAT R3, R29, R2, 0.5 ;  /* 0x3f0000001d037423 */ /* 0x000fc80000002002 */
[----:B------:R-:W-:Y:S01]  /*1d50*/  FFMA.RM R3, R3, R30, 12582913 ;  /* 0x4b40000103037423 */ /* 0x000fe2000000401e */
[----:B------:R-:W-:-:S03]  /*1d60*/  IMAD R30, R28, 0xc0, R15 ;  /* 0x000000c01c1e7824 */ /* 0x000fc600078e020f */
        /* <DEDUP_REMOVED lines=21> */
.L_x_1798:
[----:B------:R-:W-:Y:S05]  /*1ec0*/  BSYNC.RECONVERGENT B1 ;  /* 0x0000000000017941 */ /* 0x000fea0003800200 */
.L_x_1797:
[----:B------:R-:W-:-:S05]  /*1ed0*/  VIADD R28, R28, 0x2 ;  /* 0x000000021c1c7836 */ /* 0x000fca0000000000 */
[----:B------:R-:W-:-:S13]  /*1ee0*/  ISETP.NE.AND P2, PT, R28, R27, PT ;  /* 0x0000001b1c00720c */ /* 0x000fda0003f45270 */
[----:B------:R-:W-:Y:S05]  /*1ef0*/  @P2 BRA `(.L_x_1799) ;  /* 0xfffffff800dc2947 */ /* 0x000fea000383ffff */
[----:B------:R-:W-:Y:S05]  /*1f00*/  BSYNC.RECONVERGENT B0 ;  /* 0x0000000000007941 */ /* 0x000fea0003800200 */
.L_x_1794:
[----:B------:R-:W-:-:S07]  /*1f10*/  MOV R2, R27 ;  /* 0x0000001b00027202 */ /* 0x000fce0000000f00 */
.L_x_1793:
        /* <DEDUP_REMOVED lines=27> */
[----:B------:R-:W2:Y:S04]  /*20d0*/  LDS R30, [R31] ;  /* 0x000000001f1e7984 */ /* 0x000ea80000000800 */
[----:B------:R-:W3:Y:S04]  /*20e0*/  LDS R28, [R31+0x100] ;  /* 0x000100001f1c7984 */ /* 0x000ee80000000800 */
[----:B------:R-:W4:Y:S01]  /*20f0*/  LDS R3, [R31+0x180] ;  /* 0x000180001f037984 */ /* 0x000f220000000800 */
[----:B0-----:R-:W-:-:S03]  /*2100*/  FMUL R29, R29, R32 ;  /* 0x000000201d1d7220 */ /* 0x001fc60000400000 */
[----:B------:R-:W0:Y:S01]  /*2110*/  LDS R2, [R31+0x200] ;  /* 0x000200001f027984 */ /* 0x000e220000000800 */
[----:B------:R-:W-:-:S03]  /*2120*/  FADD R16, R16, R29 ;  /* 0x0000001d10107221 */ /* 0x000fc60000000000 */
[----:B------:R-:W5:Y:S01]  /*2130*/  LDS R33, [R31+0x280] ;  /* 0x000280001f217984 */ /* 0x000f620000000800 */
[C---:B-1----:R-:W-:Y:S01]  /*2140*/  FFMA R18, R29.reuse, R25, R18 ;  /* 0x000000191d127223 */ /* 0x042fe20000000012 */
[----:B------:R-:W-:Y:S01]  /*2150*/  MOV R25, R0 ;  /* 0x0000000000197202 */ /* 0x000fe20000000f00 */
[C---:B--2---:R-:W-:Y:S01]  /*2160*/  FFMA R17, R29.reuse, R30, R17 ;  /* 0x0000001e1d117223 */ /* 0x044fe20000000011 */
[C---:B---3--:R-:W-:Y:S01]  /*2170*/  FFMA R19, R29.reuse, R28, R19 ;  /* 0x0000001c1d137223 */ /* 0x048fe20000000013 */
[C---:B----4-:R-:W-:Y:S01]  /*2180*/  FFMA R20, R29.reuse, R3, R20 ;  /* 0x000000031d147223 */ /* 0x050fe20000000014 */
[C---:B0-----:R-:W-:Y:S01]  /*2190*/  FFMA R21, R29.reuse, R2, R21 ;  /* 0x000000021d157223 */ /* 0x041fe20000000015 */
[----:B-----5:R-:W-:-:S07]  /*21a0*/  FFMA R22, R29, R33, R22 ;  /* 0x000000211d167223 */ /* 0x020fce0000000016 */
.L_x_1779:
[----:B------:R-:W-:Y:S05]  /*21b0*/  WARPSYNC.ALL ;  /* 0x0000000000007948 */ /* 0x000fea0003800000 */
[----:B------:R-:W-:Y:S01]  /*21c0*/  BAR.SYNC.DEFER_BLOCKING 0x0 ;  /* 0x0000000000007b1d */ /* 0x000fe20000010000 */
[----:B------:R-:W-:-:S05]  /*21d0*/  VIADD R23, R23, 0x1 ;  /* 0x0000000117177836 */ /* 0x000fca0000000000 */
[----:B------:R-:W-:Y:S05]  /*21e0*/  @!P1 BRA `(.L_x_1800) ;  /* 0xffffffe400789947 */ /* 0x000fea000383ffff */
.L_x_1774:
[----:B------:R-:W5:Y:S02]  /*21f0*/  LDCU UR6, c[0x0][0x3ac] ;  /* 0x00007580ff0677ac */ /* 0x000f640008000800 */
[----:B-----5:R-:W-:-:S13]  /*2200*/  ISETP.GE.AND P0, PT, R14, UR6, PT ;  /* 0x000000060e007c0c */ /* 0x020fda000bf06270 */
[----:B------:R-:W-:Y:S05]  /*2210*/  @P0 EXIT ;  /* 0x000000000000094d */ /* 0x000fea0003800000 */
[----:B------:R-:W5:Y:S01]  /*2220*/  LDCU.64 UR4, c[0x0][0x3a0] ;  /* 0x00007400ff0477ac */ /* 0x000f620008000a00 */
[----:B------:R-:W-:Y:S01]  /*2230*/  MOV R2, R16 ;  /* 0x0000001000027202 */ /* 0x000fe20000000f00 */
[----:B-----5:R-:W-:-:S04]  /*2240*/  UISETP.NE.U32.AND UP0, UPT, UR4, URZ, UPT ;  /* 0x000000ff0400728c */ /* 0x020fc8000bf05070 */
[----:B------:R-:W-:-:S09]  /*2250*/  UISETP.NE.AND.EX UP0, UPT, UR5, URZ, UPT, UP0 ;  /* 0x000000ff0500728c */ /* 0x000fd2000bf05300 */
[----:B------:R-:W-:Y:S05]  /*2260*/  BRA.U !UP0, `(.L_x_1801) ;  /* 0x00000001087c7547 */ /* 0x000fea000b800000 */
[----:B------:R-:W5:Y:S02]  /*2270*/  LDC.64 R6, c[0x0][0x3a0] ;  /* 0x0000e800ff067b82 */ /* 0x000f640000000a00 */
[----:B-----5:R-:W-:-:S06]  /*2280*/  IMAD.WIDE.U32 R6, R13, 0x4, R6 ;  /* 0x000000040d067825 */ /* 0x020fcc00078e0006 */
[----:B------:R-:W0:Y:S01]  /*2290*/  LDG.E.CONSTANT R6, desc[UR10][R6.64] ;  /* 0x0000000a06067981 */ /* 0x000e22000c1e9900 */
[----:B------:R-:W-:Y:S02]  /*22a0*/  HFMA2 R10, -RZ, RZ, 3.7421875, 0 ;  /* 0x437c0000ff0a7431 */ /* 0x000fe400000001ff */
[----:B------:R-:W-:Y:S01]  /*22b0*/  IMAD.MOV.U32 R5, RZ, RZ, 0x3bbb989d ;  /* 0x3bbb989dff057424 */ /* 0x000fe200078e00ff */
[----:B01234-:R-:W-:-:S05]  /*22c0*/  FMNMX R0, R6, R25, !PT ;  /* 0x0000001906007209 */ /* 0x01ffca0007800000 */
        /* <DEDUP_REMOVED lines=25> */
.L_x_1801:
[C---:B01234-:R-:W-:Y:S01]  /*2460*/  VIADD R0, R2.reuse, 0x1800000 ;  /* 0x0180000002007836 */ /* 0x05ffe20000000000 */
[----:B------:R-:W-:Y:S01]  /*2470*/  BSSY.RECONVERGENT B0, `(.L_x_1802) ;  /* 0x000000d000007945 */ /* 0x000fe20003800200 */
[----:B------:R-:W-:-:S03]  /*2480*/  FSETP.GT.AND P3, PT, R2, RZ, PT ;  /* 0x000000ff0200720b */ /* 0x000fc60003f64000 */
[----:B------:R-:W-:-:S04]  /*2490*/  LOP3.LUT R0, R0, 0x7f800000, RZ, 0xc0, !PT ;  /* 0x7f80000000007812 */ /* 0x000fc800078ec0ff */
[----:B------:R-:W-:-:S13]  /*24a0*/  ISETP.GT.U32.AND P0, PT, R0, 0x1ffffff, PT ;  /* 0x01ffffff0000780c */ /* 0x000fda0003f04070 */
[----:B------:R-:W-:Y:S05]  /*24b0*/  @P0 BRA `(.L_x_1803) ;  /* 0x0000000000100947 */ /* 0x000fea0003800000 */
[----:B------:R-:W-:-:S07]  /*24c0*/  MOV R6, 0x24e0 ;  /* 0x000024e000067802 */ /* 0x000fce0000000f00 */
[----:B------:R-:W-:Y:S05]  /*24d0*/  CALL.REL.NOINC `($__internal_36_$__cuda_sm20_rcp_rn_f32_slowpath) ;  /* 0x0000000400107944 */ /* 0x000fea0003c00000 */
[----:B------:R-:W-:Y:S01]  /*24e0*/  MOV R0, R3 ;  /* 0x0000000300007202 */ /* 0x000fe20000000f00 */
[----:B------:R-:W-:Y:S06]  /*24f0*/  BRA `(.L_x_1804) ;  /* 0x0000000000107947 */ /* 0x000fec0003800000 */
.L_x_1803:
[----:B------:R-:W0:Y:S02]  /*2500*/  MUFU.RCP R3, R2 ;  /* 0x0000000200037308 */ /* 0x000e240000001000 */
[----:B0-----:R-:W-:-:S04]  /*2510*/  FFMA R0, R3, R2, -1 ;  /* 0xbf80000003007423 */ /* 0x001fc80000000002 */
[----:B------:R-:W-:-:S04]  /*2520*/  FADD.FTZ R0, -R0, -RZ ;  /* 0x800000ff00007221 */ /* 0x000fc80000010100 */
[----:B------:R-:W-:-:S07]  /*2530*/  FFMA R0, R3, R0, R3 ;  /* 0x0000000003007223 */ /* 0x000fce0000000003 */
.L_x_1804:
[----:B------:R-:W-:Y:S05]  /*2540*/  BSYNC.RECONVERGENT B0 ;  /* 0x0000000000007941 */ /* 0x000fea0003800200 */
.L_x_1802:
        /* <DEDUP_REMOVED lines=22> */
.L_x_1784:
[----:B------:R-:W-:Y:S01]  /*26b0*/  HFMA2 R35, -RZ, RZ, 0, 1.847743988037109375e-06 ;  /* 0x0000001fff237431 */ /* 0x000fe200000001ff */
[----:B------:R-:W-:Y:S01]  /*26c0*/  BSSY B2, `(.L_x_1805) ;  /* 0x0000006000027945 */ /* 0x000fe20003800000 */
[----:B------:R-:W-:Y:S01]  /*26d0*/  IMAD.MOV.U32 R34, RZ, RZ, 0x10 ;  /* 0x00000010ff227424 */ /* 0x000fe200078e00ff */
[----:B------:R-:W-:-:S07]  /*26e0*/  MOV R33, 0xffffffff ;  /* 0xffffffff00217802 */ /* 0x000fce0000000f00 */
[----:B------:R-:W-:Y:S05]  /*26f0*/  WARPSYNC.COLLECTIVE R33, `(.L_x_1806) ;  /* 0x0000000021087348 */ /* 0x000fea0003c00000 */
[----:B------:R0:W1:Y:S02]  /*2700*/  SHFL.BFLY P3, R31, R32, R34, R35 ;  /* 0x0c000022201f7389 */ /* 0x0000640000060023 */
[----:B01----:R-:W-:Y:S05]  /*2710*/  ENDCOLLECTIVE ;  /* 0x000000000000791b */ /* 0x003fea0003800000 */
.L_x_1806:
[----:B------:R-:W-:Y:S05]  /*2720*/  BSYNC B2 ;  /* 0x0000000000027941 */ /* 0x000fea0003800000 */
.L_x_1805:
[----:B------:R-:W-:Y:S02]  /*2730*/  IMAD.MOV.U32 R27, RZ, RZ, R31 ;  /* 0x000000ffff1b7224 */ /* 0x000fe400078e001f */
[----:B------:R-:W-:Y:S02]  /*2740*/  HFMA2 R34, -RZ, RZ, 0, 4.76837158203125e-07 ;  /* 0x00000008ff227431 */ /* 0x000fe400000001ff */
[----:B------:R-:W-:Y:S01]  /*2750*/  IMAD.MOV.U32 R35, RZ, RZ, 0x1f ;  /* 0x0000001fff237424 */ /* 0x000fe200078e00ff */
[----:B------:R-:W-:Y:S01]  /*2760*/  MOV R33, 0xffffffff ;  /* 0xffffffff00217802 */ /* 0x000fe20000000f00 */
[----:B------:R-:W-:-:S05]  /*2770*/  FADD R27, R32, R27 ;  /* 0x0000001b201b7221 */ /* 0x000fca0000000000 */
[----:B------:R-:W-:-:S07]  /*2780*/  MOV R32, R27 ;  /* 0x0000001b00207202 */ /* 0x000fce0000000f00 */
[----:B------:R-:W-:Y:S05]  /*2790*/  WARPSYNC.COLLECTIVE R33, `(.L_x_1807) ;  /* 0x0000000021087348 */ /* 0x000fea0003c00000 */
[----:B------:R0:W1:Y:S02]  /*27a0*/  SHFL.BFLY P3, R31, R32, R34, R35 ;  /* 0x0c000022201f7389 */ /* 0x0000640000060023 */
[----:B01----:R-:W-:Y:S05]  /*27b0*/  ENDCOLLECTIVE ;  /* 0x000000000000791b */ /* 0x003fea0003800000 */
.L_x_1807:
[----:B------:R-:W-:Y:S01]  /*27c0*/  HFMA2 R34, -RZ, RZ, 0, 2.384185791015625e-07 ;  /* 0x00000004ff227431 */ /* 0x000fe200000001ff */
[----:B------:R-:W-:-:S05]  /*27d0*/  MOV R0, R31 ;  /* 0x0000001f00007202 */ /* 0x000fca0000000f00 */
[----:B------:R-:W-:-:S04]  /*27e0*/  FADD R0, R27, R0 ;  /* 0x000000001b007221 */ /* 0x000fc80000000000 */
[----:B------:R-:W-:-:S07]  /*27f0*/  IMAD.MOV.U32 R32, RZ, RZ, R0 ;  /* 0x000000ffff207224 */ /* 0x000fce00078e0000 */
[----:B------:R-:W-:Y:S05]  /*2800*/  WARPSYNC.COLLECTIVE R33, `(.L_x_1808) ;  /* 0x0000000021087348 */ /* 0x000fea0003c00000 */
[----:B------:R0:W1:Y:S02]  /*2810*/  SHFL.BFLY P3, R31, R32, R34, R35 ;  /* 0x0c000022201f7389 */ /* 0x0000640000060023 */
[----:B01----:R-:W-:Y:S05]  /*2820*/  ENDCOLLECTIVE ;  /* 0x000000000000791b */ /* 0x003fea0003800000 */
.L_x_1808:
[----:B------:R-:W-:Y:S01]  /*2830*/  HFMA2 R34, -RZ, RZ, 0, 1.1920928955078125e-07 ;  /* 0x00000002ff227431 */ /* 0x000fe200000001ff */
[----:B------:R-:W-:-:S05]  /*2840*/  MOV R29, R31 ;  /* 0x0000001f001d7202 */ /* 0x000fca0000000f00 */
[----:B------:R-:W-:-:S04]  /*2850*/  FADD R29, R0, R29 ;  /* 0x0000001d001d7221 */ /* 0x000fc80000000000 */
[----:B------:R-:W-:-:S07]  /*2860*/  IMAD.MOV.U32 R32, RZ, RZ, R29 ;  /* 0x000000ffff207224 */ /* 0x000fce00078e001d */
[----:B------:R-:W-:Y:S05]  /*2870*/  WARPSYNC.COLLECTIVE R33, `(.L_x_1809) ;  /* 0x0000000021087348 */ /* 0x000fea0003c00000 */
[----:B------:R0:W1:Y:S02]  /*2880*/  SHFL.BFLY P3, R31, R32, R34, R35 ;  /* 0x0c000022201f7389 */ /* 0x0000640000060023 */
[----:B01----:R-:W-:Y:S05]  /*2890*/  ENDCOLLECTIVE ;  /* 0x000000000000791b */ /* 0x003fea0003800000 */
.L_x_1809:
[----:B------:R-:W-:Y:S01]  /*28a0*/  HFMA2 R34, -RZ, RZ, 0, 5.9604644775390625e-08 ;  /* 0x00000001ff227431 */ /* 0x000fe200000001ff */
[----:B------:R-:W-:-:S05]  /*28b0*/  MOV R30, R31 ;  /* 0x0000001f001e7202 */ /* 0x000fca0000000f00 */
[----:B------:R-:W-:-:S04]  /*28c0*/  FADD R30, R29, R30 ;  /* 0x0000001e1d1e7221 */ /* 0x000fc80000000000 */
[----:B------:R-:W-:-:S07]  /*28d0*/  IMAD.MOV.U32 R32, RZ, RZ, R30 ;  /* 0x000000ffff207224 */ /* 0x000fce00078e001e */
[----:B------:R-:W-:Y:S05]  /*28e0*/  WARPSYNC.COLLECTIVE R33, `(.L_x_1810) ;  /* 0x0000000021087348 */ /* 0x000fea0003c00000 */
[----:B------:R0:W1:Y:S02]  /*28f0*/  SHFL.BFLY P3, R31, R32, R34, R35 ;  /* 0x0c000022201f7389 */ /* 0x0000640000060023 */
[----:B01----:R-:W-:Y:S05]  /*2900*/  ENDCOLLECTIVE ;  /* 0x000000000000791b */ /* 0x003fea0003800000 */
.L_x_1810:
[----:B------:R-:W-:Y:S05]  /*2910*/  BRA `(.L_x_1811) ;  /* 0xffffffe800447947 */ /* 0x000fea000383ffff */
        .weak           $__internal_36_$__cuda_sm20_rcp_rn_f32_slowpath
        .type           $__internal_36_$__cuda_sm20_rcp_rn_f32_slowpath,@function
        .size           $__internal_36_$__cuda_sm20_rcp_rn_f32_slowpath,(.L_x_2097 - $__internal_36_$__cuda_sm20_rcp_rn_f32_slowpath)
$__internal_36_$__cuda_sm20_rcp_rn_f32_slowpath:
        /* <DEDUP_REMOVED lines=15> */
.L_x_1813:
        /* <DEDUP_REMOVED lines=33> */
.L_x_1815:
[----:B------:R0:W1:Y:S02]  /*2c20*/  MUFU.RCP R3, R2 ;  /* 0x0000000200037308 */ /* 0x0000640000001000 */
.L_x_1814:
[----:B------:R-:W-:Y:S05]  /*2c30*/  BSYNC.RECONVERGENT B1 ;  /* 0x0000000000017941 */ /* 0x000fea0003800200 */
.L_x_1812:
[----:B------:R-:W-:-:S04]  /*2c40*/  HFMA2 R7, -RZ, RZ, 0, 0 ;  /* 0x00000000ff077431 */ /* 0x000fc800000001ff */
[----:B01----:R-:W-:Y:S05]  /*2c50*/  RET.REL.NODEC R6 `(_Z23flash_attn_sinks_kernelI6__halfLi192ELi8ELi16EEvPKT_S3_S3_PS1_PKffiiiii) ;  /* 0xffffffd006e87950 */ /* 0x003fea0003c3ffff */
.L_x_1816:
        /* <DEDUP_REMOVED lines=10> */
.L_x_2097:


//--------------------- .text._Z23flash_attn_sinks_kernelI6__halfLi128ELi8ELi32EEvPKT_S3_S3_PS1_PKffiiiii --------------------------
	.section	.text._Z23flash_attn_sinks_kernelI6__halfLi128ELi8ELi32EEvPKT_S3_S3_PS1_PKffiiiii,"ax",@progbits
	.align	128
        .global         _Z23flash_attn_sinks_kernelI6__halfLi128ELi8ELi32EEvPKT_S3_S3_PS1_PKffiiiii
        .type           _Z23flash_attn_sinks_kernelI6__halfLi128ELi8ELi32EEvPKT_S3_S3_PS1_PKffiiiii,@function
        .size           _Z23flash_attn_sinks_kernelI6__halfLi128ELi8ELi32EEvPKT_S3_S3_PS1_PKffiiiii,(.L_x_2098 - _Z23flash_attn_sinks_kernelI6__halfLi128ELi8ELi32EEvPKT_S3_S3_PS1_PKffiiiii)
        .other          _Z23flash_attn_sinks_kernelI6__halfLi128ELi8ELi32EEvPKT_S3_S3_PS1_PKffiiiii,@"STO_CUDA_ENTRY STV_DEFAULT"
_Z23flash_attn_sinks_kernelI6__halfLi128ELi8ELi32EEvPKT_S3_S3_PS1_PKffiiiii:
.text._Z23flash_attn_sinks_kernelI6__halfLi128ELi8ELi32EEvPKT_S3_S3_PS1_PKffiiiii:
        /* <DEDUP_REMOVED lines=89> */
[----:B------:R-:W-:Y:S01]  /*0590*/  @!P3 LOP3.LUT R11, RZ, R8, RZ, 0x33, !PT ;  /* 0x00000008ff0bb212 */ /* 0x000fe200078e33ff */
[----:B--2---:R-:W-:Y:S02]  /*05a0*/  @!P1 HADD2.F32 R2, -RZ, R2.H0_H0 ;  /* 0x20000002ff029230 */ /* 0x004fe40000004100 */
[----:B---3--:R-:W-:-:S03]  /*05b0*/  @!P1 HADD2.F32 R7, -RZ, R7.H0_H0 ;  /* 0x20000007ff079230 */ /* 0x008fc60000004100 */
[-C--:B------:R-:W-:Y:S01]  /*05c0*/  @!P1 FMUL R15, R2, R23.reuse ;  /* 0x00000017020f9220 */ /* 0x080fe20000400000 */
[----:B------:R-:W-:Y:S02]  /*05d0*/  IMAD.U32 R2, RZ, RZ, UR5 ;  /* 0x00000005ff027e24 */ /* 0x000fe4000f8e00ff */
[----:B-----5:R-:W-:Y:S02]  /*05e0*/  @!P1 HADD2.F32 R0, -RZ, R0.H0_H0 ;  /* 0x20000000ff009230 */ /* 0x020fe40000004100 */
[----:B------:R-:W-:Y:S02]  /*05f0*/  @!P1 HADD2.F32 R4, -RZ, R4.H0_H0 ;  /* 0x20000004ff049230 */ /* 0x000fe40000004100 */
[----:B------:R-:W-:Y:S01]  /*0600*/  @!P1 FMUL R17, R7, R23 ;  /* 0x0000001707119220 */ /* 0x000fe20000400000 */
[----:B-1----:R-:W-:Y:S02]  /*0610*/  @!P1 FMUL R14, R0, R25 ;  /* 0x00000019000e9220 */ /* 0x002fe40000400000 */
[----:B------:R-:W-:Y:S01]  /*0620*/  @!P1 FMUL R13, R4, R27 ;  /* 0x0000001b040d9220 */ /* 0x000fe20000400000 */
[----:B------:R-:W-:Y:S01]  /*0630*/  ISETP.GE.AND P1, PT, R2, UR11, PT ;  /* 0x0000000b02007c0c */ /* 0x000fe2000bf26270 */
[----:B------:R-:W-:Y:S01]  /*0640*/  IMAD R11, R6, UR4, R11 ;  /* 0x00000004060b7c24 */ /* 0x000fe2000f8e020b */
[----:B------:R-:W-:-:S02]  /*0650*/  IADD3 R16, PT, PT, R16, R10, RZ ;  /* 0x0000000a10107210 */ /* 0x000fc40007ffe0ff */
[----:B------:R-:W-:Y:S02]  /*0660*/  CS2R R6, SRZ ;  /* 0x0000000000067805 */ /* 0x000fe4000001ff00 */
[----:B------:R-:W-:Y:S02]  /*0670*/  MOV R23, 0xff7fffff ;  /* 0xff7fffff00177802 */ /* 0x000fe40000000f00 */
[----:B------:R-:W-:-:S05]  /*0680*/  CS2R R4, SRZ ;  /* 0x0000000000047805 */ /* 0x000fca000001ff00 */
        /* <DEDUP_REMOVED lines=11> */
.L_x_1848:
        /* <DEDUP_REMOVED lines=9> */
[----:B-12---:R-:W-:Y:S01]  /*07d0*/  MOV R8, 0x20 ;  /* 0x0000002000087802 */ /* 0x006fe20000000f00 */
        /* <DEDUP_REMOVED lines=21> */
.L_x_1818:
        /* <DEDUP_REMOVED lines=13> */
[----:B---3--:R-:W-:Y:S01]  /*0a00*/  @!P1 HADD2.F32 R37, -RZ, R34.H0_H0 ;  /* 0x20000022ff259230 */ /* 0x008fe20000004100 */
[----:B------:R-:W-:Y:S01]  /*0a10*/  ISETP.GE.AND P1, PT, R32, UR8, PT ;  /* 0x0000000820007c0c */ /* 0x000fe2000bf26270 */
[----:B------:R-:W-:Y:S01]  /*0a20*/  UIADD3 UR4, UPT, UPT, UR4, 0x1000, URZ ;  /* 0x0000100004047890 */ /* 0x000fe2000fffe0ff */
[----:B0-----:R-:W-:Y:S02]  /*0a30*/  HFMA2 R9, -RZ, RZ, 0, 0 ;  /* 0x00000000ff097431 */ /* 0x001fe400000001ff */
[----:B------:R-:W-:Y:S02]  /*0a40*/  IMAD.MOV.U32 R11, RZ, RZ, RZ ;  /* 0x000000ffff0b7224 */ /* 0x000fe400078e00ff */
[----:B----4-:R-:W-:-:S07]  /*0a50*/  @!P2 HADD2.F32 R36, -RZ, R10.H0_H0 ;  /* 0x2000000aff24a230 */ /* 0x010fce0000004100 */
[----:B------:R-:W0:Y:S01]  /*0a60*/  @!P1 LDC.64 R34, c[0x0][0x388] ;  /* 0x0000e200ff229b82 */ /* 0x000e220000000a00 */
[----:B------:R-:W-:Y:S01]  /*0a70*/  UISETP.NE.AND UP1, UPT, UR4, 0x4800, UPT ;  /* 0x000048000400788c */ /* 0x000fe2000bf25270 */
[----:B--2---:R-:W-:Y:S02]  /*0a80*/  @!P3 HADD2.F32 R9, -RZ, R8.H0_H0 ;  /* 0x20000008ff09b230 */ /* 0x004fe40000004100 */
        /* <DEDUP_REMOVED lines=13> */
[----:B--2---:R-:W-:-:S05]  /*0b60*/  @!P1 HADD2.F32 R11, -RZ, R34.H0_H0 ;  /* 0x20000022ff0b9230 */ /* 0x004fca0000004100 */
[----:B------:R0:W-:Y:S02]  /*0b70*/  STS [R30+0x400], R11 ;  /* 0x0004000b1e007388 */ /* 0x0001e40000000800 */
[----:B0-----:R-:W-:Y:S01]  /*0b80*/  IADD3 R30, PT, PT, R30, 0x1000, RZ ;  /* 0x000010001e1e7810 */ /* 0x001fe20007ffe0ff */
[----:B------:R-:W-:Y:S06]  /*0b90*/  BRA.U UP1, `(.L_x_1818) ;  /* 0xfffffffd01647547 */ /* 0x000fec000b83ffff */
[----:B------:R-:W-:Y:S01]  /*0ba0*/  IMAD.MOV.U32 R24, RZ, RZ, R22 ;  /* 0x000000ffff187224 */ /* 0x000fe200078e0016 */
[----:B------:R-:W-:-:S06]  /*0bb0*/  UMOV UR4, URZ ;  /* 0x000000ff00047c82 */ /* 0x000fcc0008000000 */
.L_x_1819:
[----:B------:R-:W-:Y:S01]  /*0bc0*/  SHF.R.U32.HI R34, RZ, 0x7, R24 ;  /* 0x00000007ff227819 */ /* 0x000fe20000011618 */
[C---:B0-----:R-:W-:Y:S01]  /*0bd0*/  VIADD R32, R24.reuse, 0x200 ;  /* 0x0000020018207836 */ /* 0x041fe20000000000 */
[C---:B------:R-:W-:Y:S02]  /*0be0*/  IADD3 R31, PT, PT, R24.reuse, 0x100, RZ ;  /* 0x00000100181f7810 */ /* 0x040fe40007ffe0ff */
[----:B------:R-:W-:Y:S02]  /*0bf0*/  IADD3 R30, PT, PT, R24, 0x300, RZ ;  /* 0x00000300181e7810 */ /* 0x000fe40007ffe0ff */
        /* <DEDUP_REMOVED lines=20> */
[----:B------:R0:W4:Y:S01]  /*0d40*/  @!P1 LDG.E.U16.CONSTANT R28, desc[UR12][R28.64] ;  /* 0x0000000c1c1c9981 */ /* 0x000122000c1e9500 */
[----:B-1----:R-:W-:-:S06]  /*0d50*/  @!P2 IMAD.WIDE R26, R31, 0x2, R26 ;  /* 0x000000021f1aa825 */ /* 0x002fcc00078e021a */
[----:B------:R-:W5:Y:S01]  /*0d60*/  @!P2 LDG.E.U16.CONSTANT R26, desc[UR12][R26.64] ;  /* 0x0000000c1a1aa981 */ /* 0x000f62000c1e9500 */
[----:B--2---:R-:W-:-:S06]  /*0d70*/  @!P3 IMAD.WIDE R10, R33, 0x2, R10 ;  /* 0x00000002210ab825 */ /* 0x004fcc00078e020a */
[----:B------:R1:W2:Y:S01]  /*0d80*/  @!P3 LDG.E.U16.CONSTANT R10, desc[UR12][R10.64] ;  /* 0x0000000c0a0ab981 */ /* 0x0002a2000c1e9500 */
[----:B---3--:R-:W-:-:S06]  /*0d90*/  @!P4 IMAD.WIDE R8, R35, 0x2, R8 ;  /* 0x000000022308c825 */ /* 0x008fcc00078e0208 */
[----:B------:R-:W3:Y:S01]  /*0da0*/  @!P4 LDG.E.U16.CONSTANT R8, desc[UR12][R8.64] ;  /* 0x0000000c0808c981 */ /* 0x000ee2000c1e9500 */
[----:B------:R-:W1:Y:S01]  /*0db0*/  S2UR UR10, SR_CgaCtaId ;  /* 0x00000000000a79c3 */ /* 0x000e620000008800 */
[----:B------:R-:W-:Y:S02]  /*0dc0*/  UMOV UR7, 0x400 ;  /* 0x0000040000077882 */ /* 0x000fe40000000000 */
[----:B------:R-:W-:Y:S01]  /*0dd0*/  UIADD3 UR7, UPT, UPT, UR7, 0x4000, URZ ;  /* 0x0000400007077890 */ /* 0x000fe2000fffe0ff */
[----:B------:R-:W-:Y:S01]  /*0de0*/  CS2R R30, SRZ ;  /* 0x00000000001e7805 */ /* 0x000fe2000001ff00 */
[----:B------:R-:W-:Y:S01]  /*0df0*/  IMAD.MOV.U32 R32, RZ, RZ, RZ ;  /* 0x000000ffff207224 */ /* 0x000fe200078e00ff */
[----:B0-----:R-:W-:Y:S01]  /*0e00*/  MOV R29, RZ ;  /* 0x000000ff001d7202 */ /* 0x001fe20000000f00 */
[----:B------:R-:W-:Y:S02]  /*0e10*/  UIADD3 UR4, UPT, UPT, UR4, 0x4, URZ ;  /* 0x0000000404047890 */ /* 0x000fe4000fffe0ff */
[----:B-1----:R-:W-:-:S06]  /*0e20*/  ULEA UR7, UR10, UR7, 0x18 ;  /* 0x000000070a077291 */ /* 0x002fcc000f8ec0ff */
[C---:B------:R-:W-:Y:S01]  /*0e30*/  LEA R11, R24.reuse, UR7, 0x2 ;  /* 0x00000007180b7c11 */ /* 0x040fe2000f8e10ff */
[----:B------:R-:W-:Y:S01]  /*0e40*/  UISETP.NE.AND UP1, UPT, UR4, 0x10, UPT ;  /* 0x000000100400788c */ /* 0x000fe2000bf25270 */
[----:B------:R-:W-:Y:S02]  /*0e50*/  VIADD R24, R24, 0x400 ;  /* 0x0000040018187836 */ /* 0x000fe40000000000 */
[----:B----4-:R-:W-:Y:S02]  /*0e60*/  @!P1 HADD2.F32 R30, -RZ, R28.H0_H0 ;  /* 0x2000001cff1e9230 */ /* 0x010fe40000004100 */
[----:B-----5:R-:W-:-:S03]  /*0e70*/  @!P2 HADD2.F32 R31, -RZ, R26.H0_H0 ;  /* 0x2000001aff1fa230 */ /* 0x020fc60000004100 */
[----:B------:R0:W-:Y:S01]  /*0e80*/  STS [R11], R30 ;  /* 0x0000001e0b007388 */ /* 0x0001e20000000800 */
[----:B--2---:R-:W-:-:S03]  /*0e90*/  @!P3 HADD2.F32 R32, -RZ, R10.H0_H0 ;  /* 0x2000000aff20b230 */ /* 0x004fc60000004100 */
[----:B------:R0:W-:Y:S01]  /*0ea0*/  STS [R11+0x400], R31 ;  /* 0x0004001f0b007388 */ /* 0x0001e20000000800 */
[----:B---3--:R-:W-:-:S03]  /*0eb0*/  @!P4 HADD2.F32 R29, -RZ, R8.H0_H0 ;  /* 0x20000008ff1dc230 */ /* 0x008fc60000004100 */
        /* <DEDUP_REMOVED lines=15> */
.L_x_1827:
        /* <DEDUP_REMOVED lines=30> */
.L_x_1859:
[----:B-1----:R-:W-:Y:S01]  /*1190*/  FADD R29, R28, R29 ;  /* 0x0000001d1c1d7221 */ /* 0x002fe20000000000 */
[----:B------:R-:W-:-:S04]  /*11a0*/  LEA R8, R10, UR14, 0x2 ;  /* 0x0000000e0a087c11 */ /* 0x000fc8000f8e10ff */
[----:B------:R-:W-:Y:S01]  /*11b0*/  FMNMX R24, R24, R29, !PT ;  /* 0x0000001d18187209 */ /* 0x000fe20007800000 */
[----:B------:R1:W-:Y:S01]  /*11c0*/  STL [R8], R29 ;  /* 0x0000001d08007387 */ /* 0x0003e20000100800 */
[----:B------:R-:W-:Y:S05]  /*11d0*/  BRA `(.L_x_1826) ;  /* 0x00000000000c7947 */ /* 0x000fea0003800000 */
.L_x_1824:
[----:B------:R-:W-:Y:S02]  /*11e0*/  LEA R8, R10, UR14, 0x2 ;  /* 0x0000000e0a087c11 */ /* 0x000fe4000f8e10ff */
[----:B------:R-:W-:-:S05]  /*11f0*/  MOV R11, 0xff7fffff ;  /* 0xff7fffff000b7802 */ /* 0x000fca0000000f00 */
[----:B------:R2:W-:Y:S02]  /*1200*/  STL [R8], R11 ;  /* 0x0000000b08007387 */ /* 0x0005e40000100800 */
.L_x_1826:
[----:B------:R-:W-:Y:S05]  /*1210*/  BSYNC B1 ;  /* 0x0000000000017941 */ /* 0x000fea0003800000 */
.L_x_1823:
[----:B------:R-:W-:Y:S01]  /*1220*/  IADD3 R10, PT, PT, R10, 0x1, RZ ;  /* 0x000000010a0a7810 */ /* 0x000fe20007ffe0ff */
[----:B------:R-:W-:-:S03]  /*1230*/  VIADD R9, R9, 0x1 ;  /* 0x0000000109097836 */ /* 0x000fc60000000000 */
[----:B------:R-:W-:-:S13]  /*1240*/  ISETP.GE.AND P2, PT, R10, UR8, PT ;  /* 0x000000080a007c0c */ /* 0x000fda000bf46270 */
[----:B------:R-:W-:Y:S05]  /*1250*/  @!P2 BRA `(.L_x_1827) ;  /* 0xfffffffc0054a947 */ /* 0x000fea000383ffff */
[----:B------:R-:W-:Y:S05]  /*1260*/  BRA `(.L_x_1828) ;  /* 0x00000004003c7947 */ /* 0x000fea0003800000 */
.L_x_1822:
        /* <DEDUP_REMOVED lines=12> */
.L_x_1831:
        /* <DEDUP_REMOVED lines=21> */
.L_x_1830:
[----:B------:R-:W-:Y:S05]  /*1480*/  BSYNC.RECONVERGENT B1 ;  /* 0x0000000000017941 */ /* 0x000fea0003800200 */
.L_x_1829:
        /* <DEDUP_REMOVED lines=24> */
.L_x_1833:
[----:B------:R-:W-:Y:S05]  /*1610*/  BSYNC.RECONVERGENT B1 ;  /* 0x0000000000017941 */ /* 0x000fea0003800200 */
.L_x_1832:
        /* <DEDUP_REMOVED lines=20> */
.L_x_1828:
[----:B------:R-:W-:Y:S05]  /*1760*/  BSYNC B0 ;  /* 0x0000000000007941 */ /* 0x000fea0003800000 */
.L_x_1821:
[----:B------:R-:W-:-:S13]  /*1770*/  FSETP.GT.AND P2, PT, R24, -3.40282346638528859812e+38, PT ;  /* 0xff7fffff1800780b */ /* 0x000fda0003f44000 */
[----:B------:R-:W-:Y:S05]  /*1780*/  @!P2 BRA `(.L_x_1820) ;  /* 0x000000100010a947 */ /* 0x000fea0003800000 */
[----:B------:R-:W-:Y:S01]  /*1790*/  HFMA2 R9, -RZ, RZ, 0.96630859375, -0.0022525787353515625 ;  /* 0x3bbb989dff097431 */ /* 0x000fe200000001ff */
[----:B------:R-:W-:Y:S01]  /*17a0*/  FMNMX R24, R23, R24, !PT ;  /* 0x0000001817187209 */ /* 0x000fe20007800000 */
[----:B------:R-:W-:-:S04]  /*17b0*/  IMAD.MOV.U32 R10, RZ, RZ, 0x437c0000 ;  /* 0x437c0000ff0a7424 */ /* 0x000fc800078e00ff */
[----:B012---:R-:W-:Y:S01]  /*17c0*/  FADD R8, R23, -R24 ;  /* 0x8000001817087221 */ /* 0x007fe20000000000 */
        /* <DEDUP_REMOVED lines=16> */
[----:B------:R-:W-:Y:S01]  /*18d0*/  MOV R26, RZ ;  /* 0x000000ff001a7202 */ /* 0x000fe20000000f00 */
[----:B------:R-:W-:-:S03]  /*18e0*/  IMAD.MOV.U32 R11, RZ, RZ, -0x20 ;  /* 0xffffffe0ff0b7424 */ /* 0x000fc600078e00ff */
[----:B------:R-:W-:Y:S01]  /*18f0*/  IADD3 R9, PT, PT, -R9, UR5, RZ ;  /* 0x0000000509097c10 */ /* 0x000fe2000fffe1ff */
[----:B------:R-:W-:-:S03]  /*1900*/  IMAD R8, R2, R11, -UR5 ;  /* 0x8000000502087e24 */ /* 0x000fc6000f8e020b */
[----:B------:R-:W-:Y:S02]  /*1910*/  ISETP.GT.U32.AND P1, PT, R9, -0x4, PT ;  /* 0xfffffffc0900780c */ /* 0x000fe40003f24070 */
[----:B------:R-:W-:-:S04]  /*1920*/  IADD3 R8, PT, PT, R25, R8, RZ ;  /* 0x0000000819087210 */ /* 0x000fc80007ffe0ff */
[----:B------:R-:W-:-:S07]  /*1930*/  LOP3.LUT R27, R8, 0x3, RZ, 0xc0, !PT ;  /* 0x00000003081b7812 */ /* 0x000fce00078ec0ff */
[----:B------:R-:W-:Y:S05]  /*1940*/  @P1 BRA `(.L_x_1834) ;  /* 0x0000000800041947 */ /* 0x000fea0003800000 */
[----:B------:R-:W-:Y:S01]  /*1950*/  BSSY.RECONVERGENT B0, `(.L_x_1834) ;  /* 0x0000080000007945 */ /* 0x000fe20003800200 */
[----:B------:R-:W-:Y:S01]  /*1960*/  LOP3.LUT R26, R8, 0xfffffffc, RZ, 0xc0, !PT ;  /* 0xfffffffc081a7812 */ /* 0x000fe200078ec0ff */
[----:B------:R-:W-:-:S07]  /*1970*/  IMAD.MOV.U32 R28, RZ, RZ, RZ ;  /* 0x000000ffff1c7224 */ /* 0x000fce00078e00ff */
.L_x_1843:
        /* <DEDUP_REMOVED lines=10> */
[----:B------:R-:W-:Y:S01]  /*1a20*/  FADD R25, -R24, R8 ;  /* 0x0000000818197221 */ /* 0x000fe20000000100 */
[----:B------:R-:W-:Y:S01]  /*1a30*/  UIADD3 UR4, UPT, UPT, UR4, 0x4000, URZ ;  /* 0x0000400004047890 */ /* 0x000fe2000fffe0ff */
[----:B------:R-:W-:Y:S01]  /*1a40*/  HFMA2 R8, -RZ, RZ, 0.96630859375, -0.0022525787353515625 ;  /* 0x3bbb989dff087431 */ /* 0x000fe200000001ff */
[----:B------:R-:W-:Y:S01]  /*1a50*/  LEA R31, R28, R19, 0x7 ;  /* 0x000000131c1f7211 */ /* 0x000fe200078e38ff */
[----:B------:R-:W-:-:S03]  /*1a60*/  IMAD.MOV.U32 R32, RZ, RZ, 0x437c0000 ;  /* 0x437c0000ff207424 */ /* 0x000fc600078e00ff */
[----:B------:R-:W-:-:S04]  /*1a70*/  FFMA.SAT R29, R25, R8, 0.5 ;  /* 0x3f000000191d7423 */ /* 0x000fc80000002008 */
[----:B------:R-:W-:-:S04]  /*1a80*/  FFMA.RM R29, R29, R32, 12582913 ;  /* 0x4b4000011d1d7423 */ /* 0x000fc80000004020 */
[C---:B------:R-:W-:Y:S01]  /*1a90*/  FADD R32, R29.reuse, -12583039 ;  /* 0xcb40007f1d207421 */ /* 0x040fe20000000000 */
[----:B------:R-:W-:Y:S01]  /*1aa0*/  SHF.L.U32 R29, R29, 0x17, RZ ;  /* 0x000000171d1d7819 */ /* 0x000fe200000006ff */
[----:B0-----:R-:W-:Y:S02]  /*1ab0*/  ULEA UR4, UR7, UR4, 0x18 ;  /* 0x0000000407047291 */ /* 0x001fe4000f8ec0ff */
[----:B------:R-:W-:-:S04]  /*1ac0*/  FFMA R32, R25, 1.4426950216293334961, -R32 ;  /* 0x3fb8aa3b19207823 */ /* 0x000fc80000000820 */
[----:B------:R-:W-:Y:S01]  /*1ad0*/  LEA R31, R31, UR4, 0x2 ;  /* 0x000000041f1f7c11 */ /* 0x000fe2000f8e10ff */
[----:B------:R-:W-:-:S04]  /*1ae0*/  FFMA R32, R25, 1.925963033500011079e-08, R32 ;  /* 0x32a5706019207823 */ /* 0x000fc80000000020 */
[----:B------:R-:W0:Y:S02]  /*1af0*/  LDS R8, [R31] ;  /* 0x000000001f087984 */ /* 0x000e240000000800 */
        /* <DEDUP_REMOVED lines=10> */
.L_x_1836:
[----:B------:R-:W-:Y:S05]  /*1ba0*/  BSYNC.RECONVERGENT B1 ;  /* 0x0000000000017941 */ /* 0x000fea0003800200 */
.L_x_1835:
        /* <DEDUP_REMOVED lines=28> */
.L_x_1838:
[----:B------:R-:W-:Y:S05]  /*1d70*/  BSYNC.RECONVERGENT B1 ;  /* 0x0000000000017941 */ /* 0x000fea0003800200 */
.L_x_1837:
        /* <DEDUP_REMOVED lines=28> */
.L_x_1840:
[----:B------:R-:W-:Y:S05]  /*1f40*/  BSYNC.RECONVERGENT B1 ;  /* 0x0000000000017941 */ /* 0x000fea0003800200 */
.L_x_1839:
        /* <DEDUP_REMOVED lines=28> */
.L_x_1842:
[----:B------:R-:W-:Y:S05]  /*2110*/  BSYNC.RECONVERGENT B1 ;  /* 0x0000000000017941 */ /* 0x000fea0003800200 */
.L_x_1841:
[----:B------:R-:W-:-:S04]  /*2120*/  IADD3 R28, PT, PT, R28, 0x4, RZ ;  /* 0x000000041c1c7810 */ /* 0x000fc80007ffe0ff */
[----:B------:R-:W-:-:S13]  /*2130*/  ISETP.NE.AND P1, PT, R28, R26, PT ;  /* 0x0000001a1c00720c */ /* 0x000fda0003f25270 */
[----:B------:R-:W-:Y:S05]  /*2140*/  @P1 BRA `(.L_x_1843) ;  /* 0xfffffff8000c1947 */ /* 0x000fea000383ffff */
[----:B------:R-:W-:Y:S05]  /*2150*/  BSYNC.RECONVERGENT B0 ;  /* 0x0000000000007941 */ /* 0x000fea0003800200 */
.L_x_1834:
        /* <DEDUP_REMOVED lines=37> */
.L_x_1845:
[----:B------:R-:W-:Y:S05]  /*23b0*/  BSYNC.RECONVERGENT B0 ;  /* 0x0000000000007941 */ /* 0x000fea0003800200 */
.L_x_1844:
        /* <DEDUP_REMOVED lines=32> */
.L_x_1847:
[----:B------:R-:W-:Y:S05]  /*25c0*/  BSYNC.RECONVERGENT B0 ;  /* 0x0000000000007941 */ /* 0x000fea0003800200 */
.L_x_1846:
        /* <DEDUP_REMOVED lines=32> */
.L_x_1820:
[----:B------:R-:W-:Y:S05]  /*27d0*/  WARPSYNC.ALL ;  /* 0x0000000000007948 */ /* 0x000fea0003800000 */
[----:B------:R-:W-:Y:S01]  /*27e0*/  BAR.SYNC.DEFER_BLOCKING 0x0 ;  /* 0x0000000000007b1d */ /* 0x000fe20000010000 */
[----:B------:R-:W-:-:S05]  /*27f0*/  IADD3 R2, PT, PT, R2, 0x1, RZ ;  /* 0x0000000102027810 */ /* 0x000fca0007ffe0ff */
[----:B------:R-:W-:Y:S05]  /*2800*/  BRA.U !UP0, `(.L_x_1848) ;  /* 0xffffffdd08cc7547 */ /* 0x000fea000b83ffff */
.L_x_1817:
        /* <DEDUP_REMOVED lines=11> */
[----:B012--5:R-:W-:Y:S01]  /*28c0*/  HFMA2 R11, -RZ, RZ, 0.96630859375, -0.0022525787353515625 ;  /* 0x3bbb989dff0b7431 */ /* 0x027fe200000001ff */
        /* <DEDUP_REMOVED lines=25> */
.L_x_1849:
[C---:B------:R-:W-:Y:S01]  /*2a60*/  IADD3 R0, PT, PT, R13.reuse, 0x1800000, RZ ;  /* 0x018000000d007810 */ /* 0x040fe20007ffe0ff */
[----:B------:R-:W-:Y:S01]  /*2a70*/  BSSY.RECONVERGENT B0, `(.L_x_1850) ;  /* 0x000000d000007945 */ /* 0x000fe20003800200 */
[----:B------:R-:W-:Y:S02]  /*2a80*/  FSETP.GT.AND P3, PT, R13, RZ, PT ;  /* 0x000000ff0d00720b */ /* 0x000fe40003f64000 */
[----:B------:R-:W-:-:S04]  /*2a90*/  LOP3.LUT R0, R0, 0x7f800000, RZ, 0xc0, !PT ;  /* 0x7f80000000007812 */ /* 0x000fc800078ec0ff */
[----:B------:R-:W-:-:S13]  /*2aa0*/  ISETP.GT.U32.AND P0, PT, R0, 0x1ffffff, PT ;  /* 0x01ffffff0000780c */ /* 0x000fda0003f04070 */
[----:B------:R-:W-:Y:S05]  /*2ab0*/  @P0 BRA `(.L_x_1851) ;  /* 0x0000000000100947 */ /* 0x000fea0003800000 */
[----:B------:R-:W-:Y:S01]  /*2ac0*/  IMAD.MOV.U32 R2, RZ, RZ, R13 ;  /* 0x000000ffff027224 */ /* 0x000fe200078e000d */
[----:B012--5:R-:W-:-:S07]  /*2ad0*/  MOV R11, 0x2af0 ;  /* 0x00002af0000b7802 */ /* 0x027fce0000000f00 */
[----:B------:R-:W-:Y:S05]  /*2ae0*/  CALL.REL.NOINC `($__internal_37_$__cuda_sm20_rcp_rn_f32_slowpath) ;  /* 0x0000000000f47944 */ /* 0x000fea0003c00000 */
[----:B------:R-:W-:Y:S05]  /*2af0*/  BRA `(.L_x_1852) ;  /* 0x0000000000107947 */ /* 0x000fea0003800000 */
.L_x_1851:
[----:B------:R-:W3:Y:S02]  /*2b00*/  MUFU.RCP R0, R13 ;  /* 0x0000000d00007308 */ /* 0x000ee40000001000 */
[----:B---3--:R-:W-:-:S04]  /*2b10*/  FFMA R2, R0, R13, -1 ;  /* 0xbf80000000027423 */ /* 0x008fc8000000000d */
[----:B------:R-:W-:-:S04]  /*2b20*/  FADD.FTZ R3, -R2, -RZ ;  /* 0x800000ff02037221 */ /* 0x000fc80000010100 */
[----:B------:R-:W-:-:S07]  /*2b30*/  FFMA R0, R0, R3, R0 ;  /* 0x0000000300007223 */ /* 0x000fce0000000000 */
.L_x_1852:
[----:B------:R-:W-:Y:S05]  /*2b40*/  BSYNC.RECONVERGENT B0 ;  /* 0x0000000000007941 */ /* 0x000fea0003800200 */
.L_x_1850:
[----:B------:R-:W3:Y:S01]  /*2b50*/  LDC.64 R2, c[0x0][0x398] ;  /* 0x0000e600ff027b82 */ /* 0x000ee20000000a00 */
        /* <DEDUP_REMOVED lines=9> */
[----:B---3--:R-:W-:-:S05]  /*2bf0*/  IMAD.WIDE R18, R18, 0x2, R2 ;  /* 0x0000000212127825 */ /* 0x008fca00078e0202 */
[----:B------:R-:W-:Y:S04]  /*2c00*/  STG.E.U16 desc[UR12][R18.64], R5 ;  /* 0x0000000512007986 */ /* 0x000fe8000c10150c */
[----:B------:R-:W-:Y:S04]  /*2c10*/  STG.E.U16 desc[UR12][R18.64+0x40], R6 ;  /* 0x0000400612007986 */ /* 0x000fe8000c10150c */
[----:B------:R-:W-:Y:S04]  /*2c20*/  STG.E.U16 desc[UR12][R18.64+0x80], R7 ;  /* 0x0000800712007986 */ /* 0x000fe8000c10150c */
[----:B------:R-:W-:Y:S01]  /*2c30*/  STG.E.U16 desc[UR12][R18.64+0xc0], R0 ;  /* 0x0000c00012007986 */ /* 0x000fe2000c10150c */
[----:B------:R-:W-:Y:S05]  /*2c40*/  EXIT ;  /* 0x000000000000794d */ /* 0x000fea0003800000 */
.L_x_1825:
        /* <DEDUP_REMOVED lines=8> */
.L_x_1854:
[----:B------:R-:W-:Y:S05]  /*2cd0*/  BSYNC B2 ;  /* 0x0000000000027941 */ /* 0x000fea0003800000 */
.L_x_1853:
        /* <DEDUP_REMOVED lines=8> */
.L_x_1855:
[----:B------:R-:W-:Y:S02]  /*2d60*/  HFMA2 R31, -RZ, RZ, 0, 2.384185791015625e-07 ;  /* 0x00000004ff1f7431 */ /* 0x000fe400000001ff */
[----:B------:R-:W-:-:S04]  /*2d70*/  IMAD.MOV.U32 R8, RZ, RZ, R29 ;  /* 0x000000ffff087224 */ /* 0x000fc800078e001d */
[----:B------:R-:W-:-:S05]  /*2d80*/  FADD R8, R11, R8 ;  /* 0x000000080b087221 */ /* 0x000fca0000000000 */
[----:B------:R-:W-:-:S07]  /*2d90*/  MOV R11, R8 ;  /* 0x00000008000b7202 */ /* 0x000fce0000000f00 */
[----:B------:R-:W-:Y:S05]  /*2da0*/  WARPSYNC.COLLECTIVE R30, `(.L_x_1856) ;  /* 0x000000001e087348 */ /* 0x000fea0003c00000 */
[----:B------:R0:W1:Y:S02]  /*2db0*/  SHFL.BFLY P2, R29, R11, R31, R32 ;  /* 0x0c00001f0b1d7389 */ /* 0x0000640000040020 */
[----:B01----:R-:W-:Y:S05]  /*2dc0*/  ENDCOLLECTIVE ;  /* 0x000000000000791b */ /* 0x003fea0003800000 */
.L_x_1856:
[----:B------:R-:W-:Y:S02]  /*2dd0*/  HFMA2 R31, -RZ, RZ, 0, 1.1920928955078125e-07 ;  /* 0x00000002ff1f7431 */ /* 0x000fe400000001ff */
[----:B------:R-:W-:-:S04]  /*2de0*/  IMAD.MOV.U32 R27, RZ, RZ, R29 ;  /* 0x000000ffff1b7224 */ /* 0x000fc800078e001d */
[----:B------:R-:W-:-:S05]  /*2df0*/  FADD R27, R8, R27 ;  /* 0x0000001b081b7221 */ /* 0x000fca0000000000 */
[----:B------:R-:W-:-:S07]  /*2e00*/  MOV R11, R27 ;  /* 0x0000001b000b7202 */ /* 0x000fce0000000f00 */
[----:B------:R-:W-:Y:S05]  /*2e10*/  WARPSYNC.COLLECTIVE R30, `(.L_x_1857) ;  /* 0x000000001e087348 */ /* 0x000fea0003c00000 */
[----:B------:R0:W1:Y:S02]  /*2e20*/  SHFL.BFLY P2, R29, R11, R31, R32 ;  /* 0x0c00001f0b1d7389 */ /* 0x0000640000040020 */
[----:B01----:R-:W-:Y:S05]  /*2e30*/  ENDCOLLECTIVE ;  /* 0x000000000000791b */ /* 0x003fea0003800000 */
.L_x_1857:
[----:B------:R-:W-:Y:S02]  /*2e40*/  HFMA2 R31, -RZ, RZ, 0, 5.9604644775390625e-08 ;  /* 0x00000001ff1f7431 */ /* 0x000fe400000001ff */
[----:B------:R-:W-:-:S04]  /*2e50*/  IMAD.MOV.U32 R28, RZ, RZ, R29 ;  /* 0x000000ffff1c7224 */ /* 0x000fc800078e001d */
[----:B------:R-:W-:-:S05]  /*2e60*/  FADD R28, R27, R28 ;  /* 0x0000001c1b1c7221 */ /* 0x000fca0000000000 */
[----:B------:R-:W-:-:S07]  /*2e70*/  MOV R11, R28 ;  /* 0x0000001c000b7202 */ /* 0x000fce0000000f00 */
[----:B------:R-:W-:Y:S05]  /*2e80*/  WARPSYNC.COLLECTIVE R30, `(.L_x_1858) ;  /* 0x000000001e087348 */ /* 0x000fea0003c00000 */
[----:B------:R0:W1:Y:S02]  /*2e90*/  SHFL.BFLY P2, R29, R11, R31, R32 ;  /* 0x0c00001f0b1d7389 */ /* 0x0000640000040020 */
[----:B01----:R-:W-:Y:S05]  /*2ea0*/  ENDCOLLECTIVE ;  /* 0x000000000000791b */ /* 0x003fea0003800000 */
.L_x_1858:
[----:B------:R-:W-:Y:S05]  /*2eb0*/  BRA `(.L_x_1859) ;  /* 0xffffffe000b47947 */ /* 0x000fea000383ffff */
        .weak           $__internal_37_$__cuda_sm20_rcp_rn_f32_slowpath
        .type           $__internal_37_$__cuda_sm20_rcp_rn_f32_slowpath,@function
        .size           $__internal_37_$__cuda_sm20_rcp_rn_f32_slowpath,(.L_x_2098 - $__internal_37_$__cuda_sm20_rcp_rn_f32_slowpath)
$__internal_37_$__cuda_sm20_rcp_rn_f32_slowpath:
        /* <DEDUP_REMOVED lines=15> */
.L_x_1861:
        /* <DEDUP_REMOVED lines=33> */
.L_x_1863:
[----:B------:R0:W1:Y:S02]  /*31c0*/  MUFU.RCP R3, R2 ;  /* 0x0000000200037308 */ /* 0x0000640000001000 */
.L_x_1862:
[----:B------:R-:W-:Y:S05]  /*31d0*/  BSYNC.RECONVERGENT B1 ;  /* 0x0000000000017941 */ /* 0x000fea0003800200 */
.L_x_1860:
[----:B-1----:R-:W-:Y:S02]  /*31e0*/  IMAD.MOV.U32 R0, RZ, RZ, R3 ;  /* 0x000000ffff007224 */ /* 0x002fe400078e0003 */
[----:B------:R-:W-:Y:S01]  /*31f0*/  HFMA2 R3, -RZ, RZ, 0, 0 ;  /* 0x00000000ff037431 */ /* 0x000fe200000001ff */
[----:B0-----:R-:W-:-:S04]  /*3200*/  MOV R2, R11 ;  /* 0x0000000b00027202 */ /* 0x001fc80000000f00 */
[----:B------:R-:W-:Y:S05]  /*3210*/  RET.REL.NODEC R2 `(_Z23flash_attn_sinks_kernelI6__halfLi128ELi8ELi32EEvPKT_S3_S3_PS1_PKffiiiii) ;  /* 0xffffffcc02787950 */ /* 0x000fea0003c3ffff */
.L_x_1864:
        /* <DEDUP_REMOVED lines=14> */
.L_x_2098:


//--------------------- .text._Z23flash_attn_sinks_kernelI6__halfLi112ELi8ELi32EEvPKT_S3_S3_PS1_PKffiiiii --------------------------
	.section	.text._Z23flash_attn_sinks_kernelI6__halfLi112ELi8ELi32EEvPKT_S3_S3_PS1_PKffiiiii,"ax",@progbits
	.align	128
        .global         _Z23flash_attn_sinks_kernelI6__halfLi112ELi8ELi32EEvPKT_S3_S3_PS1_PKffiiiii
        .type           _Z23flash_attn_sinks_kernelI6__halfLi112ELi8ELi32EEvPKT_S3_S3_PS1_PKffiiiii,@function
        .size           _Z23flash_attn_sinks_kernelI6__halfLi112ELi8ELi32EEvPKT_S3_S3_PS1_PKffiiiii,(.L_x_2099 - _Z23flash_attn_sinks_kernelI6__halfLi112ELi8ELi32EEvPKT_S3_S3_PS1_PKffiiiii)
        .other          _Z23flash_attn_sinks_kernelI6__halfLi112ELi8ELi32EEvPKT_S3_S3_PS1_PKffiiiii,@"STO_CUDA_ENTRY STV_DEFAULT"
_Z23flash_attn_sinks_kernelI6__halfLi112ELi8ELi32EEvPKT_S3_S3_PS1_PKffiiiii:
.text._Z23flash_attn_sinks_kernelI6__halfLi112ELi8ELi32EEvPKT_S3_S3_PS1_PKffiiiii:
        /* <DEDUP_REMOVED lines=94> */
[----:B---3--:R-:W-:-:S05]  /*05e0*/  @!P0 HADD2.F32 R7, -RZ, R7.H0_H0 ;  /* 0x20000007ff078230 */ /* 0x008fca0000004100 */
[----:B------:R-:W-:Y:S01]  /*05f0*/  @!P0 FMUL R14, R7, R26 ;  /* 0x0000001a070e8220 */ /* 0x000fe20000400000 */
[----:B------:R-:W-:Y:S02]  /*0600*/  ISETP.GE.AND P0, PT, R2, UR11, PT ;  /* 0x0000000b02007c0c */ /* 0x000fe4000bf06270 */
[----:B------:R-:W-:Y:S02]  /*0610*/  @!P3 IADD3 R11, PT, PT, -R11, RZ, RZ ;  /* 0x000000ff0b0bb210 */ /* 0x000fe40007ffe1ff */
[----:B------:R-:W-:Y:S01]  /*0620*/  @!P4 LOP3.LUT R11, RZ, R9, RZ, 0x33, !PT ;  /* 0x00000009ff0bc212 */ /* 0x000fe200078e33ff */
[----:B------:R-:W-:Y:S01]  /*0630*/  IMAD.MOV.U32 R16, RZ, RZ, RZ ;  /* 0x000000ffff107224 */ /* 0x000fe200078e00ff */
[----:B------:R-:W-:Y:S01]  /*0640*/  R2UR UR14, R1 ;  /* 0x00000000010e72ca */ /* 0x000fe200000e0000 */
[----:B-----5:R-:W-:Y:S02]  /*0650*/  @!P2 HADD2.F32 R3, -RZ, R3.H0_H0 ;  /* 0x20000003ff03a230 */ /* 0x020fe40000004100 */
[----:B------:R-:W-:-:S02]  /*0660*/  @!P2 HADD2.F32 R6, -RZ, R6.H0_H0 ;  /* 0x20000006ff06a230 */ /* 0x000fc40000004100 */
[----:B------:R-:W-:Y:S02]  /*0670*/  IMAD R9, R5, UR4, R11 ;  /* 0x0000000405097c24 */ /* 0x000fe4000f8e020b */
[----:B------:R-:W-:Y:S02]  /*0680*/  @!P2 HADD2.F32 R4, -RZ, R4.H0_H0 ;  /* 0x20000004ff04a230 */ /* 0x000fe40000004100 */
[----:B------:R-:W-:Y:S02]  /*0690*/  HFMA2 R5, -RZ, RZ, 0, 0 ;  /* 0x00000000ff057431 */ /* 0x000fe400000001ff */
[----:B------:R-:W-:Y:S01]  /*06a0*/  IMAD.MOV.U32 R18, RZ, RZ, RZ ;  /* 0x000000ffff127224 */ /* 0x000fe200078e00ff */
[----:B------:R-:W-:Y:S01]  /*06b0*/  IADD3 R17, PT, PT, R17, R10, RZ ;  /* 0x0000000a11117210 */ /* 0x000fe20007ffe0ff */
[-C--:B-1----:R-:W-:Y:S01]  /*06c0*/  @!P2 FMUL R16, R6, R25.reuse ;  /* 0x000000190610a220 */ /* 0x082fe20000400000 */
[----:B------:R-:W-:Y:S01]  /*06d0*/  @!P2 FMUL R18, R4, R25 ;  /* 0x000000190412a220 */ /* 0x000fe20000400000 */
[----:B0-----:R-:W-:Y:S01]  /*06e0*/  @!P2 FMUL R15, R3, R24 ;  /* 0x00000018030fa220 */ /* 0x001fe20000400000 */
[----:B------:R-:W-:Y:S01]  /*06f0*/  IMAD.MOV.U32 R10, RZ, RZ, -0x800001 ;  /* 0xff7fffffff0a7424 */ /* 0x000fe200078e00ff */
[----:B------:R-:W-:-:S02]  /*0700*/  CS2R R12, SRZ ;  /* 0x00000000000c7805 */ /* 0x000fc4000001ff00 */
[----:B------:R-:W-:Y:S01]  /*0710*/  CS2R R6, SRZ ;  /* 0x0000000000067805 */ /* 0x000fe2000001ff00 */
        /* <DEDUP_REMOVED lines=11> */
.L_x_1896:
[----:B0-----:R-:W0:Y:S01]  /*07d0*/  S2UR UR8, SR_CgaCtaId ;  /* 0x00000000000879c3 */ /* 0x001e220000008800 */
[C---:B-1----:R-:W-:Y:S01]  /*07e0*/  LOP3.LUT R30, R23.reuse, 0x300, RZ, 0xfc, !PT ;  /* 0x00000300171e7812 */ /* 0x042fe200078efcff */
[----:B------:R-:W-:Y:S01]  /*07f0*/  UMOV UR4, 0x400 ;  /* 0x0000040000047882 */ /* 0x000fe20000000000 */
[C---:B------:R-:W-:Y:S01]  /*0800*/  LOP3.LUT R25, R23.reuse, 0x200, RZ, 0xfc, !PT ;  /* 0x0000020017197812 */ /* 0x040fe200078efcff */
[----:B------:R-:W-:Y:S01]  /*0810*/  UIADD3 UR7, UPT, UPT, UR6, 0x20, URZ ;  /* 0x0000002006077890 */ /* 0x000fe2000fffe0ff */
[----:B--2--5:R-:W-:Y:S01]  /*0820*/  LOP3.LUT R26, R23, 0x100, RZ, 0xfc, !PT ;  /* 0x00000100171a7812 */ /* 0x024fe200078efcff */
[----:B------:R-:W-:Y:S01]  /*0830*/  IMAD.MOV.U32 R9, RZ, RZ, 0x20 ;  /* 0x00000020ff097424 */ /* 0x000fe200078e00ff */
        /* <DEDUP_REMOVED lines=25> */
.L_x_1866:
        /* <DEDUP_REMOVED lines=11> */
[----:B--2---:R-:W-:Y:S02]  /*0a80*/  @!P2 HADD2.F32 R32, -RZ, R34.H0_H0 ;  /* 0x20000022ff20a230 */ /* 0x004fe40000004100 */
[----:B0-----:R-:W-:-:S05]  /*0a90*/  @!P4 IMAD.WIDE R34, R33, 0x2, R8 ;  /* 0x000000022122c825 */ /* 0x001fca00078e0208 */
[----:B------:R0:W2:Y:S01]  /*0aa0*/  @!P4 LDG.E.U16.CONSTANT R8, desc[UR12][R34.64] ;  /* 0x0000000c2208c981 */ /* 0x0000a2000c1e9500 */
[----:B------:R-:W-:Y:S01]  /*0ab0*/  ISETP.GE.OR P2, PT, R30, UR8, P1 ;  /* 0x000000081e007c0c */ /* 0x000fe20008f46670 */
[----:B------:R-:W-:Y:S01]  /*0ac0*/  UIADD3 UR4, UPT, UPT, UR4, 0x1000, URZ ;  /* 0x0000100004047890 */ /* 0x000fe2000fffe0ff */
[----:B------:R-:W-:Y:S01]  /*0ad0*/  IADD3 R25, PT, PT, R25, 0x8, RZ ;  /* 0x0000000819197810 */ /* 0x000fe20007ffe0ff */
[----:B------:R-:W-:Y:S01]  /*0ae0*/  STS [R28+-0x800], R32 ;  /* 0xfff800201c007388 */ /* 0x000fe20000000800 */
[----:B0-----:R-:W-:Y:S02]  /*0af0*/  HFMA2 R35, -RZ, RZ, 0, 0 ;  /* 0x00000000ff237431 */ /* 0x001fe400000001ff */
[----:B---3--:R-:W-:Y:S01]  /*0b00*/  @!P3 HADD2.F32 R35, -RZ, R36.H0_H0 ;  /* 0x20000024ff23b230 */ /* 0x008fe20000004100 */
[----:B------:R-:W-:Y:S01]  /*0b10*/  CS2R R36, SRZ ;  /* 0x0000000000247805 */ /* 0x000fe2000001ff00 */
[----:B--2---:R-:W-:-:S05]  /*0b20*/  @!P4 HADD2.F32 R37, -RZ, R8.H0_H0 ;  /* 0x20000008ff25c230 */ /* 0x004fca0000004100 */
        /* <DEDUP_REMOVED lines=12> */
[----:B------:R-:W-:Y:S01]  /*0bf0*/  IADD3 R31, PT, PT, R31, 0x380, RZ ;  /* 0x000003801f1f7810 */ /* 0x000fe20007ffe0ff */
[----:B--2---:R-:W-:-:S05]  /*0c00*/  @!P2 HADD2.F32 R36, -RZ, R8.H0_H0 ;  /* 0x20000008ff24a230 */ /* 0x004fca0000004100 */
[----:B------:R0:W-:Y:S02]  /*0c10*/  STS [R28+0x400], R36 ;  /* 0x000400241c007388 */ /* 0x0001e40000000800 */
[----:B0-----:R-:W-:Y:S01]  /*0c20*/  VIADD R28, R28, 0x1000 ;  /* 0x000010001c1c7836 */ /* 0x001fe20000000000 */
[----:B------:R-:W-:Y:S06]  /*0c30*/  BRA.U UP1, `(.L_x_1866) ;  /* 0xfffffffd01647547 */ /* 0x000fec000b83ffff */
[----:B------:R-:W-:Y:S01]  /*0c40*/  MOV R11, R23 ;  /* 0x00000017000b7202 */ /* 0x000fe20000000f00 */
[----:B------:R-:W-:-:S06]  /*0c50*/  UMOV UR4, URZ ;  /* 0x000000ff00047c82 */ /* 0x000fcc0008000000 */
.L_x_1867:
[C---:B0-----:R-:W-:Y:S01]  /*0c60*/  VIADD R25, R11.reuse, 0x100 ;  /* 0x000001000b197836 */ /* 0x041fe20000000000 */
[C---:B------:R-:W-:Y:S02]  /*0c70*/  IADD3 R33, PT, PT, R11.reuse, 0x200, RZ ;  /* 0x000002000b217810 */ /* 0x040fe40007ffe0ff */
[----:B------:R-:W-:Y:S02]  /*0c80*/  IADD3 R35, PT, PT, R11, 0x300, RZ ;  /* 0x000003000b237810 */ /* 0x000fe40007ffe0ff */
[----:B------:R-:W-:Y:S02]  /*0c90*/  SHF.R.U32.HI R37, RZ, 0x7, R11 ;  /* 0x00000007ff257819 */ /* 0x000fe4000001160b */
[----:B------:R-:W-:Y:S02]  /*0ca0*/  SHF.R.U32.HI R25, RZ, 0x7, R25 ;  /* 0x00000007ff197819 */ /* 0x000fe40000011619 */
[----:B------:R-:W-:Y:S02]  /*0cb0*/  SHF.R.U32.HI R33, RZ, 0x7, R33 ;  /* 0x00000007ff217819 */ /* 0x000fe40000011621 */
[----:B------:R-:W-:-:S02]  /*0cc0*/  SHF.R.U32.HI R35, RZ, 0x7, R35 ;  /* 0x00000007ff237819 */ /* 0x000fc40000011623 */
[----:B------:R-:W-:Y:S02]  /*0cd0*/  ISETP.GE.OR P2, PT, R37, UR8, P1 ;  /* 0x0000000825007c0c */ /* 0x000fe40008f46670 */
[----:B------:R-:W-:Y:S02]  /*0ce0*/  ISETP.GE.OR P3, PT, R25, UR8, P1 ;  /* 0x0000000819007c0c */ /* 0x000fe40008f66670 */
[----:B------:R-:W-:Y:S02]  /*0cf0*/  ISETP.GE.OR P4, PT, R33, UR8, P1 ;  /* 0x0000000821007c0c */ /* 0x000fe40008f86670 */
[----:B------:R-:W-:-:S07]  /*0d00*/  ISETP.GE.OR P5, PT, R35, UR8, P1 ;  /* 0x0000000823007c0c */ /* 0x000fce0008fa6670 */
[----:B------:R-:W0:Y:S01]  /*0d10*/  @!P2 LDC.64 R30, c[0x0][0x390] ;  /* 0x0000e400ff1eab82 */ /* 0x000e220000000a00 */
[----:B------:R-:W-:Y:S01]  /*0d20*/  @!P2 VIADD R37, R37, UR9 ;  /* 0x000000092525ac36 */ /* 0x000fe20008000000 */
[----:B------:R-:W-:Y:S02]  /*0d30*/  @!P3 IADD3 R25, PT, PT, R25, UR9, RZ ;  /* 0x000000091919bc10 */ /* 0x000fe4000fffe0ff */
[----:B------:R-:W-:Y:S01]  /*0d40*/  @!P4 IADD3 R33, PT, PT, R33, UR9, RZ ;  /* 0x000000092121cc10 */ /* 0x000fe2000fffe0ff */
[--C-:B------:R-:W-:Y:S02]  /*0d50*/  @!P2 IMAD R37, R37, 0x70, R0.reuse ;  /* 0x000000702525a824 */ /* 0x100fe400078e0200 */
[----:B------:R-:W-:Y:S01]  /*0d60*/  @!P5 VIADD R35, R35, UR9 ;  /* 0x000000092323dc36 */ /* 0x000fe20008000000 */
[----:B------:R-:W1:Y:S01]  /*0d70*/  @!P3 LDC.64 R28, c[0x0][0x390] ;  /* 0x0000e400ff1cbb82 */ /* 0x000e620000000a00 */
[--C-:B------:R-:W-:Y:S02]  /*0d80*/  @!P3 IMAD R25, R25, 0x70, R0.reuse ;  /* 0x000000701919b824 */ /* 0x100fe400078e0200 */
[----:B------:R-:W-:-:S02]  /*0d90*/  @!P4 IMAD R33, R33, 0x70, R0 ;  /* 0x000000702121c824 */ /* 0x000fc400078e0200 */
[----:B------:R-:W-:-:S03]  /*0da0*/  @!P5 IMAD R35, R35, 0x70, R0 ;  /* 0x000000702323d824 */ /* 0x000fc600078e0200 */
[----:B------:R-:W2:Y:S08]  /*0db0*/  @!P4 LDC.64 R26, c[0x0][0x390] ;  /* 0x0000e400ff1acb82 */ /* 0x000eb00000000a00 */
        /* <DEDUP_REMOVED lines=13> */
[----:B------:R-:W-:Y:S02]  /*0e90*/  MOV R25, RZ ;  /* 0x000000ff00197202 */ /* 0x000fe40000000f00 */
[----:B------:R-:W-:Y:S01]  /*0ea0*/  CS2R R32, SRZ ;  /* 0x0000000000207805 */ /* 0x000fe2000001ff00 */
        /* <DEDUP_REMOVED lines=12> */
[----:B------:R-:W-:Y:S01]  /*0f70*/  VIADD R11, R11, 0x400 ;  /* 0x000004000b0b7836 */ /* 0x000fe20000000000 */
[----:B------:R-:W-:Y:S06]  /*0f80*/  BRA.U UP1, `(.L_x_1867) ;  /* 0xfffffffd01347547 */ /* 0x000fec000b83ffff */
[----:B------:R-:W1:Y:S01]  /*0f90*/  LDCU UR4, c[0x0][0x3ac] ;  /* 0x00007580ff0477ac */ /* 0x000e620008000800 */
[----:B------:R-:W-:Y:S01]  /*0fa0*/  BAR.SYNC.DEFER_BLOCKING 0x0 ;  /* 0x0000000000007b1d */ /* 0x000fe20000010000 */
[----:B-1----:R-:W-:-:S13]  /*0fb0*/  ISETP.GE.AND P1, PT, R21, UR4, PT ;  /* 0x0000000415007c0c */ /* 0x002fda000bf26270 */
[----:B------:R-:W-:Y:S05]  /*0fc0*/  @P1 BRA `(.L_x_1868) ;  /* 0x0000001800241947 */ /* 0x000fea0003800000 */
[----:B------:R-:W-:Y:S02]  /*0fd0*/  MOV R8, UR8 ;  /* 0x0000000800087c02 */ /* 0x000fe40008000f00 */
[----:B0-----:R-:W-:Y:S02]  /*0fe0*/  MOV R25, 0xff7fffff ;  /* 0xff7fffff00197802 */ /* 0x001fe40000000f00 */
[----:B------:R-:W-:-:S13]  /*0ff0*/  ISETP.GE.AND P1, PT, R8, 0x1, PT ;  /* 0x000000010800780c */ /* 0x000fda0003f26270 */
[----:B------:R-:W-:Y:S05]  /*1000*/  @!P1 BRA `(.L_x_1869) ;  /* 0x0000000400fc9947 */ /* 0x000fea0003800000 */
[----:B------:R-:W-:Y:S01]  /*1010*/  HFMA2 R8, -RZ, RZ, 0, 0 ;  /* 0x00000000ff087431 */ /* 0x000fe200000001ff */
[----:B------:R-:W-:Y:S01]  /*1020*/  BSSY B0, `(.L_x_1869) ;  /* 0x000007d000007945 */ /* 0x000fe20003800000 */
[----:B------:R-:W-:Y:S01]  /*1030*/  IMAD.MOV.U32 R25, RZ, RZ, -0x800001 ;  /* 0xff7fffffff197424 */ /* 0x000fe200078e00ff */
[----:B------:R-:W-:-:S07]  /*1040*/  PRMT R11, RZ, 0x7610, R11 ;  /* 0x00007610ff0b7816 */ /* 0x000fce000000000b */
.L_x_1875:
[----:B-12---:R-:W-:-:S04]  /*1050*/  IADD3 R9, PT, PT, R8, UR9, RZ ;  /* 0x0000000908097c10 */ /* 0x006fc8000fffe0ff */
[----:B------:R-:W-:-:S13]  /*1060*/  ISETP.GE.AND P2, PT, R17, R9, PT ;  /* 0x000000091100720c */ /* 0x000fda0003f46270 */
[----:B0-----:R-:W-:Y:S05]  /*1070*/  @!P2 BRA `(.L_x_1870) ;  /* 0x0000000000a4a947 */ /* 0x001fea0003800000 */
        /* <DEDUP_REMOVED lines=27> */
.L_x_1907:
[----:B-1----:R-:W-:Y:S01]  /*1230*/  FADD R30, R29, R30 ;  /* 0x0000001e1d1e7221 */ /* 0x002fe20000000000 */
[----:B------:R-:W-:-:S04]  /*1240*/  LEA R9, R8, UR14, 0x2 ;  /* 0x0000000e08097c11 */ /* 0x000fc8000f8e10ff */
[----:B------:R-:W-:Y:S01]  /*1250*/  FMNMX R25, R25, R30, !PT ;  /* 0x0000001e19197209 */ /* 0x000fe20007800000 */
[----:B------:R1:W-:Y:S01]  /*1260*/  STL [R9], R30 ;  /* 0x0000001e09007387 */ /* 0x0003e20000100800 */
[----:B------:R-:W-:Y:S05]  /*1270*/  BRA `(.L_x_1874) ;  /* 0x00000000000c7947 */ /* 0x000fea0003800000 */
.L_x_1872:
[----:B------:R-:W-:Y:S02]  /*1280*/  LEA R9, R8, UR14, 0x2 ;  /* 0x0000000e08097c11 */ /* 0x000fe4000f8e10ff */
[----:B------:R-:W-:-:S05]  /*1290*/  MOV R26, 0xff7fffff ;  /* 0xff7fffff001a7802 */ /* 0x000fca0000000f00 */
[----:B------:R2:W-:Y:S02]  /*12a0*/  STL [R9], R26 ;  /* 0x0000001a09007387 */ /* 0x0005e40000100800 */
.L_x_1874:
[----:B------:R-:W-:Y:S05]  /*12b0*/  BSYNC B1 ;  /* 0x0000000000017941 */ /* 0x000fea0003800000 */
.L_x_1871:
[----:B------:R-:W-:Y:S01]  /*12c0*/  IADD3 R8, PT, PT, R8, 0x1, RZ ;  /* 0x0000000108087810 */ /* 0x000fe20007ffe0ff */
[----:B------:R-:W-:-:S03]  /*12d0*/  VIADD R11, R11, 0x1 ;  /* 0x000000010b0b7836 */ /* 0x000fc60000000000 */
[----:B------:R-:W-:-:S13]  /*12e0*/  ISETP.GE.AND P2, PT, R8, UR8, PT ;  /* 0x0000000808007c0c */ /* 0x000fda000bf46270 */
[----:B------:R-:W-:Y:S05]  /*12f0*/  @!P2 BRA `(.L_x_1875) ;  /* 0xfffffffc0054a947 */ /* 0x000fea000383ffff */
[----:B------:R-:W-:Y:S05]  /*1300*/  BRA `(.L_x_1876) ;  /* 0x0000000400387947 */ /* 0x000fea0003800000 */
.L_x_1870:
        /* <DEDUP_REMOVED lines=11> */
[----:B------:R-:W-:-:S07]  /*13c0*/  MOV R27, 0xff7fffff ;  /* 0xff7fffff001b7802 */ /* 0x000fce0000000f00 */
.L_x_1879:
        /* <DEDUP_REMOVED lines=21> */
.L_x_1878:
[----:B------:R-:W-:Y:S05]  /*1520*/  BSYNC.RECONVERGENT B1 ;  /* 0x0000000000017941 */ /* 0x000fea0003800200 */
.L_x_1877:
[----:B------:R-:W-:Y:S05]  /*1530*/  @!P3 BRA `(.L_x_1876) ;  /* 0x0000000000acb947 */ /* 0x000fea0003800000 */
[----:B------:R-:W-:Y:S01]  /*1540*/  IADD3 R11, PT, PT, R11, UR5, RZ ;  /* 0x000000050b0b7c10 */ /* 0x000fe2000fffe0ff */
[----:B------:R-:W-:Y:S04]  /*1550*/  BSSY.RECONVERGENT B1, `(.L_x_1880) ;  /* 0x0000015000017945 */ /* 0x000fe80003800200 */
[----:B------:R-:W-:-:S05]  /*1560*/  IMAD.MOV R9, RZ, RZ, -R11 ;  /* 0x000000ffff097224 */ /* 0x000fca00078e0a0b */
[----:B------:R-:W-:-:S04]  /*1570*/  PRMT R9, R9, 0x7710, RZ ;  /* 0x0000771009097816 */ /* 0x000fc800000000ff */
[----:B------:R-:W-:-:S04]  /*1580*/  IADD3 R9, PT, PT, R24, R9, RZ ;  /* 0x0000000918097210 */ /* 0x000fc80007ffe0ff */
[----:B------:R-:W-:-:S04]  /*1590*/  LOP3.LUT R11, R9, 0xf, RZ, 0xc0, !PT ;  /* 0x0000000f090b7812 */ /* 0x000fc800078ec0ff */
[C---:B------:R-:W-:Y:S02]  /*15a0*/  IADD3 R9, PT, PT, R11.reuse, -0x1, RZ ;  /* 0xffffffff0b097810 */ /* 0x040fe40007ffe0ff */
[----:B0-----:R-:W-:Y:S02]  /*15b0*/  LOP3.LUT P3, R26, R11, 0x7, RZ, 0xc0, !PT ;  /* 0x000000070b1a7812 */ /* 0x001fe4000786c0ff */
[----:B------:R-:W-:Y:S01]  /*15c0*/  ISETP.GE.U32.AND P2, PT, R9, 0x7, PT ;  /* 0x000000070900780c */ /* 0x000fe20003f46070 */
[----:B------:R-:W-:-:S12]  /*15d0*/  IMAD.MOV.U32 R9, RZ, RZ, R8 ;  /* 0x000000ffff097224 */ /* 0x000fd800078e0008 */
        /* <DEDUP_REMOVED lines=12> */
.L_x_1881:
[----:B------:R-:W-:Y:S05]  /*16a0*/  BSYNC.RECONVERGENT B1 ;  /* 0x0000000000017941 */ /* 0x000fea0003800200 */
.L_x_1880:
        /* <DEDUP_REMOVED lines=20> */
.L_x_1876:
[----:B------:R-:W-:Y:S05]  /*17f0*/  BSYNC B0 ;  /* 0x0000000000007941 */ /* 0x000fea0003800000 */
.L_x_1869:
[----:B------:R-:W-:-:S13]  /*1800*/  FSETP.GT.AND P2, PT, R25, -3.40282346638528859812e+38, PT ;  /* 0xff7fffff1900780b */ /* 0x000fda0003f44000 */
[----:B------:R-:W-:Y:S05]  /*1810*/  @!P2 BRA `(.L_x_1868) ;  /* 0x000000100010a947 */ /* 0x000fea0003800000 */
[----:B------:R-:W-:Y:S01]  /*1820*/  FMNMX R25, R10, R25, !PT ;  /* 0x000000190a197209 */ /* 0x000fe20007800000 */
[----:B-12---:R-:W-:-:S04]  /*1830*/  IMAD.MOV.U32 R9, RZ, RZ, 0x3bbb989d ;  /* 0x3bbb989dff097424 */ /* 0x006fc800078e00ff */
[----:B0-----:R-:W-:Y:S01]  /*1840*/  FADD R8, R10, -R25 ;  /* 0x800000190a087221 */ /* 0x001fe20000000000 */
        /* <DEDUP_REMOVED lines=28> */
.L_x_1891:
        /* <DEDUP_REMOVED lines=34> */
.L_x_1884:
[----:B------:R-:W-:Y:S05]  /*1c30*/  BSYNC.RECONVERGENT B1 ;  /* 0x0000000000017941 */ /* 0x000fea0003800200 */
.L_x_1883:
        /* <DEDUP_REMOVED lines=28> */
.L_x_1886:
[----:B------:R-:W-:Y:S05]  /*1e00*/  BSYNC.RECONVERGENT B1 ;  /* 0x0000000000017941 */ /* 0x000fea0003800200 */
.L_x_1885:
        /* <DEDUP_REMOVED lines=28> */
.L_x_1888:
[----:B------:R-:W-:Y:S05]  /*1fd0*/  BSYNC.RECONVERGENT B1 ;  /* 0x0000000000017941 */ /* 0x000fea0003800200 */
.L_x_1887:
        /* <DEDUP_REMOVED lines=28> */
.L_x_1890:
[----:B------:R-:W-:Y:S05]  /*21a0*/  BSYNC.RECONVERGENT B1 ;  /* 0x0000000000017941 */ /* 0x000fea0003800200 */
.L_x_1889:
[----:B------:R-:W-:-:S05]  /*21b0*/  VIADD R26, R26, 0x4 ;  /* 0x000000041a1a7836 */ /* 0x000fca0000000000 */
[----:B------:R-:W-:-:S13]  /*21c0*/  ISETP.NE.AND P1, PT, R26, R24, PT ;  /* 0x000000181a00720c */ /* 0x000fda0003f25270 */
[----:B------:R-:W-:Y:S05]  /*21d0*/  @P1 BRA `(.L_x_1891) ;  /* 0xfffffff8000c1947 */ /* 0x000fea000383ffff */
[----:B------:R-:W-:Y:S05]  /*21e0*/  BSYNC.RECONVERGENT B0 ;  /* 0x0000000000007941 */ /* 0x000fea0003800200 */
.L_x_1882:
        /* <DEDUP_REMOVED lines=37> */
.L_x_1893:
[----:B------:R-:W-:Y:S05]  /*2440*/  BSYNC.RECONVERGENT B0 ;  /* 0x0000000000007941 */ /* 0x000fea0003800200 */
.L_x_1892:
        /* <DEDUP_REMOVED lines=32> */
.L_x_1895:
[----:B------:R-:W-:Y:S05]  /*2650*/  BSYNC.RECONVERGENT B0 ;  /* 0x0000000000007941 */ /* 0x000fea0003800200 */
.L_x_1894:
        /* <DEDUP_REMOVED lines=32> */
.L_x_1868:
[----:B------:R-:W-:Y:S05]  /*2860*/  WARPSYNC.ALL ;  /* 0x0000000000007948 */ /* 0x000fea0003800000 */
[----:B------:R-:W-:Y:S01]  /*2870*/  BAR.SYNC.DEFER_BLOCKING 0x0 ;  /* 0x0000000000007b1d */ /* 0x000fe20000010000 */
[----:B------:R-:W-:-:S05]  /*2880*/  VIADD R3, R3, 0x1 ;  /* 0x0000000103037836 */ /* 0x000fca0000000000 */
[----:B------:R-:W-:Y:S05]  /*2890*/  BRA.U !UP0, `(.L_x_1896) ;  /* 0xffffffdd08cc7547 */ /* 0x000fea000b83ffff */
.L_x_1865:
        /* <DEDUP_REMOVED lines=37> */
.L_x_1897:
        /* <DEDUP_REMOVED lines=8> */
[----:B012--5:R-:W-:Y:S05]  /*2b70*/  CALL.REL.NOINC `($__internal_38_$__cuda_sm20_rcp_rn_f32_slowpath) ;  /* 0x0000000400007944 */ /* 0x027fea0003c00000 */
[----:B------:R-:W-:Y:S01]  /*2b80*/  MOV R0, R3 ;  /* 0x0000000300007202 */ /* 0x000fe20000000f00 */
[----:B------:R-:W-:Y:S06]  /*2b90*/  BRA `(.L_x_1900) ;  /* 0x0000000000107947 */ /* 0x000fec0003800000 */
.L_x_1899:
[----:B------:R-:W3:Y:S02]  /*2ba0*/  MUFU.RCP R3, R2 ;  /* 0x0000000200037308 */ /* 0x000ee40000001000 */
[----:B---3--:R-:W-:-:S04]  /*2bb0*/  FFMA R0, R3, R2, -1 ;  /* 0xbf80000003007423 */ /* 0x008fc80000000002 */
[----:B------:R-:W-:-:S04]  /*2bc0*/  FADD.FTZ R0, -R0, -RZ ;  /* 0x800000ff00007221 */ /* 0x000fc80000010100 */
[----:B------:R-:W-:-:S07]  /*2bd0*/  FFMA R0, R3, R0, R3 ;  /* 0x0000000003007223 */ /* 0x000fce0000000003 */
.L_x_1900:
[----:B------:R-:W-:Y:S05]  /*2be0*/  BSYNC.RECONVERGENT B0 ;  /* 0x0000000000007941 */ /* 0x000fea0003800200 */
.L_x_1898:
[----:B------:R-:W3:Y:S01]  /*2bf0*/  LDC.64 R2, c[0x0][0x398] ;  /* 0x0000e600ff027b82 */ /* 0x000ee20000000a00 */
[----:B------:R-:W-:Y:S02]  /*2c00*/  FSEL R0, R0, RZ, P4 ;  /* 0x000000ff00007208 */ /* 0x000fe40002000000 */
[----:B------:R-:W-:-:S03]  /*2c10*/  IADD3 R19, PT, PT, R19, R20, RZ ;  /* 0x0000001413137210 */ /* 0x000fc60007ffe0ff */
[C---:B------:R-:W-:Y:S01]  /*2c20*/  FMUL R6, R0.reuse, R6 ;  /* 0x0000000600067220 */ /* 0x040fe20000400000 */
[C---:B------:R-:W-:Y:S01]  /*2c30*/  FMUL R7, R0.reuse, R7 ;  /* 0x0000000700077220 */ /* 0x040fe20000400000 */
[----:B------:R-:W-:-:S03]  /*2c40*/  FMUL R12, R0, R12 ;  /* 0x0000000c000c7220 */ /* 0x000fc60000400000 */
[----:B------:R-:W-:Y:S02]  /*2c50*/  F2FP.F16.F32.PACK_AB R6, RZ, R6 ;  /* 0x00000006ff06723e */ /* 0x000fe400000000ff */
[----:B------:R-:W-:Y:S02]  /*2c60*/  F2FP.F16.F32.PACK_AB R7, RZ, R7 ;  /* 0x00000007ff07723e */ /* 0x000fe400000000ff */
[----:B------:R-:W-:Y:S01]  /*2c70*/  F2FP.F16.F32.PACK_AB R12, RZ, R12 ;  /* 0x0000000cff0c723e */ /* 0x000fe200000000ff */
[----:B---3--:R-:W-:-:S05]  /*2c80*/  IMAD.WIDE R2, R19, 0x2, R2 ;  /* 0x0000000213027825 */ /* 0x008fca00078e0202 */
        /* <DEDUP_REMOVED lines=8> */
.L_x_1873:
        /* <DEDUP_REMOVED lines=8> */
.L_x_1902:
[----:B------:R-:W-:Y:S05]  /*2d90*/  BSYNC B2 ;  /* 0x0000000000027941 */ /* 0x000fea0003800000 */
.L_x_1901:
        /* <DEDUP_REMOVED lines=8> */
.L_x_1903:
[----:B------:R-:W-:Y:S01]  /*2e20*/  HFMA2 R32, -RZ, RZ, 0, 2.384185791015625e-07 ;  /* 0x00000004ff207431 */ /* 0x000fe200000001ff */
[----:B------:R-:W-:-:S05]  /*2e30*/  MOV R9, R30 ;  /* 0x0000001e00097202 */ /* 0x000fca0000000f00 */
[----:B------:R-:W-:-:S04]  /*2e40*/  FADD R9, R26, R9 ;  /* 0x000000091a097221 */ /* 0x000fc80000000000 */
[----:B------:R-:W-:-:S07]  /*2e50*/  IMAD.MOV.U32 R26, RZ, RZ, R9 ;  /* 0x000000ffff1a7224 */ /* 0x000fce00078e0009 */
[----:B------:R-:W-:Y:S05]  /*2e60*/  WARPSYNC.COLLECTIVE R31, `(.L_x_1904) ;  /* 0x000000001f087348 */ /* 0x000fea0003c00000 */
[----:B------:R0:W1:Y:S02]  /*2e70*/  SHFL.BFLY P2, R30, R26, R32, R33 ;  /* 0x0c0000201a1e7389 */ /* 0x0000640000040021 */
[----:B01----:R-:W-:Y:S05]  /*2e80*/  ENDCOLLECTIVE ;  /* 0x000000000000791b */ /* 0x003fea0003800000 */
.L_x_1904:
[----:B------:R-:W-:Y:S01]  /*2e90*/  HFMA2 R32, -RZ, RZ, 0, 1.1920928955078125e-07 ;  /* 0x00000002ff207431 */ /* 0x000fe200000001ff */
[----:B------:R-:W-:-:S05]  /*2ea0*/  MOV R28, R30 ;  /* 0x0000001e001c7202 */ /* 0x000fca0000000f00 */
[----:B------:R-:W-:-:S04]  /*2eb0*/  FADD R28, R9, R28 ;  /* 0x0000001c091c7221 */ /* 0x000fc80000000000 */
[----:B------:R-:W-:-:S07]  /*2ec0*/  IMAD.MOV.U32 R26, RZ, RZ, R28 ;  /* 0x000000ffff1a7224 */ /* 0x000fce00078e001c */
[----:B------:R-:W-:Y:S05]  /*2ed0*/  WARPSYNC.COLLECTIVE R31, `(.L_x_1905) ;  /* 0x000000001f087348 */ /* 0x000fea0003c00000 */
[----:B------:R0:W1:Y:S02]  /*2ee0*/  SHFL.BFLY P2, R30, R26, R32, R33 ;  /* 0x0c0000201a1e7389 */ /* 0x0000640000040021 */
[----:B01----:R-:W-:Y:S05]  /*2ef0*/  ENDCOLLECTIVE ;  /* 0x000000000000791b */ /* 0x003fea0003800000 */
.L_x_1905:
[----:B------:R-:W-:Y:S01]  /*2f00*/  HFMA2 R32, -RZ, RZ, 0, 5.9604644775390625e-08 ;  /* 0x00000001ff207431 */ /* 0x000fe200000001ff */
[----:B------:R-:W-:-:S05]  /*2f10*/  MOV R29, R30 ;  /* 0x0000001e001d7202 */ /* 0x000fca0000000f00 */
[----:B------:R-:W-:-:S04]  /*2f20*/  FADD R29, R28, R29 ;  /* 0x0000001d1c1d7221 */ /* 0x000fc80000000000 */
[----:B------:R-:W-:-:S07]  /*2f30*/  IMAD.MOV.U32 R26, RZ, RZ, R29 ;  /* 0x000000ffff1a7224 */ /* 0x000fce00078e001d */
[----:B------:R-:W-:Y:S05]  /*2f40*/  WARPSYNC.COLLECTIVE R31, `(.L_x_1906) ;  /* 0x000000001f087348 */ /* 0x000fea0003c00000 */
[----:B------:R0:W1:Y:S02]  /*2f50*/  SHFL.BFLY P2, R30, R26, R32, R33 ;  /* 0x0c0000201a1e7389 */ /* 0x0000640000040021 */
[----:B01----:R-:W-:Y:S05]  /*2f60*/  ENDCOLLECTIVE ;  /* 0x000000000000791b */ /* 0x003fea0003800000 */
.L_x_1906:
[----:B------:R-:W-:Y:S05]  /*2f70*/  BRA `(.L_x_1907) ;  /* 0xffffffe000ac7947 */ /* 0x000fea000383ffff */
        .weak           $__internal_38_$__cuda_sm20_rcp_rn_f32_slowpath
        .type           $__internal_38_$__cuda_sm20_rcp_rn_f32_slowpath,@function
        .size           $__internal_38_$__cuda_sm20_rcp_rn_f32_slowpath,(.L_x_2099 - $__internal_38_$__cuda_sm20_rcp_rn_f32_slowpath)
$__internal_38_$__cuda_sm20_rcp_rn_f32_slowpath:
        /* <DEDUP_REMOVED lines=15> */
.L_x_1909:
        /* <DEDUP_REMOVED lines=33> */
.L_x_1911:
[----:B------:R0:W1:Y:S02]  /*3280*/  MUFU.RCP R3, R2 ;  /* 0x0000000200037308 */ /* 0x0000640000001000 */
.L_x_1910:
[----:B------:R-:W-:Y:S05]  /*3290*/  BSYNC.RECONVERGENT B1 ;  /* 0x0000000000017941 */ /* 0x000fea0003800200 */
.L_x_1908:
[----:B------:R-:W-:-:S04]  /*32a0*/  HFMA2 R5, -RZ, RZ, 0, 0 ;  /* 0x00000000ff057431 */ /* 0x000fc800000001ff */
[----:B01----:R-:W-:Y:S05]  /*32b0*/  RET.REL.NODEC R4 `(_Z23flash_attn_sinks_kernelI6__halfLi112ELi8ELi32EEvPKT_S3_S3_PS1_PKffiiiii) ;  /* 0xffffffcc04507950 */ /* 0x003fea0003c3ffff */
.L_x_1912:
        /* <DEDUP_REMOVED lines=12> */
.L_x_2099:


//--------------------- .text._Z23flash_attn_sinks_kernelI6__halfLi96ELi8ELi32EEvPKT_S3_S3_PS1_PKffiiiii --------------------------
	.section	.text._Z23flash_attn_sinks_kernelI6__halfLi96ELi8ELi32EEvPKT_S3_S3_PS1_PKffiiiii,"ax",@progbits
	.align	128
        .global         _Z23flash_attn_sinks_kernelI6__halfLi96ELi8ELi32EEvPKT_S3_S3_PS1_PKffiiiii
        .type           _Z23flash_attn_sinks_kernelI6__halfLi96ELi8ELi32EEvPKT_S3_S3_PS1_PKffiiiii,@function
        .size           _Z23flash_attn_sinks_kernelI6__halfLi96ELi8ELi32EEvPKT_S3_S3_PS1_PKffiiiii,(.L_x_2100 - _Z23flash_attn_sinks_kernelI6__halfLi96ELi8ELi32EEvPKT_S3_S3_PS1_PKffiiiii)
        .other          _Z23flash_attn_sinks_kernelI6__halfLi96ELi8ELi32EEvPKT_S3_S3_PS1_PKffiiiii,@"STO_CUDA_ENTRY STV_DEFAULT"
_Z23flash_attn_sinks_kernelI6__halfLi96ELi8ELi32EEvPKT_S3_S3_PS1_PKffiiiii:
.text._Z23flash_attn_sinks_kernelI6__halfLi96ELi8ELi32EEvPKT_S3_S3_PS1_PKffiiiii:
        /* <DEDUP_REMOVED lines=80> */
[----:B------:R-:W-:-:S02]  /*0500*/  SEL R18, R18, RZ, P0 ;  /* 0x000000ff12127207 */ /* 0x000fc40000000000 */
[----:B------:R-:W-:Y:S02]  /*0510*/  VIADDMNMX R7, R7, 0x8, R8, PT ;  /* 0x0000000807077846 */ /* 0x000fe40003800108 */
[----:B------:R-:W-:Y:S02]  /*0520*/  R2UR UR5, R18 ;  /* 0x00000000120572ca */ /* 0x000fe400000e0000 */
[----:B------:R-:W-:Y:S02]  /*0530*/  VIADDMNMX R7, R6, R7, UR8, PT ;  /* 0x0000000806077e46 */ /* 0x000fe4000b800107 */
[----:B------:R-:W-:Y:S02]  /*0540*/  @!P2 IADD3 R16, PT, PT, -R16, RZ, RZ ;  /* 0x000000ff1010a210 */ /* 0x000fe40007ffe1ff */
[----:B------:R-:W-:Y:S02]  /*0550*/  R2UR UR11, R7 ;  /* 0x00000000070b72ca */ /* 0x000fe400000e0000 */
[----:B------:R-:W-:-:S02]  /*0560*/  @!P3 LOP3.LUT R13, RZ, R13, RZ, 0x33, !PT ;  /* 0x0000000dff0db212 */ /* 0x000fc400078e33ff */
[----:B------:R-:W-:Y:S02]  /*0570*/  R2UR UR4, R16 ;  /* 0x00000000100472ca */ /* 0x000fe400000e0000 */
[----:B------:R-:W-:Y:S02]  /*0580*/  @!P3 R2UR UR4, R13 ;  /* 0x000000000d04b2ca */ /* 0x000fe400000e0000 */
[----:B------:R-:W-:Y:S02]  /*0590*/  CS2R R6, SRZ ;  /* 0x0000000000067805 */ /* 0x000fe4000001ff00 */
[----:B------:R-:W-:Y:S01]  /*05a0*/  MOV R13, RZ ;  /* 0x000000ff000d7202 */ /* 0x000fe20000000f00 */
[----:B--2---:R-:W-:Y:S02]  /*05b0*/  @!P1 HADD2.F32 R18, -RZ, R9.H0_H0 ;  /* 0x20000009ff129230 */ /* 0x004fe40000004100 */
[----:B---3--:R-:W-:Y:S02]  /*05c0*/  @!P1 HADD2.F32 R16, -RZ, R11.H0_H0 ;  /* 0x2000000bff109230 */ /* 0x008fe40000004100 */
[----:B----4-:R-:W-:-:S02]  /*05d0*/  @!P1 HADD2.F32 R9, -RZ, R10.H0_H0 ;  /* 0x2000000aff099230 */ /* 0x010fc40000004100 */
[----:B------:R-:W-:Y:S02]  /*05e0*/  IMAD.U32 R10, RZ, RZ, UR5 ;  /* 0x00000005ff0a7e24 */ /* 0x000fe4000f8e00ff */
[-C--:B-1----:R-:W-:Y:S01]  /*05f0*/  @!P1 FMUL R6, R16, R15.reuse ;  /* 0x0000000f10069220 */ /* 0x082fe20000400000 */
[----:B------:R-:W-:Y:S01]  /*0600*/  @!P1 FMUL R7, R18, R15 ;  /* 0x0000000f12079220 */ /* 0x000fe20000400000 */
[----:B0-----:R-:W-:Y:S01]  /*0610*/  @!P1 FMUL R13, R9, R14 ;  /* 0x0000000e090d9220 */ /* 0x001fe20000400000 */
[----:B------:R-:W-:Y:S01]  /*0620*/  ISETP.GE.AND P1, PT, R10, UR11, PT ;  /* 0x0000000b0a007c0c */ /* 0x000fe2000bf26270 */
[----:B------:R-:W-:Y:S01]  /*0630*/  UIMAD UR4, UR6, UR7, UR4 ;  /* 0x00000007060472a4 */ /* 0x000fe2000f8e0204 */
[----:B------:R-:W-:Y:S01]  /*0640*/  R2UR UR14, R1 ;  /* 0x00000000010e72ca */ /* 0x000fe200000e0000 */
[----:B------:R-:W-:Y:S02]  /*0650*/  IMAD.IADD R12, R12, 0x1, R17 ;  /* 0x000000010c0c7824 */ /* 0x000fe400078e0211 */
[----:B------:R-:W-:Y:S01]  /*0660*/  UIMAD UR8, UR4, UR8, URZ ;  /* 0x00000008040872a4 */ /* 0x000fe2000f8e02ff */
[----:B------:R-:W-:-:S02]  /*0670*/  MOV R10, 0xff7fffff ;  /* 0xff7fffff000a7802 */ /* 0x000fc40000000f00 */
[----:B------:R-:W-:Y:S02]  /*0680*/  CS2R R14, SRZ ;  /* 0x00000000000e7805 */ /* 0x000fe4000001ff00 */
[----:B------:R-:W-:-:S03]  /*0690*/  CS2R R16, SRZ ;  /* 0x0000000000107805 */ /* 0x000fc6000001ff00 */
[----:B------:R-:W-:Y:S05]  /*06a0*/  @P1 BRA `(.L_x_1913) ;  /* 0x0000002000181947 */ /* 0x000fea0003800000 */
[----:B------:R-:W0:Y:S01]  /*06b0*/  S2UR UR6, SR_CgaCtaId ;  /* 0x00000000000679c3 */ /* 0x000e220000008800 */
[----:B------:R-:W-:Y:S01]  /*06c0*/  UMOV UR4, 0x400 ;  /* 0x0000040000047882 */ /* 0x000fe20000000000 */
[----:B------:R-:W-:Y:S01]  /*06d0*/  VIADDMNMX R19, R12, -R19, 0xffffffff, !PT ;  /* 0xffffffff0c137446 */ /* 0x000fe20007800913 */
[----:B------:R-:W-:Y:S01]  /*06e0*/  IMAD.MOV.U32 R10, RZ, RZ, -0x800001 ;  /* 0xff7fffffff0a7424 */ /* 0x000fe200078e00ff */
[----:B------:R-:W-:Y:S01]  /*06f0*/  ISETP.LT.AND P0, PT, R3, R8, P0 ;  /* 0x000000080300720c */ /* 0x000fe20000701270 */
[----:B------:R-:W-:Y:S01]  /*0700*/  IMAD.MOV.U32 R14, RZ, RZ, RZ ;  /* 0x000000ffff0e7224 */ /* 0x000fe200078e00ff */
[----:B------:R-:W-:Y:S02]  /*0710*/  LOP3.LUT R21, R0, 0x300, RZ, 0xfc, !PT ;  /* 0x0000030000157812 */ /* 0x000fe400078efcff */
[----:B------:R-:W-:Y:S02]  /*0720*/  MOV R18, RZ ;  /* 0x000000ff00127202 */ /* 0x000fe40000000f00 */
[----:B------:R-:W-:Y:S01]  /*0730*/  IADD3 R19, PT, PT, R19, 0x1, RZ ;  /* 0x0000000113137810 */ /* 0x000fe20007ffe0ff */
[----:B0-----:R-:W-:-:S06]  /*0740*/  ULEA UR4, UR6, UR4, 0x18 ;  /* 0x0000000406047291 */ /* 0x001fcc000f8ec0ff */
[----:B------:R-:W-:Y:S01]  /*0750*/  LEA R20, R0, UR4, 0x2 ;  /* 0x0000000400147c11 */ /* 0x000fe2000f8e10ff */
[----:B------:R-:W-:-:S04]  /*0760*/  UMOV UR4, UR5 ;  /* 0x0000000500047c82 */ /* 0x000fc80008000000 */
[----:B------:R-:W-:-:S07]  /*0770*/  VIADD R20, R20, 0x800 ;  /* 0x0000080014147836 */ /* 0x000fce0000000000 */
.L_x_1946:
[----:B--23--:R-:W-:Y:S01]  /*0780*/  HFMA2 R8, -RZ, RZ, 0, 1.9073486328125e-06 ;  /* 0x00000020ff087431 */ /* 0x00cfe200000001ff */
[----:B------:R-:W-:Y:S01]  /*0790*/  UIADD3 UR6, UPT, UPT, UR4, 0x20, URZ ;  /* 0x0000002004067890 */ /* 0x000fe2000fffe0ff */
[----:B0-----:R-:W-:Y:S01]  /*07a0*/  MOV R25, UR8 ;  /* 0x0000000800197c02 */ /* 0x001fe20008000f00 */
[----:B-1----:R-:W-:Y:S01]  /*07b0*/  IMAD.MOV.U32 R9, RZ, RZ, -0x20 ;  /* 0xffffffe0ff097424 */ /* 0x002fe200078e00ff */
[C---:B------:R-:W-:Y:S01]  /*07c0*/  LEA R23, R18.reuse, UR5, 0x5 ;  /* 0x0000000512177c11 */ /* 0x040fe2000f8e28ff */
[----:B------:R-:W-:Y:S01]  /*07d0*/  UISETP.LT.AND UP0, UPT, UR11, UR6, UPT ;  /* 0x000000060b00728c */ /* 0x000fe2000bf01270 */
[----:B------:R-:W-:Y:S01]  /*07e0*/  IMAD.U32 R22, RZ, RZ, UR4 ;  /* 0x00000004ff167e24 */ /* 0x000fe2000f8e00ff */
[----:B------:R-:W-:Y:S01]  /*07f0*/  BSSY.RECONVERGENT B0, `(.L_x_1914) ;  /* 0x0000039000007945 */ /* 0x000fe20003800200 */
[----:B------:R-:W-:Y:S01]  /*0800*/  IMAD R25, R25, 0x60, R0 ;  /* 0x0000006019197824 */ /* 0x000fe200078e0200 */
[----:B------:R-:W-:Y:S02]  /*0810*/  USEL UR7, UR11, UR6, UP0 ;  /* 0x000000060b077287 */ /* 0x000fe40008000000 */
[----:B------:R-:W-:Y:S01]  /*0820*/  VIADDMNMX R23, R23, R8, UR11, PT ;  /* 0x0000000b17177e46 */ /* 0x000fe2000b800108 */
[----:B------:R-:W-:Y:S01]  /*0830*/  IMAD R8, R18, R9, -UR5 ;  /* 0x8000000512087e24 */ /* 0x000fe2000f8e0209 */
[----:B------:R-:W-:Y:S01]  /*0840*/  PRMT R26, R21, 0x7610, R26 ;  /* 0x00007610151a7816 */ /* 0x000fe2000000001a */
[----:B------:R-:W-:Y:S01]  /*0850*/  IMAD R25, R22, 0x60, R25 ;  /* 0x0000006016197824 */ /* 0x000fe200078e0219 */
[----:B------:R-:W-:Y:S01]  /*0860*/  MOV R22, R20 ;  /* 0x0000001400167202 */ /* 0x000fe20000000f00 */
[----:B-----5:R-:W-:Y:S01]  /*0870*/  IMAD.MOV.U32 R24, RZ, RZ, R0 ;  /* 0x000000ffff187224 */ /* 0x020fe200078e0000 */
[----:B------:R-:W-:Y:S01]  /*0880*/  IADD3 R11, PT, PT, R23, R8, RZ ;  /* 0x00000008170b7210 */ /* 0x000fe20007ffe0ff */
[----:B------:R-:W-:-:S02]  /*0890*/  UIADD3 UR9, UPT, UPT, UR7, -UR4, URZ ;  /* 0x8000000407097290 */ /* 0x000fc4000fffe0ff */
[----:B------:R-:W-:Y:S01]  /*08a0*/  UISETP.GE.AND UP0, UPT, UR6, UR11, UPT ;  /* 0x0000000b0600728c */ /* 0x000fe2000bf06270 */
[----:B------:R-:W-:Y:S01]  /*08b0*/  UMOV UR7, UR4 ;  /* 0x0000000400077c82 */ /* 0x000fe20008000000 */
[----:B------:R-:W-:-:S09]  /*08c0*/  UMOV UR4, UR6 ;  /* 0x0000000600047c82 */ /* 0x000fd20008000000 */
.L_x_1915:
[----:B------:R-:W-:-:S05]  /*08d0*/  VIADD R8, R26, 0xfffffd00 ;  /* 0xfffffd001a087836 */ /* 0x000fca0000000000 */
[----:B------:R-:W-:-:S05]  /*08e0*/  LOP3.LUT R8, R8, 0xffff, RZ, 0xc0, !PT ;  /* 0x0000ffff08087812 */ /* 0x000fca00078ec0ff */
[----:B------:R-:W-:-:S05]  /*08f0*/  IMAD R8, R8, 0xaaab, RZ ;  /* 0x0000aaab08087824 */ /* 0x000fca00078e02ff */
[----:B------:R-:W-:-:S04]  /*0900*/  SHF.R.U32.HI R8, RZ, 0x16, R8 ;  /* 0x00000016ff087819 */ /* 0x000fc80000011608 */
[----:B------:R-:W-:Y:S02]  /*0910*/  ISETP.LT.AND P1, PT, R8, UR9, PT ;  /* 0x0000000908007c0c */ /* 0x000fe4000bf21270 */
[----:B------:R-:W0:Y:S02]  /*0920*/  LDC.64 R8, c[0x0][0x388] ;  /* 0x0000e200ff087b82 */ /* 0x000e240000000a00 */
[----:B0-----:R-:W-:-:S09]  /*0930*/  IMAD.WIDE R8, R25, 0x2, R8 ;  /* 0x0000000219087825 */ /* 0x001fd200078e0208 */
[----:B------:R-:W2:Y:S01]  /*0940*/  @P1 LDG.E.U16.CONSTANT R28, desc[UR12][R8.64] ;  /* 0x0000000c081c1981 */ /* 0x000ea2000c1e9500 */
[----:B------:R-:W-:Y:S01]  /*0950*/  MOV R27, RZ ;  /* 0x000000ff001b7202 */ /* 0x000fe20000000f00 */
[----:B--2---:R-:W-:Y:S02]  /*0960*/  @P1 HADD2.F32 R27, -RZ, R28.H0_H0 ;  /* 0x2000001cff1b1230 */ /* 0x004fe40000004100 */
[----:B------:R-:W-:Y:S01]  /*0970*/  VIADD R28, R26, 0xfffffe00 ;  /* 0xfffffe001a1c7836 */ /* 0x000fe20000000000 */
[----:B------:R-:W-:Y:S02]  /*0980*/  MOV R29, RZ ;  /* 0x000000ff001d7202 */ /* 0x000fe40000000f00 */
[----:B------:R0:W-:Y:S02]  /*0990*/  STS [R22+-0x800], R27 ;  /* 0xfff8001b16007388 */ /* 0x0001e40000000800 */
[----:B------:R-:W-:-:S05]  /*09a0*/  LOP3.LUT R28, R28, 0xffff, RZ, 0xc0, !PT ;  /* 0x0000ffff1c1c7812 */ /* 0x000fca00078ec0ff */
[----:B------:R-:W-:-:S05]  /*09b0*/  IMAD R28, R28, 0xaaab, RZ ;  /* 0x0000aaab1c1c7824 */ /* 0x000fca00078e02ff */
[----:B------:R-:W-:-:S04]  /*09c0*/  SHF.R.U32.HI R28, RZ, 0x16, R28 ;  /* 0x00000016ff1c7819 */ /* 0x000fc8000001161c */
[----:B------:R-:W-:-:S13]  /*09d0*/  ISETP.LT.AND P1, PT, R28, UR9, PT ;  /* 0x000000091c007c0c */ /* 0x000fda000bf21270 */
[----:B------:R-:W2:Y:S02]  /*09e0*/  @P1 LDG.E.U16.CONSTANT R28, desc[UR12][R8.64+0x200] ;  /* 0x0002000c081c1981 */ /* 0x000ea4000c1e9500 */
[----:B--2---:R-:W-:Y:S02]  /*09f0*/  @P1 HADD2.F32 R29, -RZ, R28.H0_H0 ;  /* 0x2000001cff1d1230 */ /* 0x004fe40000004100 */
[----:B------:R-:W-:-:S03]  /*0a00*/  VIADD R28, R26, 0xffffff00 ;  /* 0xffffff001a1c7836 */ /* 0x000fc60000000000 */
[----:B------:R1:W-:Y:S02]  /*0a10*/  STS [R22+-0x400], R29 ;  /* 0xfffc001d16007388 */ /* 0x0003e40000000800 */
[----:B------:R-:W-:-:S05]  /*0a20*/  LOP3.LUT R28, R28, 0xffff, RZ, 0xc0, !PT ;  /* 0x0000ffff1c1c7812 */ /* 0x000fca00078ec0ff */
[----:B0-----:R-:W-:-:S05]  /*0a30*/  IMAD R27, R28, 0xaaab, RZ ;  /* 0x0000aaab1c1b7824 */ /* 0x001fca00078e02ff */
[----:B------:R-:W-:-:S04]  /*0a40*/  SHF.R.U32.HI R27, RZ, 0x16, R27 ;  /* 0x00000016ff1b7819 */ /* 0x000fc8000001161b */
[----:B------:R-:W-:Y:S02]  /*0a50*/  ISETP.LT.AND P1, PT, R27, UR9, PT ;  /* 0x000000091b007c0c */ /* 0x000fe4000bf21270 */
[----:B------:R-:W-:-:S05]  /*0a60*/  LOP3.LUT R27, R26, 0xffff, RZ, 0xc0, !PT ;  /* 0x0000ffff1a1b7812 */ /* 0x000fca00078ec0ff */
[----:B------:R-:W-:-:S05]  /*0a70*/  IMAD R27, R27, 0xaaab, RZ ;  /* 0x0000aaab1b1b7824 */ /* 0x000fca00078e02ff */
[----:B------:R-:W-:Y:S01]  /*0a80*/  SHF.R.U32.HI R27, RZ, 0x16, R27 ;  /* 0x00000016ff1b7819 */ /* 0x000fe2000001161b */
[----:B------:R-:W2:Y:S03]  /*0a90*/  @P1 LDG.E.U16.CONSTANT R28, desc[UR12][R8.64+0x400] ;  /* 0x0004000c081c1981 */ /* 0x000ea6000c1e9500 */
[----:B------:R-:W-:Y:S02]  /*0aa0*/  ISETP.LT.AND P2, PT, R27, UR9, PT ;  /* 0x000000091b007c0c */ /* 0x000fe4000bf41270 */
[----:B------:R-:W-:Y:S01]  /*0ab0*/  MOV R27, RZ ;  /* 0x000000ff001b7202 */ /* 0x000fe20000000f00 */
[----:B--2---:R-:W-:-:S10]  /*0ac0*/  @P1 HADD2.F32 R27, -RZ, R28.H0_H0 ;  /* 0x2000001cff1b1230 */ /* 0x004fd40000004100 */
[----:B------:R-:W2:Y:S01]  /*0ad0*/  @P2 LDG.E.U16.CONSTANT R28, desc[UR12][R8.64+0x600] ;  /* 0x0006000c081c2981 */ /* 0x000ea2000c1e9500 */
[----:B------:R-:W-:Y:S01]  /*0ae0*/  ISETP.GE.U32.AND P1, PT, R24, 0x800, PT ;  /* 0x000008001800780c */ /* 0x000fe20003f26070 */
[----:B-1----:R-:W-:Y:S01]  /*0af0*/  IMAD.MOV.U32 R29, RZ, RZ, RZ ;  /* 0x000000ffff1d7224 */ /* 0x002fe200078e00ff */
[----:B------:R-:W-:Y:S01]  /*0b00*/  IADD3 R26, PT, PT, R26, 0x400, RZ ;  /* 0x000004001a1a7810 */ /* 0x000fe20007ffe0ff */
[----:B------:R-:W-:Y:S01]  /*0b10*/  STS [R22], R27 ;  /* 0x0000001b16007388 */ /* 0x000fe20000000800 */
[----:B------:R-:W-:Y:S01]  /*0b20*/  VIADD R24, R24, 0x400 ;  /* 0x0000040018187836 */ /* 0x000fe20000000000 */
[----:B------:R-:W-:Y:S01]  /*0b30*/  IADD3 R25, PT, PT, R25, 0x400, RZ ;  /* 0x0000040019197810 */ /* 0x000fe20007ffe0ff */
[----:B--2---:R-:W-:-:S05]  /*0b40*/  @P2 HADD2.F32 R29, -RZ, R28.H0_H0 ;  /* 0x2000001cff1d2230 */ /* 0x004fca0000004100 */
[----:B------:R0:W-:Y:S02]  /*0b50*/  STS [R22+0x400], R29 ;  /* 0x0004001d16007388 */ /* 0x0001e40000000800 */
[----:B0-----:R-:W-:Y:S01]  /*0b60*/  VIADD R22, R22, 0x1000 ;  /* 0x0000100016167836 */ /* 0x001fe20000000000 */
[----:B------:R-:W-:Y:S06]  /*0b70*/  @!P1 BRA `(.L_x_1915) ;  /* 0xfffffffc00549947 */ /* 0x000fec000383ffff */
[----:B------:R-:W-:Y:S05]  /*0b80*/  BSYNC.RECONVERGENT B0 ;  /* 0x0000000000007941 */ /* 0x000fea0003800200 */
.L_x_1914:
[----:B------:R-:W-:Y:S01]  /*0b90*/  BSSY.RECONVERGENT B0, `(.L_x_1916) ;  /* 0x0000039000007945 */ /* 0x000fe20003800200 */
[----:B------:R-:W-:-:S07]  /*0ba0*/  MOV R22, R0 ;  /* 0x0000000000167202 */ /* 0x000fce0000000f00 */
.L_x_1917:
[----:B------:R-:W-:Y:S01]  /*0bb0*/  LOP3.LUT R8, R22, 0xffff, RZ, 0xc0, !PT ;  /* 0x0000ffff16087812 */ /* 0x000fe200078ec0ff */
[----:B------:R-:W-:-:S04]  /*0bc0*/  IMAD.U32 R26, RZ, RZ, UR8 ;  /* 0x00000008ff1a7e24 */ /* 0x000fc8000f8e00ff */
[----:B------:R-:W-:-:S05]  /*0bd0*/  IMAD R8, R8, 0xaaab, RZ ;  /* 0x0000aaab08087824 */ /* 0x000fca00078e02ff */
[----:B0-----:R-:W-:-:S04]  /*0be0*/  SHF.R.U32.HI R24, RZ, 0x16, R8 ;  /* 0x00000016ff187819 */ /* 0x001fc80000011608 */
[C---:B------:R-:W-:Y:S02]  /*0bf0*/  PRMT R8, R24.reuse, 0x9910, RZ ;  /* 0x0000991018087816 */ /* 0x040fe400000000ff */
[C---:B------:R-:W-:Y:S01]  /*0c00*/  ISETP.LT.AND P1, PT, R24.reuse, UR9, PT ;  /* 0x0000000918007c0c */ /* 0x040fe2000bf21270 */
[----:B------:R-:W-:Y:S02]  /*0c10*/  VIADD R24, R24, UR7 ;  /* 0x0000000718187c36 */ /* 0x000fe40008000000 */
[----:B------:R-:W-:-:S04]  /*0c20*/  IMAD R8, R8, 0x60, RZ ;  /* 0x0000006008087824 */ /* 0x000fc800078e02ff */
[----:B------:R-:W-:-:S05]  /*0c30*/  IMAD.MOV R8, RZ, RZ, -R8 ;  /* 0x000000ffff087224 */ /* 0x000fca00078e0a08 */
[----:B------:R-:W-:Y:S02]  /*0c40*/  PRMT R25, R8, 0x7710, RZ ;  /* 0x0000771008197816 */ /* 0x000fe400000000ff */
[----:B------:R-:W0:Y:S02]  /*0c50*/  LDC.64 R8, c[0x0][0x390] ;  /* 0x0000e400ff087b82 */ /* 0x000e240000000a00 */
[----:B------:R-:W-:-:S04]  /*0c60*/  IADD3 R25, PT, PT, R25, R22, RZ ;  /* 0x0000001619197210 */ /* 0x000fc80007ffe0ff */
[----:B------:R-:W-:-:S05]  /*0c70*/  LOP3.LUT R25, R25, 0xffff, RZ, 0xc0, !PT ;  /* 0x0000ffff19197812 */ /* 0x000fca00078ec0ff */
[----:B------:R-:W-:Y:S01]  /*0c80*/  IMAD R25, R26, 0x60, R25 ;  /* 0x000000601a197824 */ /* 0x000fe200078e0219 */
[----:B------:R-:W-:-:S03]  /*0c90*/  IADD3 R26, PT, PT, R22, 0x100, RZ ;  /* 0x00000100161a7810 */ /* 0x000fc60007ffe0ff */
[----:B------:R-:W-:Y:S01]  /*0ca0*/  IMAD R25, R24, 0x60, R25 ;  /* 0x0000006018197824 */ /* 0x000fe200078e0219 */
[----:B------:R-:W-:-:S05]  /*0cb0*/  LOP3.LUT R26, R26, 0xffff, RZ, 0xc0, !PT ;  /* 0x0000ffff1a1a7812 */ /* 0x000fca00078ec0ff */
[----:B------:R-:W-:Y:S02]  /*0cc0*/  IMAD R24, R26, 0xaaab, RZ ;  /* 0x0000aaab1a187824 */ /* 0x000fe400078e02ff */
[----:B0-----:R-:W-:-:S03]  /*0cd0*/  IMAD.WIDE R8, R25, 0x2, R8 ;  /* 0x0000000219087825 */ /* 0x001fc600078e0208 */
[----:B------:R-:W-:-:S04]  /*0ce0*/  SHF.R.U32.HI R24, RZ, 0x16, R24 ;  /* 0x00000016ff187819 */ /* 0x000fc80000011618 */
[----:B------:R-:W-:Y:S02]  /*0cf0*/  ISETP.LT.AND P2, PT, R24, UR9, PT ;  /* 0x0000000918007c0c */ /* 0x000fe4000bf41270 */
[----:B------:R-:W2:Y:S11]  /*0d00*/  @P1 LDG.E.U16.CONSTANT R24, desc[UR12][R8.64] ;  /* 0x0000000c08181981 */ /* 0x000eb6000c1e9500 */
[----:B------:R-:W3:Y:S01]  /*0d10*/  @P2 LDG.E.U16.CONSTANT R26, desc[UR12][R8.64+0x200] ;  /* 0x0002000c081a2981 */ /* 0x000ee2000c1e9500 */
[----:B------:R-:W-:-:S02]  /*0d20*/  IMAD.MOV.U32 R25, RZ, RZ, RZ ;  /* 0x000000ffff197224 */ /* 0x000fc400078e00ff */
[----:B------:R-:W-:Y:S01]  /*0d30*/  HFMA2 R27, -RZ, RZ, 0, 0 ;  /* 0x00000000ff1b7431 */ /* 0x000fe200000001ff */
[----:B------:R-:W0:Y:S01]  /*0d40*/  S2UR UR10, SR_CgaCtaId ;  /* 0x00000000000a79c3 */ /* 0x000e220000008800 */
[----:B------:R-:W-:Y:S02]  /*0d50*/  UMOV UR6, 0x400 ;  /* 0x0000040000067882 */ /* 0x000fe40000000000 */
[----:B------:R-:W-:Y:S01]  /*0d60*/  UIADD3 UR6, UPT, UPT, UR6, 0x3000, URZ ;  /* 0x0000300006067890 */ /* 0x000fe2000fffe0ff */
[----:B------:R-:W-:-:S03]  /*0d70*/  IMAD.MOV.U32 R29, RZ, RZ, RZ ;  /* 0x000000ffff1d7224 */ /* 0x000fc600078e00ff */
[----:B0-----:R-:W-:Y:S01]  /*0d80*/  ULEA UR6, UR10, UR6, 0x18 ;  /* 0x000000060a067291 */ /* 0x001fe2000f8ec0ff */
[----:B--2---:R-:W-:-:S05]  /*0d90*/  @P1 HADD2.F32 R27, -RZ, R24.H0_H0 ;  /* 0x20000018ff1b1230 */ /* 0x004fca0000004100 */
[----:B------:R-:W-:-:S05]  /*0da0*/  LEA R24, R22, UR6, 0x2 ;  /* 0x0000000616187c11 */ /* 0x000fca000f8e10ff */
[----:B------:R0:W-:Y:S01]  /*0db0*/  STS [R24], R27 ;  /* 0x0000001b18007388 */ /* 0x0001e20000000800 */
[----:B---3--:R-:W-:Y:S01]  /*0dc0*/  @P2 HADD2.F32 R25, -RZ, R26.H0_H0 ;  /* 0x2000001aff192230 */ /* 0x008fe20000004100 */
[----:B------:R-:W-:-:S04]  /*0dd0*/  IADD3 R26, PT, PT, R22, 0x200, RZ ;  /* 0x00000200161a7810 */ /* 0x000fc80007ffe0ff */
[----:B------:R-:W-:-:S05]  /*0de0*/  LOP3.LUT R26, R26, 0xffff, RZ, 0xc0, !PT ;  /* 0x0000ffff1a1a7812 */ /* 0x000fca00078ec0ff */
[----:B------:R-:W-:-:S05]  /*0df0*/  IMAD R26, R26, 0xaaab, RZ ;  /* 0x0000aaab1a1a7824 */ /* 0x000fca00078e02ff */
[----:B------:R-:W-:-:S04]  /*0e00*/  SHF.R.U32.HI R26, RZ, 0x16, R26 ;  /* 0x00000016ff1a7819 */ /* 0x000fc8000001161a */
[----:B------:R-:W-:Y:S01]  /*0e10*/  ISETP.LT.AND P1, PT, R26, UR9, PT ;  /* 0x000000091a007c0c */ /* 0x000fe2000bf21270 */
[----:B------:R-:W-:-:S05]  /*0e20*/  VIADD R26, R22, 0x300 ;  /* 0x00000300161a7836 */ /* 0x000fca0000000000 */
[----:B------:R-:W-:-:S05]  /*0e30*/  LOP3.LUT R26, R26, 0xffff, RZ, 0xc0, !PT ;  /* 0x0000ffff1a1a7812 */ /* 0x000fca00078ec0ff */
[----:B------:R-:W-:Y:S02]  /*0e40*/  IMAD R26, R26, 0xaaab, RZ ;  /* 0x0000aaab1a1a7824 */ /* 0x000fe400078e02ff */
[----:B------:R-:W2:Y:S03]  /*0e50*/  @P1 LDG.E.U16.CONSTANT R28, desc[UR12][R8.64+0x400] ;  /* 0x0004000c081c1981 */ /* 0x000ea6000c1e9500 */
[----:B------:R-:W-:-:S04]  /*0e60*/  SHF.R.U32.HI R26, RZ, 0x16, R26 ;  /* 0x00000016ff1a7819 */ /* 0x000fc8000001161a */
[----:B------:R-:W-:-:S13]  /*0e70*/  ISETP.LT.AND P2, PT, R26, UR9, PT ;  /* 0x000000091a007c0c */ /* 0x000fda000bf41270 */
[----:B------:R-:W3:Y:S01]  /*0e80*/  @P2 LDG.E.U16.CONSTANT R26, desc[UR12][R8.64+0x600] ;  /* 0x0006000c081a2981 */ /* 0x000ee2000c1e9500 */
[----:B0-----:R-:W-:-:S03]  /*0e90*/  MOV R27, RZ ;  /* 0x000000ff001b7202 */ /* 0x001fc60000000f00 */
[----:B------:R0:W-:Y:S01]  /*0ea0*/  STS [R24+0x400], R25 ;  /* 0x0004001918007388 */ /* 0x0001e20000000800 */
[----:B--2---:R-:W-:-:S05]  /*0eb0*/  @P1 HADD2.F32 R27, -RZ, R28.H0_H0 ;  /* 0x2000001cff1b1230 */ /* 0x004fca0000004100 */
[----:B------:R0:W-:Y:S01]  /*0ec0*/  STS [R24+0x800], R27 ;  /* 0x0008001b18007388 */ /* 0x0001e20000000800 */
[----:B------:R-:W-:Y:S01]  /*0ed0*/  ISETP.GE.U32.AND P1, PT, R22, 0x800, PT ;  /* 0x000008001600780c */ /* 0x000fe20003f26070 */
[----:B---3--:R-:W-:-:S05]  /*0ee0*/  @P2 HADD2.F32 R29, -RZ, R26.H0_H0 ;  /* 0x2000001aff1d2230 */ /* 0x008fca0000004100 */
[----:B------:R0:W-:Y:S01]  /*0ef0*/  STS [R24+0xc00], R29 ;  /* 0x000c001d18007388 */ /* 0x0001e20000000800 */
[----:B------:R-:W-:-:S06]  /*0f00*/  IADD3 R22, PT, PT, R22, 0x400, RZ ;  /* 0x0000040016167810 */ /* 0x000fcc0007ffe0ff */
[----:B------:R-:W-:Y:S05]  /*0f10*/  @!P1 BRA `(.L_x_1917) ;  /* 0xfffffffc00249947 */ /* 0x000fea000383ffff */
[----:B------:R-:W-:Y:S05]  /*0f20*/  BSYNC.RECONVERGENT B0 ;  /* 0x0000000000007941 */ /* 0x000fea0003800200 */
.L_x_1916:
        /* <DEDUP_REMOVED lines=12> */
.L_x_1925:
[----:B01----:R-:W-:-:S05]  /*0ff0*/  VIADD R9, R25, UR7 ;  /* 0x0000000719097c36 */ /* 0x003fca0008000000 */
        /* <DEDUP_REMOVED lines=27> */
.L_x_1957:
[----:B-1----:R-:W-:Y:S01]  /*11b0*/  FADD R28, R29, R28 ;  /* 0x0000001c1d1c7221 */ /* 0x002fe20000000000 */
[----:B------:R-:W-:-:S04]  /*11c0*/  LEA R9, R25, UR14, 0x2 ;  /* 0x0000000e19097c11 */ /* 0x000fc8000f8e10ff */
[----:B------:R-:W-:Y:S01]  /*11d0*/  FMNMX R27, R27, R28, !PT ;  /* 0x0000001c1b1b7209 */ /* 0x000fe20007800000 */
[----:B------:R1:W-:Y:S01]  /*11e0*/  STL [R9], R28 ;  /* 0x0000001c09007387 */ /* 0x0003e20000100800 */
[----:B------:R-:W-:Y:S05]  /*11f0*/  BRA `(.L_x_1924) ;  /* 0x00000000000c7947 */ /* 0x000fea0003800000 */
.L_x_1922:
[----:B------:R-:W-:Y:S02]  /*1200*/  LEA R9, R25, UR14, 0x2 ;  /* 0x0000000e19097c11 */ /* 0x000fe4000f8e10ff */
[----:B------:R-:W-:-:S05]  /*1210*/  MOV R22, 0xff7fffff ;  /* 0xff7fffff00167802 */ /* 0x000fca0000000f00 */
[----:B------:R0:W-:Y:S02]  /*1220*/  STL [R9], R22 ;  /* 0x0000001609007387 */ /* 0x0001e40000100800 */
.L_x_1924:
[----:B------:R-:W-:Y:S05]  /*1230*/  BSYNC B1 ;  /* 0x0000000000017941 */ /* 0x000fea0003800000 */
.L_x_1921:
[----:B------:R-:W-:Y:S01]  /*1240*/  VIADD R25, R25, 0x1 ;  /* 0x0000000119197836 */ /* 0x000fe20000000000 */
[----:B------:R-:W-:-:S04]  /*1250*/  IADD3 R8, PT, PT, R8, 0x1, RZ ;  /* 0x0000000108087810 */ /* 0x000fc80007ffe0ff */
[----:B------:R-:W-:-:S13]  /*1260*/  ISETP.GE.AND P2, PT, R25, UR9, PT ;  /* 0x0000000919007c0c */ /* 0x000fda000bf46270 */
[----:B------:R-:W-:Y:S05]  /*1270*/  @!P2 BRA `(.L_x_1925) ;  /* 0xfffffffc005ca947 */ /* 0x000fea000383ffff */
[----:B------:R-:W-:Y:S05]  /*1280*/  BRA `(.L_x_1926) ;  /* 0x00000004003c7947 */ /* 0x000fea0003800000 */
.L_x_1920:
        /* <DEDUP_REMOVED lines=12> */
.L_x_1929:
        /* <DEDUP_REMOVED lines=21> */
.L_x_1928:
[----:B------:R-:W-:Y:S05]  /*14a0*/  BSYNC.RECONVERGENT B1 ;  /* 0x0000000000017941 */ /* 0x000fea0003800200 */
.L_x_1927:
        /* <DEDUP_REMOVED lines=24> */
.L_x_1931:
[----:B------:R-:W-:Y:S05]  /*1630*/  BSYNC.RECONVERGENT B1 ;  /* 0x0000000000017941 */ /* 0x000fea0003800200 */
.L_x_1930:
[----:B------:R-:W-:Y:S05]  /*1640*/  @!P3 BRA `(.L_x_1926) ;  /* 0x00000000004cb947 */ /* 0x000fea0003800000 */
[----:B------:R-:W-:Y:S02]  /*1650*/  ISETP.GE.U32.AND P2, PT, R22, 0x4, PT ;  /* 0x000000041600780c */ /* 0x000fe40003f46070 */
[----:B0-----:R-:W-:-:S04]  /*1660*/  LOP3.LUT R9, R8, 0x3, RZ, 0xc0, !PT ;  /* 0x0000000308097812 */ /* 0x001fc800078ec0ff */
[----:B------:R-:W-:-:S07]  /*1670*/  ISETP.NE.AND P3, PT, R9, RZ, PT ;  /* 0x000000ff0900720c */ /* 0x000fce0003f65270 */
[C---:B------:R-:W-:Y:S01]  /*1680*/  @P2 LEA R22, R25.reuse, UR14, 0x2 ;  /* 0x0000000e19162c11 */ /* 0x040fe2000f8e10ff */
[----:B------:R-:W-:Y:S01]  /*1690*/  @P2 IMAD.MOV.U32 R29, RZ, RZ, -0x800001 ;  /* 0xff7fffffff1d2424 */ /* 0x000fe200078e00ff */
[----:B------:R-:W-:-:S04]  /*16a0*/  @P2 IADD3 R25, PT, PT, R25, 0x4, RZ ;  /* 0x0000000419192810 */ /* 0x000fc80007ffe0ff */
[----:B------:R1:W-:Y:S04]  /*16b0*/  @P2 STL [R22], R29 ;  /* 0x0000001d16002387 */ /* 0x0003e80000100800 */
[----:B------:R1:W-:Y:S04]  /*16c0*/  @P2 STL [R22+0x4], R29 ;  /* 0x0000041d16002387 */ /* 0x0003e80000100800 */
[----:B------:R1:W-:Y:S04]  /*16d0*/  @P2 STL [R22+0x8], R29 ;  /* 0x0000081d16002387 */ /* 0x0003e80000100800 */
[----:B------:R1:W-:Y:S01]  /*16e0*/  @P2 STL [R22+0xc], R29 ;  /* 0x00000c1d16002387 */ /* 0x0003e20000100800 */
[----:B------:R-:W-:Y:S05]  /*16f0*/  @!P3 BRA `(.L_x_1926) ;  /* 0x000000000020b947 */ /* 0x000fea0003800000 */
[----:B------:R-:W-:Y:S01]  /*1700*/  LEA R8, R25, UR14, 0x2 ;  /* 0x0000000e19087c11 */ /* 0x000fe2000f8e10ff */
[----:B------:R-:W-:Y:S01]  /*1710*/  IMAD.MOV.U32 R25, RZ, RZ, -0x800001 ;  /* 0xff7fffffff197424 */ /* 0x000fe200078e00ff */
[----:B------:R-:W-:-:S04]  /*1720*/  ISETP.NE.AND P2, PT, R9, 0x1, PT ;  /* 0x000000010900780c */ /* 0x000fc80003f45270 */
[----:B------:R2:W-:Y:S09]  /*1730*/  STL [R8], R25 ;  /* 0x0000001908007387 */ /* 0x0005f20000100800 */
[----:B------:R-:W-:Y:S05]  /*1740*/  @!P2 BRA `(.L_x_1926) ;  /* 0x00000000000ca947 */ /* 0x000fea0003800000 */
[----:B------:R-:W-:Y:S01]  /*1750*/  ISETP.NE.AND P2, PT, R9, 0x2, PT ;  /* 0x000000020900780c */ /* 0x000fe20003f45270 */
[----:B------:R3:W-:-:S12]  /*1760*/  STL [R8+0x4], R25 ;  /* 0x0000041908007387 */ /* 0x0007d80000100800 */
[----:B------:R3:W-:Y:S02]  /*1770*/  @P2 STL [R8+0x8], R25 ;  /* 0x0000081908002387 */ /* 0x0007e40000100800 */
.L_x_1926:
[----:B------:R-:W-:Y:S05]  /*1780*/  BSYNC B0 ;  /* 0x0000000000007941 */ /* 0x000fea0003800000 */
.L_x_1919:
[----:B------:R-:W-:-:S13]  /*1790*/  FSETP.GT.AND P2, PT, R27, -3.40282346638528859812e+38, PT ;  /* 0xff7fffff1b00780b */ /* 0x000fda0003f44000 */
[----:B------:R-:W-:Y:S05]  /*17a0*/  @!P2 BRA `(.L_x_1918) ;  /* 0x0000000c00c8a947 */ /* 0x000fea0003800000 */
[----:B01----:R-:W-:Y:S01]  /*17b0*/  HFMA2 R9, -RZ, RZ, 0.96630859375, -0.0022525787353515625 ;  /* 0x3bbb989dff097431 */ /* 0x003fe200000001ff */
[----:B--23--:R-:W-:-:S05]  /*17c0*/  FMNMX R25, R10, R27, !PT ;  /* 0x0000001b0a197209 */ /* 0x00cfca0007800000 */
        /* <DEDUP_REMOVED lines=25> */
.L_x_1941:
        /* <DEDUP_REMOVED lines=9> */
[----:B------:R-:W-:Y:S01]  /*19f0*/  MOV R29, 0x3bbb989d ;  /* 0x3bbb989d001d7802 */ /* 0x000fe20000000f00 */
[----:B------:R-:W-:Y:S01]  /*1a00*/  FADD R24, -R25, R8 ;  /* 0x0000000819187221 */ /* 0x000fe20000000100 */
[----:B------:R-:W-:Y:S02]  /*1a10*/  UMOV UR6, 0x400 ;  /* 0x0000040000067882 */ /* 0x000fe40000000000 */
[----:B------:R-:W-:Y:S01]  /*1a20*/  UIADD3 UR6, UPT, UPT, UR6, 0x3000, URZ ;  /* 0x0000300006067890 */ /* 0x000fe2000fffe0ff */
[----:B------:R-:W-:Y:S01]  /*1a30*/  FFMA.SAT R8, R24, R29, 0.5 ;  /* 0x3f00000018087423 */ /* 0x000fe2000000201d */
[----:B------:R-:W-:-:S04]  /*1a40*/  IMAD.MOV.U32 R29, RZ, RZ, 0x437c0000 ;  /* 0x437c0000ff1d7424 */ /* 0x000fc800078e00ff */
[----:B------:R-:W-:-:S04]  /*1a50*/  FFMA.RM R8, R8, R29, 12582913 ;  /* 0x4b40000108087423 */ /* 0x000fc8000000401d */
[----:B------:R-:W-:-:S04]  /*1a60*/  FADD R29, R8, -12583039 ;  /* 0xcb40007f081d7421 */ /* 0x000fc80000000000 */
[----:B------:R-:W-:-:S04]  /*1a70*/  FFMA R29, R24, 1.4426950216293334961, -R29 ;  /* 0x3fb8aa3b181d7823 */ /* 0x000fc8000000081d */
[----:B------:R-:W-:Y:S01]  /*1a80*/  FFMA R24, R24, 1.925963033500011079e-08, R29 ;  /* 0x32a5706018187823 */ /* 0x000fe2000000001d */
[----:B------:R-:W-:Y:S01]  /*1a90*/  SHF.L.U32 R29, R8, 0x17, RZ ;  /* 0x00000017081d7819 */ /* 0x000fe200000006ff */
        /* <DEDUP_REMOVED lines=12> */
.L_x_1934:
[----:B------:R-:W-:Y:S05]  /*1b60*/  BSYNC.RECONVERGENT B1 ;  /* 0x0000000000017941 */ /* 0x000fea0003800200 */
.L_x_1933:
        /* <DEDUP_REMOVED lines=26> */
.L_x_1936:
[----:B------:R-:W-:Y:S05]  /*1d10*/  BSYNC.RECONVERGENT B1 ;  /* 0x0000000000017941 */ /* 0x000fea0003800200 */
.L_x_1935:
[----:B------:R-:W-:Y:S04]  /*1d20*/  BSSY.RECONVERGENT B1, `(.L_x_1937) ;  /* 0x000001a000017945 */ /* 0x000fe80003800200 */
[----:B------:R-:W-:Y:S05]  /*1d30*/  @!P3 BRA `(.L_x_1938) ;  /* 0x000000000060b947 */ /* 0x000fea0003800000 */
[----:B------:R-:W-:Y:S01]  /*1d40*/  MOV R9, 0x3bbb989d ;  /* 0x3bbb989d00097802 */ /* 0x000fe20000000f00 */
[----:B------:R-:W-:Y:S01]  /*1d50*/  FADD R10, -R25, R10 ;  /* 0x0000000a190a7221 */ /* 0x000fe20000000100 */
[----:B------:R-:W-:Y:S01]  /*1d60*/  IMAD.MOV.U32 R29, RZ, RZ, 0x437c0000 ;  /* 0x437c0000ff1d7424 */ /* 0x000fe200078e00ff */
[----:B------:R-:W0:Y:S01]  /*1d70*/  S2UR UR10, SR_CgaCtaId ;  /* 0x00000000000a79c3 */ /* 0x000e220000008800 */
[----:B------:R-:W-:Y:S01]  /*1d80*/  UMOV UR6, 0x400 ;  /* 0x0000040000067882 */ /* 0x000fe20000000000 */
[----:B------:R-:W-:Y:S01]  /*1d90*/  FFMA.SAT R8, R10, R9, 0.5 ;  /* 0x3f0000000a087423 */ /* 0x000fe20000002009 */
[----:B------:R-:W-:-:S03]  /*1da0*/  UIADD3 UR6, UPT, UPT, UR6, 0x3000, URZ ;  /* 0x0000300006067890 */ /* 0x000fc6000fffe0ff */
[----:B------:R-:W-:-:S04]  /*1db0*/  FFMA.RM R8, R8, R29, 12582913 ;  /* 0x4b40000108087423 */ /* 0x000fc8000000401d */
[C---:B------:R-:W-:Y:S01]  /*1dc0*/  FADD R9, R8.reuse, -12583039 ;  /* 0xcb40007f08097421 */ /* 0x040fe20000000000 */
[----:B------:R-:W-:-:S03]  /*1dd0*/  SHF.L.U32 R8, R8, 0x17, RZ ;  /* 0x0000001708087819 */ /* 0x000fc600000006ff */
        /* <DEDUP_REMOVED lines=14> */
.L_x_1938:
[----:B------:R-:W-:Y:S05]  /*1ec0*/  BSYNC.RECONVERGENT B1 ;  /* 0x0000000000017941 */ /* 0x000fea0003800200 */
.L_x_1937:
        /* <DEDUP_REMOVED lines=26> */
.L_x_1940:
[----:B------:R-:W-:Y:S05]  /*2070*/  BSYNC.RECONVERGENT B1 ;  /* 0x0000000000017941 */ /* 0x000fea0003800200 */
.L_x_1939:
[----:B------:R-:W-:-:S04]  /*2080*/  IADD3 R27, PT, PT, R27, 0x4, RZ ;  /* 0x000000041b1b7810 */ /* 0x000fc80007ffe0ff */
[----:B------:R-:W-:-:S13]  /*2090*/  ISETP.NE.AND P1, PT, R27, R23, PT ;  /* 0x000000171b00720c */ /* 0x000fda0003f25270 */
[----:B------:R-:W-:Y:S05]  /*20a0*/  @P1 BRA `(.L_x_1941) ;  /* 0xfffffff8002c1947 */ /* 0x000fea000383ffff */
[----:B------:R-:W-:Y:S05]  /*20b0*/  BSYNC.RECONVERGENT B0 ;  /* 0x0000000000007941 */ /* 0x000fea0003800200 */
.L_x_1932:
        /* <DEDUP_REMOVED lines=35> */
.L_x_1943:
[----:B------:R-:W-:Y:S05]  /*22f0*/  BSYNC.RECONVERGENT B0 ;  /* 0x0000000000007941 */ /* 0x000fea0003800200 */
.L_x_1942:
        /* <DEDUP_REMOVED lines=8> */
[----:B------:R-:W-:Y:S01]  /*2380*/  FADD R10, -R25, R9 ;  /* 0x00000009190a7221 */ /* 0x000fe20000000100 */
[----:B------:R-:W-:Y:S01]  /*2390*/  UIADD3 UR6, UPT, UPT, UR6, 0x3000, URZ ;  /* 0x0000300006067890 */ /* 0x000fe2000fffe0ff */
[----:B------:R-:W-:Y:S02]  /*23a0*/  HFMA2 R9, -RZ, RZ, 0.96630859375, -0.0022525787353515625 ;  /* 0x3bbb989dff097431 */ /* 0x000fe400000001ff */
[----:B------:R-:W-:Y:S02]  /*23b0*/  IMAD R8, R23, 0x60, R4 ;  /* 0x0000006017087824 */ /* 0x000fe400078e0204 */
[----:B------:R-:W-:Y:S02]  /*23c0*/  IMAD.MOV.U32 R11, RZ, RZ, 0x437c0000 ;  /* 0x437c0000ff0b7424 */ /* 0x000fe400078e00ff */
        /* <DEDUP_REMOVED lines=8> */
[----:B------:R-:W0:Y:S02]  /*2450*/  LDS R11, [R26+0x180] ;  /* 0x000180001a0b7984 */ /* 0x000e240000000800 */
[----:B------:R-:W1:Y:S02]  /*2460*/  MUFU.EX2 R27, R27 ;  /* 0x0000001b001b7308 */ /* 0x000e640000000800 */
[----:B------:R-:W2:Y:S04]  /*2470*/  LDS R8, [R26+0x200] ;  /* 0x000200001a087984 */ /* 0x000ea80000000800 */
[----:B------:R-:W3:Y:S01]  /*2480*/  LDS R9, [R26+0x280] ;  /* 0x000280001a097984 */ /* 0x000ee20000000800 */
[----:B-1----:R-:W-:-:S04]  /*2490*/  FMUL R29, R22, R27 ;  /* 0x0000001b161d7220 */ /* 0x002fc80000400000 */
[----:B------:R-:W-:Y:S01]  /*24a0*/  FADD R17, R17, R29 ;  /* 0x0000001d11117221 */ /* 0x000fe20000000000 */
[C---:B0-----:R-:W-:Y:S01]  /*24b0*/  FFMA R16, R29.reuse, R11, R16 ;  /* 0x0000000b1d107223 */ /* 0x041fe20000000010 */
[C---:B--2---:R-:W-:Y:S01]  /*24c0*/  FFMA R15, R29.reuse, R8, R15 ;  /* 0x000000081d0f7223 */ /* 0x044fe2000000000f */
[----:B---3--:R-:W-:-:S07]  /*24d0*/  FFMA R14, R29, R9, R14 ;  /* 0x000000091d0e7223 */ /* 0x008fce000000000e */
.L_x_1945:
[----:B------:R-:W-:Y:S05]  /*24e0*/  BSYNC.RECONVERGENT B0 ;  /* 0x0000000000007941 */ /* 0x000fea0003800200 */
.L_x_1944:
        /* <DEDUP_REMOVED lines=30> */
.L_x_1918:
[----:B------:R-:W-:Y:S05]  /*26d0*/  WARPSYNC.ALL ;  /* 0x0000000000007948 */ /* 0x000fea0003800000 */
[----:B------:R-:W-:Y:S01]  /*26e0*/  BAR.SYNC.DEFER_BLOCKING 0x0 ;  /* 0x0000000000007b1d */ /* 0x000fe20000010000 */
[----:B------:R-:W-:-:S05]  /*26f0*/  IADD3 R18, PT, PT, R18, 0x1, RZ ;  /* 0x0000000112127810 */ /* 0x000fca0007ffe0ff */
[----:B------:R-:W-:Y:S05]  /*2700*/  BRA.U !UP0, `(.L_x_1946) ;  /* 0xffffffe1081c7547 */ /* 0x000fea000b83ffff */
.L_x_1913:
        /* <DEDUP_REMOVED lines=11> */
[----:B01----:R-:W-:Y:S01]  /*27c0*/  HFMA2 R9, -RZ, RZ, 0.96630859375, -0.0022525787353515625 ;  /* 0x3bbb989dff097431 */ /* 0x003fe200000001ff */
[----:B------:R-:W-:Y:S02]  /*27d0*/  MOV R11, 0x437c0000 ;  /* 0x437c0000000b7802 */ /* 0x000fe40000000f00 */
[----:B----4-:R-:W-:-:S05]  /*27e0*/  FMNMX R4, R3, R10, !PT ;  /* 0x0000000a03047209 */ /* 0x010fca0007800000 */
[----:B------:R-:W-:Y:S01]  /*27f0*/  FADD R7, R3, -R4 ;  /* 0x8000000403077221 */ /* 0x000fe20000000000 */
[----:B------:R-:W-:-:S03]  /*2800*/  FADD R4, -R4, R10 ;  /* 0x0000000a04047221 */ /* 0x000fc60000000100 */
[----:B------:R-:W-:-:S04]  /*2810*/  FFMA.SAT R6, R7, R9, 0.5 ;  /* 0x3f00000007067423 */ /* 0x000fc80000002009 */
[----:B--23--:R-:W-:Y:S01]  /*2820*/  FFMA.RM R8, R6, R11, 12582913 ;  /* 0x4b40000106087423 */ /* 0x00cfe2000000400b */
        /* <DEDUP_REMOVED lines=18> */
.L_x_1947:
[C---:B------:R-:W-:Y:S01]  /*2950*/  IADD3 R2, PT, PT, R0.reuse, 0x1800000, RZ ;  /* 0x0180000000027810 */ /* 0x040fe20007ffe0ff */
[----:B------:R-:W-:Y:S01]  /*2960*/  BSSY.RECONVERGENT B0, `(.L_x_1948) ;  /* 0x000000d000007945 */ /* 0x000fe20003800200 */
[----:B------:R-:W-:Y:S02]  /*2970*/  FSETP.GT.AND P3, PT, R0, RZ, PT ;  /* 0x000000ff0000720b */ /* 0x000fe40003f64000 */
[----:B------:R-:W-:-:S04]  /*2980*/  LOP3.LUT R2, R2, 0x7f800000, RZ, 0xc0, !PT ;  /* 0x7f80000002027812 */ /* 0x000fc800078ec0ff */
[----:B------:R-:W-:-:S13]  /*2990*/  ISETP.GT.U32.AND P0, PT, R2, 0x1ffffff, PT ;  /* 0x01ffffff0200780c */ /* 0x000fda0003f04070 */
[----:B------:R-:W-:Y:S05]  /*29a0*/  @P0 BRA `(.L_x_1949) ;  /* 0x0000000000100947 */ /* 0x000fea0003800000 */
[----:B------:R-:W-:-:S07]  /*29b0*/  MOV R4, 0x29d0 ;  /* 0x000029d000047802 */ /* 0x000fce0000000f00 */
[----:B0123-5:R-:W-:Y:S05]  /*29c0*/  CALL.REL.NOINC `($__internal_39_$__cuda_sm20_rcp_rn_f32_slowpath) ;  /* 0x0000000000f87944 */ /* 0x02ffea0003c00000 */
[----:B------:R-:W-:Y:S01]  /*29d0*/  IMAD.MOV.U32 R4, RZ, RZ, R0 ;  /* 0x000000ffff047224 */ /* 0x000fe200078e0000 */
[----:B------:R-:W-:Y:S06]  /*29e0*/  BRA `(.L_x_1950) ;  /* 0x0000000000107947 */ /* 0x000fec0003800000 */
.L_x_1949:
[----:B------:R-:W4:Y:S02]  /*29f0*/  MUFU.RCP R3, R0 ;  /* 0x0000000000037308 */ /* 0x000f240000001000 */
[----:B----4-:R-:W-:-:S04]  /*2a00*/  FFMA R2, R3, R0, -1 ;  /* 0xbf80000003027423 */ /* 0x010fc80000000000 */
[----:B------:R-:W-:-:S04]  /*2a10*/  FADD.FTZ R2, -R2, -RZ ;  /* 0x800000ff02027221 */ /* 0x000fc80000010100 */
[----:B------:R-:W-:-:S07]  /*2a20*/  FFMA R4, R3, R2, R3 ;  /* 0x0000000203047223 */ /* 0x000fce0000000003 */
.L_x_1950:
[----:B------:R-:W-:Y:S05]  /*2a30*/  BSYNC.RECONVERGENT B0 ;  /* 0x0000000000007941 */ /* 0x000fea0003800200 */
.L_x_1948:
[----:B------:R-:W4:Y:S01]  /*2a40*/  LDC.64 R2, c[0x0][0x398] ;  /* 0x0000e600ff027b82 */ /* 0x000f220000000a00 */
[----:B------:R-:W-:-:S05]  /*2a50*/  FSEL R7, R4, RZ, P3 ;  /* 0x000000ff04077208 */ /* 0x000fca0001800000 */
[C---:B------:R-:W-:Y:S01]  /*2a60*/  FMUL R16, R7.reuse, R16 ;  /* 0x0000001007107220 */ /* 0x040fe20000400000 */
[C---:B------:R-:W-:Y:S01]  /*2a70*/  FMUL R15, R7.reuse, R15 ;  /* 0x0000000f070f7220 */ /* 0x040fe20000400000 */
[----:B------:R-:W-:-:S03]  /*2a80*/  FMUL R7, R7, R14 ;  /* 0x0000000e07077220 */ /* 0x000fc60000400000 */
[----:B------:R-:W-:Y:S02]  /*2a90*/  F2FP.F16.F32.PACK_AB R16, RZ, R16 ;  /* 0x00000010ff10723e */ /* 0x000fe400000000ff */
[----:B------:R-:W-:Y:S02]  /*2aa0*/  F2FP.F16.F32.PACK_AB R15, RZ, R15 ;  /* 0x0000000fff0f723e */ /* 0x000fe400000000ff */
[----:B------:R-:W-:Y:S01]  /*2ab0*/  F2FP.F16.F32.PACK_AB R7, RZ, R7 ;  /* 0x00000007ff07723e */ /* 0x000fe200000000ff */
[----:B----4-:R-:W-:-:S05]  /*2ac0*/  IMAD.WIDE R2, R5, 0x2, R2 ;  /* 0x0000000205027825 */ /* 0x010fca00078e0202 */
[----:B------:R-:W-:Y:S04]  /*2ad0*/  STG.E.U16 desc[UR12][R2.64], R16 ;  /* 0x0000001002007986 */ /* 0x000fe8000c10150c */
[----:B------:R-:W-:Y:S04]  /*2ae0*/  STG.E.U16 desc[UR12][R2.64+0x40], R15 ;  /* 0x0000400f02007986 */ /* 0x000fe8000c10150c */
[----:B------:R-:W-:Y:S01]  /*2af0*/  STG.E.U16 desc[UR12][R2.64+0x80], R7 ;  /* 0x0000800702007986 */ /* 0x000fe2000c10150c */
[----:B------:R-:W-:Y:S05]  /*2b00*/  EXIT ;  /* 0x000000000000794d */ /* 0x000fea0003800000 */
.L_x_1923:
        /* <DEDUP_REMOVED lines=8> */
.L_x_1952:
[----:B------:R-:W-:Y:S05]  /*2b90*/  BSYNC B2 ;  /* 0x0000000000027941 */ /* 0x000fea0003800000 */
.L_x_1951:
[----:B------:R-:W-:Y:S01]  /*2ba0*/  FADD R28, R26, R9 ;  /* 0x000000091a1c7221 */ /* 0x000fe20000000000 */
[----:B------:R-:W-:Y:S01]  /*2bb0*/  HFMA2 R24, -RZ, RZ, 0, 4.76837158203125e-07 ;  /* 0x00000008ff187431 */ /* 0x000fe200000001ff */
[----:B------:R-:W-:Y:S01]  /*2bc0*/  MOV R9, 0xffffffff ;  /* 0xffffffff00097802 */ /* 0x000fe20000000f00 */
[----:B------:R-:W-:-:S07]  /*2bd0*/  IMAD.MOV.U32 R22, RZ, RZ, 0x1f ;  /* 0x0000001fff167424 */ /* 0x000fce00078e00ff */
[----:B------:R-:W-:Y:S05]  /*2be0*/  WARPSYNC.COLLECTIVE R9, `(.L_x_1953) ;  /* 0x0000000009087348 */ /* 0x000fea0003c00000 */
[----:B------:R0:W1:Y:S02]  /*2bf0*/  SHFL.BFLY P2, R9, R28, R24, R22 ;  /* 0x0c0000181c097389 */ /* 0x0000640000040016 */
[----:B01----:R-:W-:Y:S05]  /*2c00*/  ENDCOLLECTIVE ;  /* 0x000000000000791b */ /* 0x003fea0003800000 */
.L_x_1953:
        /* <DEDUP_REMOVED lines=8> */
.L_x_1954:
        /* <DEDUP_REMOVED lines=8> */
.L_x_1955:
        /* <DEDUP_REMOVED lines=8> */
.L_x_1956:
[----:B------:R-:W-:Y:S01]  /*2d90*/  MOV R28, R9 ;  /* 0x00000009001c7202 */ /* 0x000fe20000000f00 */
[----:B------:R-:W-:Y:S06]  /*2da0*/  BRA `(.L_x_1957) ;  /* 0xffffffe400007947 */ /* 0x000fec000383ffff */
        .weak           $__internal_39_$__cuda_sm20_rcp_rn_f32_slowpath
        .type           $__internal_39_$__cuda_sm20_rcp_rn_f32_slowpath,@function
        .size           $__internal_39_$__cuda_sm20_rcp_rn_f32_slowpath,(.L_x_2100 - $__internal_39_$__cuda_sm20_rcp_rn_f32_slowpath)
$__internal_39_$__cuda_sm20_rcp_rn_f32_slowpath:
        /* <DEDUP_REMOVED lines=15> */
.L_x_1959:
        /* <DEDUP_REMOVED lines=33> */
.L_x_1961:
[----:B------:R0:W1:Y:S02]  /*30b0*/  MUFU.RCP R3, R0 ;  /* 0x0000000000037308 */ /* 0x0000640000001000 */
.L_x_1960:
[----:B------:R-:W-:Y:S05]  /*30c0*/  BSYNC.RECONVERGENT B1 ;  /* 0x0000000000017941 */ /* 0x000fea0003800200 */
.L_x_1958:
[----:B01----:R-:W-:Y:S02]  /*30d0*/  IMAD.MOV.U32 R0, RZ, RZ, R3 ;  /* 0x000000ffff007224 */ /* 0x003fe400078e0003 */
[----:B------:R-:W-:Y:S01]  /*30e0*/  HFMA2 R3, -RZ, RZ, 0, 0 ;  /* 0x00000000ff037431 */ /* 0x000fe200000001ff */
[----:B------:R-:W-:-:S04]  /*30f0*/  MOV R2, R4 ;  /* 0x0000000400027202 */ /* 0x000fc80000000f00 */
[----:B------:R-:W-:Y:S05]  /*3100*/  RET.REL.NODEC R2 `(_Z23flash_attn_sinks_kernelI6__halfLi96ELi8ELi32EEvPKT_S3_S3_PS1_PKffiiiii) ;  /* 0xffffffcc02bc7950 */ /* 0x000fea0003c3ffff */
.L_x_1962:
        /* <DEDUP_REMOVED lines=15> */
.L_x_2100:


//--------------------- .text._Z23flash_attn_sinks_kernelI6__halfLi80ELi8ELi32EEvPKT_S3_S3_PS1_PKffiiiii --------------------------
	.section	.text._Z23flash_attn_sinks_kernelI6__halfLi80ELi8ELi32EEvPKT_S3_S3_PS1_PKffiiiii,"ax",@progbits
	.align	128
        .global         _Z23flash_attn_sinks_kernelI6__halfLi80ELi8ELi32EEvPKT_S3_S3_PS1_PKffiiiii
        .type           _Z23flash_attn_sinks_kernelI6__halfLi80ELi8ELi32EEvPKT_S3_S3_PS1_PKffiiiii,@function
        .size           _Z23flash_attn_sinks_kernelI6__halfLi80ELi8ELi32EEvPKT_S3_S3_PS1_PKffiiiii,(.L_x_2101 - _Z23flash_attn_sinks_kernelI6__halfLi80ELi8ELi32EEvPKT_S3_S3_PS1_PKffiiiii)
        .other          _Z23flash_attn_sinks_kernelI6__halfLi80ELi8ELi32EEvPKT_S3_S3_PS1_PKffiiiii,@"STO_CUDA_ENTRY STV_DEFAULT"
_Z23flash_attn_sinks_kernelI6__halfLi80ELi8ELi32EEvPKT_S3_S3_PS1_PKffiiiii:
.text._Z23flash_attn_sinks_kernelI6__halfLi80ELi8ELi32EEvPKT_S3_S3_PS1_PKffiiiii:
        /* <DEDUP_REMOVED lines=80> */
[----:B------:R-:W-:Y:S02]  /*0500*/  IADD3 R15, PT, PT, -R9, UR8, RZ ;  /* 0x00000008090f7c10 */ /* 0x000fe4000fffe1ff */
[-C--:B------:R-:W-:Y:S02]  /*0510*/  LOP3.LUT R10, R0, R11.reuse, RZ, 0x3c, !PT ;  /* 0x0000000b000a7212 */ /* 0x080fe400078e3cff */
[----:B------:R-:W-:Y:S01]  /*0520*/  @!P3 LOP3.LUT R11, RZ, R11, RZ, 0x33, !PT ;  /* 0x0000000bff0bb212 */ /* 0x000fe200078e33ff */
[----:B------:R-:W-:Y:S01]  /*0530*/  IMAD.IADD R12, R4, 0x1, R15 ;  /* 0x00000001040c7824 */ /* 0x000fe200078e020f */
[----:B------:R-:W-:Y:S02]  /*0540*/  ISETP.GE.AND P5, PT, R10, RZ, PT ;  /* 0x000000ff0a00720c */ /* 0x000fe40003fa6270 */
[----:B------:R-:W-:-:S02]  /*0550*/  MOV R10, UR9 ;  /* 0x00000009000a7c02 */ /* 0x000fc40008000f00 */
[----:B------:R-:W-:Y:S01]  /*0560*/  VIADDMNMX R4, R4, 0x8, R9, PT ;  /* 0x0000000804047846 */ /* 0x000fe20003800109 */
[----:B------:R-:W-:Y:S01]  /*0570*/  @P2 VIADD R13, R13, 0x1 ;  /* 0x000000010d0d2836 */ /* 0x000fe20000000000 */
[----:B------:R-:W-:Y:S02]  /*0580*/  VIADDMNMX R16, R12, -R10, 0xffffffff, !PT ;  /* 0xffffffff0c107446 */ /* 0x000fe4000780090a */
[----:B------:R-:W-:Y:S01]  /*0590*/  VIADDMNMX R15, R15, R4, UR8, PT ;  /* 0x000000080f0f7e46 */ /* 0x000fe2000b800104 */
[----:B------:R-:W-:Y:S01]  /*05a0*/  IMAD.MOV.U32 R4, RZ, RZ, RZ ;  /* 0x000000ffff047224 */ /* 0x000fe200078e00ff */
[----:B------:R-:W-:Y:S02]  /*05b0*/  R2UR UR5, R16 ;  /* 0x00000000100572ca */ /* 0x000fe400000e0000 */
[----:B------:R-:W-:Y:S02]  /*05c0*/  R2UR UR12, R15 ;  /* 0x000000000f0c72ca */ /* 0x000fe400000e0000 */
[----:B------:R-:W-:-:S02]  /*05d0*/  @!P5 IADD3 R13, PT, PT, -R13, RZ, RZ ;  /* 0x000000ff0d0dd210 */ /* 0x000fc40007ffe1ff */
[----:B------:R-:W-:Y:S02]  /*05e0*/  IADD3 R5, PT, PT, R5, R12, RZ ;  /* 0x0000000c05057210 */ /* 0x000fe40007ffe0ff */
        /* <DEDUP_REMOVED lines=8> */
[----:B--2---:R-:W-:-:S05]  /*0670*/  @!P1 HADD2.F32 R6, -RZ, R6.H0_H0 ;  /* 0x20000006ff069230 */ /* 0x004fca0000004100 */
[----:B-1----:R-:W-:Y:S01]  /*0680*/  @!P1 FMUL R4, R6, R14 ;  /* 0x0000000e06049220 */ /* 0x002fe20000400000 */
[----:B---3--:R-:W-:Y:S01]  /*0690*/  @!P1 HADD2.F32 R11, -RZ, R7.H0_H0 ;  /* 0x20000007ff0b9230 */ /* 0x008fe20000004100 */
[----:B------:R-:W-:Y:S01]  /*06a0*/  CS2R R6, SRZ ;  /* 0x0000000000067805 */ /* 0x000fe2000001ff00 */
[----:B-----5:R-:W-:-:S03]  /*06b0*/  @!P0 HADD2.F32 R8, -RZ, R8.H0_H0 ;  /* 0x20000008ff088230 */ /* 0x020fc60000004100 */
[----:B------:R-:W-:Y:S01]  /*06c0*/  @!P1 FMUL R6, R11, R14 ;  /* 0x0000000e0b069220 */ /* 0x000fe20000400000 */
[----:B------:R-:W-:Y:S01]  /*06d0*/  CS2R R14, SRZ ;  /* 0x00000000000e7805 */ /* 0x000fe2000001ff00 */
[----:B0-----:R-:W-:Y:S01]  /*06e0*/  @!P0 FMUL R7, R8, R17 ;  /* 0x0000001108078220 */ /* 0x001fe20000400000 */
[----:B------:R-:W-:Y:S01]  /*06f0*/  IMAD.MOV.U32 R8, RZ, RZ, -0x800001 ;  /* 0xff7fffffff087424 */ /* 0x000fe200078e00ff */
[----:B------:R-:W-:Y:S06]  /*0700*/  BRA.U UP1, `(.L_x_1963) ;  /* 0x0000002501487547 */ /* 0x000fec000b800000 */
[----:B------:R-:W-:Y:S01]  /*0710*/  PLOP3.LUT P0, PT, PT, PT, UP0, 0x80, 0x8 ;  /* 0x000000000008781c */ /* 0x000fe20003f0f008 */
[----:B------:R-:W-:Y:S01]  /*0720*/  IMAD.MOV.U32 R12, RZ, RZ, RZ ;  /* 0x000000ffff0c7224 */ /* 0x000fe200078e00ff */
[----:B------:R-:W-:Y:S01]  /*0730*/  VIADDMNMX R16, R5, -R10, 0xffffffff, !PT ;  /* 0xffffffff05107446 */ /* 0x000fe2000780090a */
[----:B------:R-:W-:Y:S01]  /*0740*/  UIMAD UR10, UR4, 0x50, URZ ;  /* 0x00000050040a78a4 */ /* 0x000fe2000f8e02ff */
[----:B------:R-:W-:Y:S01]  /*0750*/  ISETP.LT.AND P0, PT, R2, R9, P0 ;  /* 0x000000090200720c */ /* 0x000fe20000701270 */
[----:B------:R-:W-:Y:S01]  /*0760*/  UMOV UR6, UR5 ;  /* 0x0000000500067c82 */ /* 0x000fe20008000000 */
[----:B------:R-:W-:Y:S01]  /*0770*/  MOV R8, 0xff7fffff ;  /* 0xff7fffff00087802 */ /* 0x000fe20000000f00 */
[----:B------:R-:W-:Y:S01]  /*0780*/  UMOV UR4, URZ ;  /* 0x000000ff00047c82 */ /* 0x000fe20008000000 */
[----:B------:R-:W-:-:S09]  /*0790*/  IADD3 R16, PT, PT, R16, 0x1, RZ ;  /* 0x0000000110107810 */ /* 0x000fd20007ffe0ff */
.L_x_1996:
        /* <DEDUP_REMOVED lines=22> */
.L_x_1965:
        /* <DEDUP_REMOVED lines=22> */
[----:B------:R-:W-:Y:S01]  /*0a60*/  LOP3.LUT R25, R24, 0xffff, RZ, 0xc0, !PT ;  /* 0x0000ffff18197812 */ /* 0x000fe200078ec0ff */
[----:B------:R-:W-:-:S04]  /*0a70*/  IMAD.MOV.U32 R27, RZ, RZ, RZ ;  /* 0x000000ffff1b7224 */ /* 0x000fc800078e00ff */
[----:B------:R-:W-:-:S05]  /*0a80*/  IMAD R25, R25, 0xaaab, RZ ;  /* 0x0000aaab19197824 */ /* 0x000fca00078e02ff */
[----:B------:R-:W-:Y:S02]  /*0a90*/  SHF.R.U32.HI R26, RZ, 0x16, R25 ;  /* 0x00000016ff1a7819 */ /* 0x000fe40000011619 */
[----:B------:R-:W-:Y:S02]  /*0aa0*/  IADD3 R25, PT, PT, R21, -0x100, RZ ;  /* 0xffffff0015197810 */ /* 0x000fe40007ffe0ff */
        /* <DEDUP_REMOVED lines=38> */
[----:B------:R-:W-:Y:S02]  /*0d10*/  IMAD.MOV.U32 R27, RZ, RZ, RZ ;  /* 0x000000ffff1b7224 */ /* 0x000fe400078e00ff */
[----:B------:R1:W-:Y:S02]  /*0d20*/  STS [R18], R25 ;  /* 0x0000001912007388 */ /* 0x0003e40000000800 */
[----:B------:R-:W-:-:S05]  /*0d30*/  IMAD R26, R26, 0xaaab, RZ ;  /* 0x0000aaab1a1a7824 */ /* 0x000fca00078e02ff */
[----:B------:R-:W-:Y:S02]  /*0d40*/  SHF.R.U32.HI R28, RZ, 0x16, R26 ;  /* 0x00000016ff1c7819 */ /* 0x000fe4000001161a */
[----:B------:R-:W-:Y:S02]  /*0d50*/  IADD3 R26, PT, PT, R21, -0x300, RZ ;  /* 0xfffffd00151a7810 */ /* 0x000fe40007ffe0ff */
        /* <DEDUP_REMOVED lines=11> */
[----:B-1----:R-:W-:-:S05]  /*0e10*/  @!P1 IMAD.HI.U32 R25, R19, -0x55555555, RZ ;  /* 0xaaaaaaab13199827 */ /* 0x002fca00078e00ff */
[----:B------:R-:W-:-:S04]  /*0e20*/  @!P1 SHF.R.U32.HI R25, RZ, 0x2, R25 ;  /* 0x00000002ff199819 */ /* 0x000fc80000011619 */
[----:B------:R-:W-:-:S04]  /*0e30*/  @!P1 LOP3.LUT R25, R25, 0x3ffffff0, RZ, 0xc0, !PT ;  /* 0x3ffffff019199812 */ /* 0x000fc800078ec0ff */
[----:B------:R-:W-:-:S05]  /*0e40*/  @!P1 IADD3 R25, PT, PT, -R25, UR13, R20 ;  /* 0x0000000d19199c10 */ /* 0x000fca000fffe114 */
[----:B------:R-:W-:-:S04]  /*0e50*/  @!P1 VIADD R25, R25, 0xfffffd00 ;  /* 0xfffffd0019199836 */ /* 0x000fc80000000000 */
[----:B0-----:R-:W-:-:S06]  /*0e60*/  @!P1 IMAD.WIDE R10, R25, 0x2, R10 ;  /* 0x00000002190a9825 */ /* 0x001fcc00078e020a */
[----:B------:R-:W2:Y:S01]  /*0e70*/  @!P1 LDG.E.U16.CONSTANT R10, desc[UR14][R10.64] ;  /* 0x0000000e0a0a9981 */ /* 0x000ea2000c1e9500 */
[----:B------:R-:W-:Y:S01]  /*0e80*/  VIADD R26, R20, 0xfffffd00 ;  /* 0xfffffd00141a7836 */ /* 0x000fe20000000000 */
[----:B------:R-:W-:Y:S01]  /*0e90*/  MOV R25, RZ ;  /* 0x000000ff00197202 */ /* 0x000fe20000000f00 */
[----:B------:R-:W-:Y:S01]  /*0ea0*/  VIADD R9, R9, 0x400 ;  /* 0x0000040009097836 */ /* 0x000fe20000000000 */
[----:B------:R-:W-:Y:S01]  /*0eb0*/  STS [R18+0x400], R27 ;  /* 0x0004001b12007388 */ /* 0x000fe20000000800 */
[----:B------:R-:W-:Y:S01]  /*0ec0*/  IADD3 R24, PT, PT, R24, 0x400, RZ ;  /* 0x0000040018187810 */ /* 0x000fe20007ffe0ff */
[----:B------:R-:W-:Y:S01]  /*0ed0*/  VIADD R21, R21, 0x400 ;  /* 0x0000040015157836 */ /* 0x000fe20000000000 */
[----:B------:R-:W-:Y:S01]  /*0ee0*/  IADD3 R22, PT, PT, R22, 0x400, RZ ;  /* 0x0000040016167810 */ /* 0x000fe20007ffe0ff */
[----:B------:R-:W-:Y:S01]  /*0ef0*/  VIADD R23, R23, 0x400 ;  /* 0x0000040017177836 */ /* 0x000fe20000000000 */
[----:B------:R-:W-:Y:S01]  /*0f00*/  IADD3 R20, PT, PT, R20, 0x400, RZ ;  /* 0x0000040014147810 */ /* 0x000fe20007ffe0ff */
[----:B------:R-:W-:Y:S01]  /*0f10*/  VIADD R19, R19, 0x400 ;  /* 0x0000040013137836 */ /* 0x000fe20000000000 */
[----:B------:R-:W-:Y:S01]  /*0f20*/  IADD3 R17, PT, PT, R17, 0x400, RZ ;  /* 0x0000040011117810 */ /* 0x000fe20007ffe0ff */
[----:B--2---:R-:W-:Y:S01]  /*0f30*/  @!P1 HADD2.F32 R25, -RZ, R10.H0_H0 ;  /* 0x2000000aff199230 */ /* 0x004fe20000004100 */
[----:B------:R-:W-:-:S04]  /*0f40*/  ISETP.GE.U32.AND P1, PT, R26, 0x800, PT ;  /* 0x000008001a00780c */ /* 0x000fc80003f26070 */
[----:B------:R0:W-:Y:S02]  /*0f50*/  STS [R18+-0x800], R25 ;  /* 0xfff8001912007388 */ /* 0x0001e40000000800 */
[----:B0-----:R-:W-:-:S07]  /*0f60*/  IADD3 R18, PT, PT, R18, 0x1000, RZ ;  /* 0x0000100012127810 */ /* 0x001fce0007ffe0ff */
[----:B------:R-:W-:Y:S05]  /*0f70*/  @!P1 BRA `(.L_x_1965) ;  /* 0xfffffff800609947 */ /* 0x000fea000383ffff */
[----:B------:R-:W-:Y:S05]  /*0f80*/  BSYNC.RECONVERGENT B0 ;  /* 0x0000000000007941 */ /* 0x000fea0003800200 */
.L_x_1964:
[----:B------:R-:W0:Y:S01]  /*0f90*/  S2R R9, SR_TID.X ;  /* 0x0000000000097919 */ /* 0x000e220000002100 */
[----:B------:R-:W-:Y:S01]  /*0fa0*/  BSSY.RECONVERGENT B0, `(.L_x_1966) ;  /* 0x000005d000007945 */ /* 0x000fe20003800200 */
[----:B0-----:R-:W-:-:S07]  /*0fb0*/  IMAD.MOV.U32 R17, RZ, RZ, R9 ;  /* 0x000000ffff117224 */ /* 0x001fce00078e0009 */
.L_x_1967:
        /* <DEDUP_REMOVED lines=62> */
[----:B------:R0:W2:Y:S01]  /*13a0*/  @!P1 LDG.E.U16.CONSTANT R22, desc[UR14][R22.64] ;  /* 0x0000000e16169981 */ /* 0x0000a2000c1e9500 */
[----:B------:R-:W3:Y:S01]  /*13b0*/  @!P3 LDC.64 R18, c[0x0][0x390] ;  /* 0x0000e400ff12bb82 */ /* 0x000ee20000000a00 */
[----:B------:R-:W-:-:S07]  /*13c0*/  @!P3 IMAD R29, R29, 0x50, R24 ;  /* 0x000000501d1db824 */ /* 0x000fce00078e0218 */
[----:B------:R-:W4:Y:S01]  /*13d0*/  @!P4 LDC.64 R10, c[0x0][0x390] ;  /* 0x0000e400ff0acb82 */ /* 0x000f220000000a00 */
[----:B-1----:R-:W-:-:S06]  /*13e0*/  @!P2 IMAD.WIDE R20, R27, 0x2, R20 ;  /* 0x000000021b14a825 */ /* 0x002fcc00078e0214 */
[----:B------:R-:W5:Y:S01]  /*13f0*/  @!P2 LDG.E.U16.CONSTANT R20, desc[UR14][R20.64] ;  /* 0x0000000e1414a981 */ /* 0x000f62000c1e9500 */
[----:B---3--:R-:W-:-:S06]  /*1400*/  @!P3 IMAD.WIDE R18, R29, 0x2, R18 ;  /* 0x000000021d12b825 */ /* 0x008fcc00078e0212 */
[----:B------:R-:W3:Y:S01]  /*1410*/  @!P3 LDG.E.U16.CONSTANT R18, desc[UR14][R18.64] ;  /* 0x0000000e1212b981 */ /* 0x000ee2000c1e9500 */
[----:B----4-:R-:W-:-:S06]  /*1420*/  @!P4 IMAD.WIDE R10, R25, 0x2, R10 ;  /* 0x00000002190ac825 */ /* 0x010fcc00078e020a */
[----:B------:R-:W4:Y:S01]  /*1430*/  @!P4 LDG.E.U16.CONSTANT R10, desc[UR14][R10.64] ;  /* 0x0000000e0a0ac981 */ /* 0x000f22000c1e9500 */
[----:B------:R-:W1:Y:S01]  /*1440*/  S2R R25, SR_CgaCtaId ;  /* 0x0000000000197919 */ /* 0x000e620000008800 */
[----:B------:R-:W-:-:S04]  /*1450*/  MOV R24, 0x400 ;  /* 0x0000040000187802 */ /* 0x000fc80000000f00 */
[----:B------:R-:W-:Y:S01]  /*1460*/  IADD3 R24, PT, PT, R24, 0x3000, RZ ;  /* 0x0000300018187810 */ /* 0x000fe20007ffe0ff */
[----:B0-----:R-:W-:Y:S01]  /*1470*/  HFMA2 R23, -RZ, RZ, 0, 0 ;  /* 0x00000000ff177431 */ /* 0x001fe200000001ff */
[----:B------:R-:W-:Y:S02]  /*1480*/  CS2R R26, SRZ ;  /* 0x00000000001a7805 */ /* 0x000fe4000001ff00 */
[----:B-1----:R-:W-:Y:S01]  /*1490*/  LEA R24, R25, R24, 0x18 ;  /* 0x0000001819187211 */ /* 0x002fe200078ec0ff */
[----:B------:R-:W-:Y:S02]  /*14a0*/  IMAD.MOV.U32 R25, RZ, RZ, RZ ;  /* 0x000000ffff197224 */ /* 0x000fe400078e00ff */
[----:B--2---:R-:W-:Y:S02]  /*14b0*/  @!P1 HADD2.F32 R26, -RZ, R22.H0_H0 ;  /* 0x20000016ff1a9230 */ /* 0x004fe40000004100 */
[----:B------:R-:W-:-:S05]  /*14c0*/  IMAD R22, R17, 0x4, R24 ;  /* 0x0000000411167824 */ /* 0x000fca00078e0218 */
[----:B------:R0:W-:Y:S01]  /*14d0*/  STS [R22+0x400], R26 ;  /* 0x0004001a16007388 */ /* 0x0001e20000000800 */
[----:B------:R-:W-:Y:S01]  /*14e0*/  ISETP.GE.U32.AND P1, PT, R17, 0x800, PT ;  /* 0x000008001100780c */ /* 0x000fe20003f26070 */
[----:B-----5:R-:W-:Y:S02]  /*14f0*/  @!P2 HADD2.F32 R25, -RZ, R20.H0_H0 ;  /* 0x20000014ff19a230 */ /* 0x020fe40000004100 */
[----:B---3--:R-:W-:-:S03]  /*1500*/  @!P3 HADD2.F32 R27, -RZ, R18.H0_H0 ;  /* 0x20000012ff1bb230 */ /* 0x008fc60000004100 */
[----:B------:R0:W-:Y:S01]  /*1510*/  STS [R22], R25 ;  /* 0x0000001916007388 */ /* 0x0001e20000000800 */
[----:B----4-:R-:W-:-:S03]  /*1520*/  @!P4 HADD2.F32 R23, -RZ, R10.H0_H0 ;  /* 0x2000000aff17c230 */ /* 0x010fc60000004100 */
[----:B------:R0:W-:Y:S04]  /*1530*/  STS [R22+0x800], R27 ;  /* 0x0008001b16007388 */ /* 0x0001e80000000800 */
[----:B------:R0:W-:Y:S01]  /*1540*/  STS [R22+0xc00], R23 ;  /* 0x000c001716007388 */ /* 0x0001e20000000800 */
[----:B------:R-:W-:Y:S01]  /*1550*/  IADD3 R17, PT, PT, R17, 0x400, RZ ;  /* 0x0000040011117810 */ /* 0x000fe20007ffe0ff */
[----:B------:R-:W-:Y:S06]  /*1560*/  @!P1 BRA `(.L_x_1967) ;  /* 0xfffffff800949947 */ /* 0x000fec000383ffff */
[----:B------:R-:W-:Y:S05]  /*1570*/  BSYNC.RECONVERGENT B0 ;  /* 0x0000000000007941 */ /* 0x000fea0003800200 */
.L_x_1966:
        /* <DEDUP_REMOVED lines=16> */
.L_x_1975:
        /* <DEDUP_REMOVED lines=28> */
.L_x_2007:
[----:B-1----:R-:W-:Y:S01]  /*1840*/  FADD R26, R23, R26 ;  /* 0x0000001a171a7221 */ /* 0x002fe20000000000 */
[----:B------:R-:W-:-:S04]  /*1850*/  LEA R9, R18, UR16, 0x2 ;  /* 0x0000001012097c11 */ /* 0x000fc8000f8e10ff */
[----:B------:R-:W-:Y:S01]  /*1860*/  FMNMX R19, R19, R26, !PT ;  /* 0x0000001a13137209 */ /* 0x000fe20007800000 */
[----:B------:R2:W-:Y:S01]  /*1870*/  STL [R9], R26 ;  /* 0x0000001a09007387 */ /* 0x0005e20000100800 */
[----:B------:R-:W-:Y:S05]  /*1880*/  BRA `(.L_x_1974) ;  /* 0x00000000000c7947 */ /* 0x000fea0003800000 */
.L_x_1972:
[----:B------:R-:W-:Y:S01]  /*1890*/  LEA R9, R18, UR16, 0x2 ;  /* 0x0000001012097c11 */ /* 0x000fe2000f8e10ff */
[----:B------:R-:W-:-:S05]  /*18a0*/  IMAD.MOV.U32 R20, RZ, RZ, -0x800001 ;  /* 0xff7fffffff147424 */ /* 0x000fca00078e00ff */
[----:B------:R1:W-:Y:S02]  /*18b0*/  STL [R9], R20 ;  /* 0x0000001409007387 */ /* 0x0003e40000100800 */
.L_x_1974:
[----:B------:R-:W-:Y:S05]  /*18c0*/  BSYNC B1 ;  /* 0x0000000000017941 */ /* 0x000fea0003800000 */
.L_x_1971:
[----:B------:R-:W-:Y:S01]  /*18d0*/  IADD3 R18, PT, PT, R18, 0x1, RZ ;  /* 0x0000000112127810 */ /* 0x000fe20007ffe0ff */
[----:B------:R-:W-:-:S03]  /*18e0*/  VIADD R11, R11, 0x1 ;  /* 0x000000010b0b7836 */ /* 0x000fc60000000000 */
[----:B------:R-:W-:-:S13]  /*18f0*/  ISETP.GE.AND P1, PT, R18, UR11, PT ;  /* 0x0000000b12007c0c */ /* 0x000fda000bf26270 */
[----:B------:R-:W-:Y:S05]  /*1900*/  @!P1 BRA `(.L_x_1975) ;  /* 0xfffffffc005c9947 */ /* 0x000fea000383ffff */
[----:B------:R-:W-:Y:S05]  /*1910*/  BRA `(.L_x_1976) ;  /* 0x0000000400407947 */ /* 0x000fea0003800000 */
.L_x_1970:
        /* <DEDUP_REMOVED lines=13> */
.L_x_1979:
        /* <DEDUP_REMOVED lines=21> */
.L_x_1978:
[----:B------:R-:W-:Y:S05]  /*1b40*/  BSYNC.RECONVERGENT B1 ;  /* 0x0000000000017941 */ /* 0x000fea0003800200 */
.L_x_1977:
        /* <DEDUP_REMOVED lines=24> */
.L_x_1981:
[----:B------:R-:W-:Y:S05]  /*1cd0*/  BSYNC.RECONVERGENT B1 ;  /* 0x0000000000017941 */ /* 0x000fea0003800200 */
.L_x_1980:
        /* <DEDUP_REMOVED lines=20> */
.L_x_1976:
[----:B------:R-:W-:Y:S05]  /*1e20*/  BSYNC B0 ;  /* 0x0000000000007941 */ /* 0x000fea0003800000 */
.L_x_1969:
        /* <DEDUP_REMOVED lines=33> */
.L_x_1991:
        /* <DEDUP_REMOVED lines=28> */
.L_x_1984:
[----:B------:R-:W-:Y:S05]  /*2200*/  BSYNC.RECONVERGENT B1 ;  /* 0x0000000000017941 */ /* 0x000fea0003800200 */
.L_x_1983:
        /* <DEDUP_REMOVED lines=22> */
.L_x_1986:
[----:B------:R-:W-:Y:S05]  /*2370*/  BSYNC.RECONVERGENT B1 ;  /* 0x0000000000017941 */ /* 0x000fea0003800200 */
.L_x_1985:
        /* <DEDUP_REMOVED lines=22> */
.L_x_1988:
[----:B------:R-:W-:Y:S05]  /*24e0*/  BSYNC.RECONVERGENT B1 ;  /* 0x0000000000017941 */ /* 0x000fea0003800200 */
.L_x_1987:
        /* <DEDUP_REMOVED lines=22> */
.L_x_1990:
[----:B------:R-:W-:Y:S05]  /*2650*/  BSYNC.RECONVERGENT B1 ;  /* 0x0000000000017941 */ /* 0x000fea0003800200 */
.L_x_1989:
[----:B------:R-:W-:-:S04]  /*2660*/  IADD3 R20, PT, PT, R20, 0x4, RZ ;  /* 0x0000000414147810 */ /* 0x000fc80007ffe0ff */
[----:B------:R-:W-:-:S13]  /*2670*/  ISETP.NE.AND P1, PT, R20, R18, PT ;  /* 0x000000121400720c */ /* 0x000fda0003f25270 */
[----:B------:R-:W-:Y:S05]  /*2680*/  @P1 BRA `(.L_x_1991) ;  /* 0xfffffff8006c1947 */ /* 0x000fea000383ffff */
[----:B------:R-:W-:Y:S05]  /*2690*/  BSYNC.RECONVERGENT B0 ;  /* 0x0000000000007941 */ /* 0x000fea0003800200 */
.L_x_1982:
        /* <DEDUP_REMOVED lines=31> */
.L_x_1993:
[----:B------:R-:W-:Y:S05]  /*2890*/  BSYNC.RECONVERGENT B0 ;  /* 0x0000000000007941 */ /* 0x000fea0003800200 */
.L_x_1992:
        /* <DEDUP_REMOVED lines=26> */
.L_x_1995:
[----:B------:R-:W-:Y:S05]  /*2a40*/  BSYNC.RECONVERGENT B0 ;  /* 0x0000000000007941 */ /* 0x000fea0003800200 */
.L_x_1994:
        /* <DEDUP_REMOVED lines=26> */
.L_x_1968:
[----:B------:R-:W-:Y:S05]  /*2bf0*/  WARPSYNC.ALL ;  /* 0x0000000000007948 */ /* 0x000fea0003800000 */
[----:B------:R-:W-:Y:S01]  /*2c00*/  BAR.SYNC.DEFER_BLOCKING 0x0 ;  /* 0x0000000000007b1d */ /* 0x000fe20000010000 */
[----:B------:R-:W-:-:S05]  /*2c10*/  UIADD3 UR4, UPT, UPT, UR4, 0x1, URZ ;  /* 0x0000000104047890 */ /* 0x000fca000fffe0ff */
[----:B------:R-:W-:Y:S07]  /*2c20*/  BRA.U !UP0, `(.L_x_1996) ;  /* 0xffffffd908dc7547 */ /* 0x000fee000b83ffff */
.L_x_1963:
        /* <DEDUP_REMOVED lines=36> */
.L_x_1997:
        /* <DEDUP_REMOVED lines=10> */
[----:B--2345:R-:W-:Y:S05]  /*2f10*/  CALL.REL.NOINC `($__internal_40_$__cuda_sm20_rcp_rn_f32_slowpath) ;  /* 0x0000000000f47944 */ /* 0x03cfea0003c00000 */
[----:B------:R-:W-:Y:S01]  /*2f20*/  MOV R0, R5 ;  /* 0x0000000500007202 */ /* 0x000fe20000000f00 */
[----:B------:R-:W-:Y:S06]  /*2f30*/  BRA `(.L_x_2000) ;  /* 0x0000000000107947 */ /* 0x000fec0003800000 */
.L_x_1999:
[----:B------:R-:W0:Y:S02]  /*2f40*/  MUFU.RCP R0, R15 ;  /* 0x0000000f00007308 */ /* 0x000e240000001000 */
[----:B0-----:R-:W-:-:S04]  /*2f50*/  FFMA R2, R0, R15, -1 ;  /* 0xbf80000000027423 */ /* 0x001fc8000000000f */
[----:B------:R-:W-:-:S04]  /*2f60*/  FADD.FTZ R5, -R2, -RZ ;  /* 0x800000ff02057221 */ /* 0x000fc80000010100 */
[----:B------:R-:W-:-:S07]  /*2f70*/  FFMA R0, R0, R5, R0 ;  /* 0x0000000500007223 */ /* 0x000fce0000000000 */
.L_x_2000:
[----:B------:R-:W-:Y:S05]  /*2f80*/  BSYNC.RECONVERGENT B0 ;  /* 0x0000000000007941 */ /* 0x000fea0003800200 */
.L_x_1998:
[----:B------:R-:W0:Y:S01]  /*2f90*/  LDC.64 R6, c[0x0][0x398] ;  /* 0x0000e600ff067b82 */ /* 0x000e220000000a00 */
[----:B------:R-:W-:Y:S01]  /*2fa0*/  FSEL R5, R0, RZ, P4 ;  /* 0x000000ff00057208 */ /* 0x000fe20002000000 */
[----:B------:R-:W-:-:S04]  /*2fb0*/  IMAD.IADD R3, R4, 0x1, R3 ;  /* 0x0000000104037824 */ /* 0x000fc800078e0203 */
        /* <DEDUP_REMOVED lines=12> */
.L_x_1973:
        /* <DEDUP_REMOVED lines=8> */
.L_x_2002:
[----:B------:R-:W-:Y:S05]  /*3100*/  BSYNC B2 ;  /* 0x0000000000027941 */ /* 0x000fea0003800000 */
.L_x_2001:
        /* <DEDUP_REMOVED lines=8> */
.L_x_2003:
[----:B------:R-:W-:Y:S01]  /*3190*/  HFMA2 R27, -RZ, RZ, 0, 2.384185791015625e-07 ;  /* 0x00000004ff1b7431 */ /* 0x000fe200000001ff */
[----:B------:R-:W-:-:S05]  /*31a0*/  MOV R9, R26 ;  /* 0x0000001a00097202 */ /* 0x000fca0000000f00 */
[----:B------:R-:W-:-:S04]  /*31b0*/  FADD R9, R20, R9 ;  /* 0x0000000914097221 */ /* 0x000fc80000000000 */
[----:B------:R-:W-:-:S07]  /*31c0*/  IMAD.MOV.U32 R20, RZ, RZ, R9 ;  /* 0x000000ffff147224 */ /* 0x000fce00078e0009 */
[----:B------:R-:W-:Y:S05]  /*31d0*/  WARPSYNC.COLLECTIVE R25, `(.L_x_2004) ;  /* 0x0000000019087348 */ /* 0x000fea0003c00000 */
[----:B------:R0:W1:Y:S02]  /*31e0*/  SHFL.BFLY P1, R26, R20, R27, R28 ;  /* 0x0c00001b141a7389 */ /* 0x000064000002001c */
[----:B01----:R-:W-:Y:S05]  /*31f0*/  ENDCOLLECTIVE ;  /* 0x000000000000791b */ /* 0x003fea0003800000 */
.L_x_2004:
[----:B------:R-:W-:Y:S02]  /*3200*/  IMAD.MOV.U32 R27, RZ, RZ, 0x2 ;  /* 0x00000002ff1b7424 */ /* 0x000fe400078e00ff */
[----:B------:R-:W-:-:S04]  /*3210*/  IMAD.MOV.U32 R22, RZ, RZ, R26 ;  /* 0x000000ffff167224 */ /* 0x000fc800078e001a */
[----:B------:R-:W-:-:S05]  /*3220*/  FADD R22, R9, R22 ;  /* 0x0000001609167221 */ /* 0x000fca0000000000 */
[----:B------:R-:W-:-:S07]  /*3230*/  MOV R20, R22 ;  /* 0x0000001600147202 */ /* 0x000fce0000000f00 */
[----:B------:R-:W-:Y:S05]  /*3240*/  WARPSYNC.COLLECTIVE R25, `(.L_x_2005) ;  /* 0x0000000019087348 */ /* 0x000fea0003c00000 */
[----:B------:R0:W1:Y:S02]  /*3250*/  SHFL.BFLY P1, R26, R20, R27, R28 ;  /* 0x0c00001b141a7389 */ /* 0x000064000002001c */
[----:B01----:R-:W-:Y:S05]  /*3260*/  ENDCOLLECTIVE ;  /* 0x000000000000791b */ /* 0x003fea0003800000 */
.L_x_2005:
[----:B------:R-:W-:Y:S01]  /*3270*/  HFMA2 R27, -RZ, RZ, 0, 5.9604644775390625e-08 ;  /* 0x00000001ff1b7431 */ /* 0x000fe200000001ff */
[----:B------:R-:W-:-:S05]  /*3280*/  MOV R23, R26 ;  /* 0x0000001a00177202 */ /* 0x000fca0000000f00 */
[----:B------:R-:W-:-:S04]  /*3290*/  FADD R23, R22, R23 ;  /* 0x0000001716177221 */ /* 0x000fc80000000000 */
[----:B------:R-:W-:-:S07]  /*32a0*/  IMAD.MOV.U32 R20, RZ, RZ, R23 ;  /* 0x000000ffff147224 */ /* 0x000fce00078e0017 */
[----:B------:R-:W-:Y:S05]  /*32b0*/  WARPSYNC.COLLECTIVE R25, `(.L_x_2006) ;  /* 0x0000000019087348 */ /* 0x000fea0003c00000 */
[----:B------:R0:W1:Y:S02]  /*32c0*/  SHFL.BFLY P1, R26, R20, R27, R28 ;  /* 0x0c00001b141a7389 */ /* 0x000064000002001c */
[----:B01----:R-:W-:Y:S05]  /*32d0*/  ENDCOLLECTIVE ;  /* 0x000000000000791b */ /* 0x003fea0003800000 */
.L_x_2006:
[----:B------:R-:W-:Y:S05]  /*32e0*/  BRA `(.L_x_2007) ;  /* 0xffffffe400547947 */ /* 0x000fea000383ffff */
        .weak           $__internal_40_$__cuda_sm20_rcp_rn_f32_slowpath
        .type           $__internal_40_$__cuda_sm20_rcp_rn_f32_slowpath,@function
        .size           $__internal_40_$__cuda_sm20_rcp_rn_f32_slowpath,(.L_x_2101 - $__internal_40_$__cuda_sm20_rcp_rn_f32_slowpath)
$__internal_40_$__cuda_sm20_rcp_rn_f32_slowpath:
        /* <DEDUP_REMOVED lines=15> */
.L_x_2009:
        /* <DEDUP_REMOVED lines=33> */
.L_x_2011:
[----:B------:R0:W1:Y:S02]  /*35f0*/  MUFU.RCP R5, R0 ;  /* 0x0000000000057308 */ /* 0x0000640000001000 */
.L_x_2010:
[----:B------:R-:W-:Y:S05]  /*3600*/  BSYNC.RECONVERGENT B1 ;  /* 0x0000000000017941 */ /* 0x000fea0003800200 */
.L_x_2008:
[----:B------:R-:W-:-:S04]  /*3610*/  HFMA2 R7, -RZ, RZ, 0, 0 ;  /* 0x00000000ff077431 */ /* 0x000fc800000001ff */
[----:B01----:R-:W-:Y:S05]  /*3620*/  RET.REL.NODEC R6 `(_Z23flash_attn_sinks_kernelI6__halfLi80ELi8ELi32EEvPKT_S3_S3_PS1_PKffiiiii) ;  /* 0xffffffc806747950 */ /* 0x003fea0003c3ffff */
.L_x_2012:
        /* <DEDUP_REMOVED lines=13> */
.L_x_2101:


//--------------------- .text._Z23flash_attn_sinks_kernelI6__halfLi64ELi8ELi64EEvPKT_S3_S3_PS1_PKffiiiii --------------------------
	.section	.text._Z23flash_attn_sinks_kernelI6__halfLi64ELi8ELi64EEvPKT_S3_S3_PS1_PKffiiiii,"ax",@progbits
	.align	128
        .global         _Z23flash_attn_sinks_kernelI6__halfLi64ELi8ELi64EEvPKT_S3_S3_PS1_PKffiiiii
        .type           _Z23flash_attn_sinks_kernelI6__halfLi64ELi8ELi64EEvPKT_S3_S3_PS1_PKffiiiii,@function
        .size           _Z23flash_attn_sinks_kernelI6__halfLi64ELi8ELi64EEvPKT_S3_S3_PS1_PKffiiiii,(.L_x_2102 - _Z23flash_attn_sinks_kernelI6__halfLi64ELi8ELi64EEvPKT_S3_S3_PS1_PKffiiiii)
        .other          _Z23flash_attn_sinks_kernelI6__halfLi64ELi8ELi64EEvPKT_S3_S3_PS1_PKffiiiii,@"STO_CUDA_ENTRY STV_DEFAULT"
_Z23flash_attn_sinks_kernelI6__halfLi64ELi8ELi64EEvPKT_S3_S3_PS1_PKffiiiii:
.text._Z23flash_attn_sinks_kernelI6__halfLi64ELi8ELi64EEvPKT_S3_S3_PS1_PKffiiiii:
        /* <DEDUP_REMOVED lines=23> */
[----:B0-----:R-:W-:-:S04]  /*0170*/  IABS R11, R0 ;  /* 0x00000000000b7213 */ /* 0x001fc80000000000 */
[----:B------:R-:W0:Y:S08]  /*0180*/  I2F.RP R10, R11 ;  /* 0x0000000b000a7306 */ /* 0x000e300000209400 */
[----:B0-----:R-:W0:Y:S02]  /*0190*/  MUFU.RCP R10, R10 ;  /* 0x0000000a000a7308 */ /* 0x001e240000001000 */
[----:B0-----:R-:W-:-:S06]  /*01a0*/  VIADD R8, R10, 0xffffffe ;  /* 0x0ffffffe0a087836 */ /* 0x001fcc0000000000 */
[----:B------:R0:W5:Y:S01]  /*01b0*/  F2I.FTZ.U32.TRUNC.NTZ R9, R8 ;  /* 0x0000000800097305 */ /* 0x000162000021f000 */
[----:B-1----:R-:W-:Y:S01]  /*01c0*/  IABS R6, R14 ;  /* 0x0000000e00067213 */ /* 0x002fe20000000000 */
[----:B0-----:R-:W-:Y:S01]  /*01d0*/  IMAD.MOV.U32 R8, RZ, RZ, RZ ;  /* 0x000000ffff087224 */ /* 0x001fe200078e00ff */
[----:B-----5:R-:W-:-:S05]  /*01e0*/  IADD3 R22, PT, PT, RZ, -R9, RZ ;  /* 0x80000009ff167210 */ /* 0x020fca0007ffe0ff */
        /* <DEDUP_REMOVED lines=26> */
[----:B------:R-:W-:Y:S02]  /*0390*/  IMAD.HI.U32 R7, R7, R11, R6 ;  /* 0x0000000b07077227 */ /* 0x000fe400078e0006 */
[----:B------:R-:W0:Y:S02]  /*03a0*/  LDC R11, c[0x0][0x3bc] ;  /* 0x0000ef00ff0b7b82 */ /* 0x000e240000000800 */
[----:B------:R-:W-:Y:S02]  /*03b0*/  IMAD.MOV R8, RZ, RZ, -R13 ;  /* 0x000000ffff087224 */ /* 0x000fe400078e0a0d */
[----:B------:R-:W-:-:S04]  /*03c0*/  IMAD.HI.U32 R7, R7, R10, RZ ;  /* 0x0000000a07077227 */ /* 0x000fc800078e00ff */
[----:B------:R-:W-:Y:S01]  /*03d0*/  IMAD R6, R7, R8, R10 ;  /* 0x0000000807067224 */ /* 0x000fe200078e020a */
[----:B----4-:R-:W-:Y:S01]  /*03e0*/  IADD3 R17, PT, PT, -R3, UR5, RZ ;  /* 0x0000000503117c10 */ /* 0x010fe2000fffe1ff */
[----:B------:R-:W1:Y:S03]  /*03f0*/  @!P1 LDC R8, c[0x0][0x3a8] ;  /* 0x0000ea00ff089b82 */ /* 0x000e660000000800 */
[----:B------:R-:W-:-:S13]  /*0400*/  ISETP.GT.U32.AND P2, PT, R9, R6, PT ;  /* 0x000000060900720c */ /* 0x000fda0003f44070 */
[----:B------:R-:W-:-:S04]  /*0410*/  @!P2 IADD3 R6, PT, PT, R6, -R9, RZ ;  /* 0x800000090606a210 */ /* 0x000fc80007ffe0ff */
[----:B------:R-:W-:Y:S02]  /*0420*/  ISETP.GE.U32.AND P0, PT, R6, R9, PT ;  /* 0x000000090600720c */ /* 0x000fe40003f06070 */
[----:B------:R-:W-:Y:S01]  /*0430*/  LOP3.LUT R6, R19, R14, RZ, 0x3c, !PT ;  /* 0x0000000e13067212 */ /* 0x000fe200078e3cff */
[----:B------:R-:W-:Y:S01]  /*0440*/  @!P2 VIADD R7, R7, 0x1 ;  /* 0x000000010707a836 */ /* 0x000fe20000000000 */
[----:B------:R-:W-:Y:S01]  /*0450*/  ISETP.NE.AND P2, PT, R14, RZ, PT ;  /* 0x000000ff0e00720c */ /* 0x000fe20003f45270 */
[----:B------:R-:W-:Y:S01]  /*0460*/  IMAD.IADD R9, R4, 0x1, R17 ;  /* 0x0000000104097824 */ /* 0x000fe200078e0211 */
[----:B------:R-:W-:-:S04]  /*0470*/  ISETP.GE.AND P3, PT, R6, RZ, PT ;  /* 0x000000ff0600720c */ /* 0x000fc80003f66270 */
[----:B0-----:R-:W-:-:S03]  /*0480*/  VIADDMNMX R6, R9, -R11, 0xffffffff, !PT ;  /* 0xffffffff09067446 */ /* 0x001fc6000780090b */
[----:B------:R-:W-:Y:S02]  /*0490*/  @P0 IADD3 R7, PT, PT, R7, 0x1, RZ ;  /* 0x0000000107070810 */ /* 0x000fe40007ffe0ff */
[----:B------:R-:W-:Y:S01]  /*04a0*/  VIADD R6, R6, 0x1 ;  /* 0x0000000106067836 */ /* 0x000fe20000000000 */
[----:B------:R-:W-:Y:S02]  /*04b0*/  VIADDMNMX R4, R4, 0x8, R3, PT ;  /* 0x0000000804047846 */ /* 0x000fe40003800103 */
[----:B------:R-:W-:Y:S02]  /*04c0*/  ISETP.GT.AND P0, PT, R11, RZ, PT ;  /* 0x000000ff0b00720c */ /* 0x000fe40003f04270 */
[----:B------:R-:W-:Y:S02]  /*04d0*/  @!P3 IADD3 R7, PT, PT, -R7, RZ, RZ ;  /* 0x000000ff0707b210 */ /* 0x000fe40007ffe1ff */
[----:B------:R-:W-:Y:S02]  /*04e0*/  @!P2 LOP3.LUT R7, RZ, R14, RZ, 0x33, !PT ;  /* 0x0000000eff07a212 */ /* 0x000fe400078e33ff */
[----:B------:R-:W-:-:S02]  /*04f0*/  VIADDMNMX R17, R17, R4, UR5, PT ;  /* 0x0000000511117e46 */ /* 0x000fc4000b800104 */
[----:B------:R-:W-:-:S04]  /*0500*/  SEL R14, R6, RZ, P0 ;  /* 0x000000ff060e7207 */ /* 0x000fc80000000000 */
[----:B------:R-:W-:Y:S01]  /*0510*/  ISETP.GE.AND P2, PT, R14, R17, PT ;  /* 0x000000110e00720c */ /* 0x000fe20003f46270 */
[----:B------:R-:W-:Y:S02]  /*0520*/  IMAD R0, R0, UR4, R7 ;  /* 0x0000000400007c24 */ /* 0x000fe4000f8e0207 */
[----:B------:R-:W-:Y:S02]  /*0530*/  HFMA2 R7, -RZ, RZ, 0, 0 ;  /* 0x00000000ff077431 */ /* 0x000fe400000001ff */
[----:B------:R-:W-:Y:S01]  /*0540*/  IMAD.MOV.U32 R13, RZ, RZ, RZ ;  /* 0x000000ffff0d7224 */ /* 0x000fe200078e00ff */
[----:B------:R-:W-:Y:S01]  /*0550*/  MOV R15, RZ ;  /* 0x000000ff000f7202 */ /* 0x000fe20000000f00 */
[----:B------:R-:W-:Y:S01]  /*0560*/  IMAD.MOV.U32 R10, RZ, RZ, -0x800001 ;  /* 0xff7fffffff0a7424 */ /* 0x000fe200078e00ff */
[----:B------:R-:W-:Y:S01]  /*0570*/  IADD3 R12, PT, PT, R12, R9, RZ ;  /* 0x000000090c0c7210 */ /* 0x000fe20007ffe0ff */
[----:B------:R-:W-:Y:S02]  /*0580*/  IMAD.MOV.U32 R6, RZ, RZ, RZ ;  /* 0x000000ffff067224 */ /* 0x000fe400078e00ff */
[----:B--2---:R-:W-:-:S02]  /*0590*/  @!P1 HADD2.F32 R5, -RZ, R5.H0_H0 ;  /* 0x20000005ff059230 */ /* 0x004fc40000004100 */
[----:B---3--:R-:W-:-:S03]  /*05a0*/  @!P1 HADD2.F32 R2, -RZ, R2.H0_H0 ;  /* 0x20000002ff029230 */ /* 0x008fc60000004100 */
[-C--:B-1----:R-:W-:Y:S01]  /*05b0*/  @!P1 FMUL R13, R5, R8.reuse ;  /* 0x00000008050d9220 */ /* 0x082fe20000400000 */
[----:B------:R-:W-:Y:S01]  /*05c0*/  MOV R5, RZ ;  /* 0x000000ff00057202 */ /* 0x000fe20000000f00 */
[----:B------:R-:W-:Y:S01]  /*05d0*/  @!P1 FMUL R15, R2, R8 ;  /* 0x00000008020f9220 */ /* 0x000fe20000400000 */
[----:B------:R-:W-:Y:S06]  /*05e0*/  @P2 BRA `(.L_x_2013) ;  /* 0x0000001c00d02947 */ /* 0x000fec0003800000 */
        /* <DEDUP_REMOVED lines=10> */
.L_x_2044:
        /* <DEDUP_REMOVED lines=31> */
.L_x_2014:
        /* <DEDUP_REMOVED lines=11> */
[----:B--2---:R-:W-:Y:S01]  /*0930*/  @!P2 HADD2.F32 R30, -RZ, R36.H0_H0 ;  /* 0x20000024ff1ea230 */ /* 0x004fe20000004100 */
[----:B------:R-:W-:Y:S01]  /*0940*/  ISETP.GE.AND P2, PT, R35, R24, PT ;  /* 0x000000182300720c */ /* 0x000fe20003f46270 */
[----:B0-----:R-:W-:-:S05]  /*0950*/  @!P4 IMAD.WIDE R36, R33, 0x2, R8 ;  /* 0x000000022124c825 */ /* 0x001fca00078e0208 */
[----:B------:R-:W2:Y:S01]  /*0960*/  @!P4 LDG.E.U16.CONSTANT R34, desc[UR8][R36.64] ;  /* 0x000000082422c981 */ /* 0x000ea2000c1e9500 */
[----:B------:R-:W-:Y:S01]  /*0970*/  UIADD3 UR4, UPT, UPT, UR4, 0x1000, URZ ;  /* 0x0000100004047890 */ /* 0x000fe2000fffe0ff */
[----:B------:R-:W-:Y:S01]  /*0980*/  IMAD.MOV.U32 R32, RZ, RZ, RZ ;  /* 0x000000ffff207224 */ /* 0x000fe200078e00ff */
[----:B------:R-:W-:Y:S01]  /*0990*/  IADD3 R25, PT, PT, R25, 0x10, RZ ;  /* 0x0000001019197810 */ /* 0x000fe20007ffe0ff */
[----:B------:R-:W-:Y:S03]  /*09a0*/  STS [R26+-0x800], R30 ;  /* 0xfff8001e1a007388 */ /* 0x000fe60000000800 */
[----:B------:R-:W0:Y:S02]  /*09b0*/  @!P2 LDC.64 R8, c[0x0][0x388] ;  /* 0x0000e200ff08ab82 */ /* 0x000e240000000a00 */
[----:B0-----:R-:W-:Y:S01]  /*09c0*/  @!P2 IMAD.WIDE R8, R31, 0x2, R8 ;  /* 0x000000021f08a825 */ /* 0x001fe200078e0208 */
[----:B------:R-:W-:-:S03]  /*09d0*/  UISETP.NE.AND UP0, UPT, UR4, 0x4800, UPT ;  /* 0x000048000400788c */ /* 0x000fc6000bf05270 */
[----:B---3--:R-:W-:Y:S02]  /*09e0*/  @!P3 HADD2.F32 R32, -RZ, R28.H0_H0 ;  /* 0x2000001cff20b230 */ /* 0x008fe40000004100 */
[----:B------:R-:W3:Y:S01]  /*09f0*/  @!P2 LDG.E.U16.CONSTANT R8, desc[UR8][R8.64] ;  /* 0x000000080808a981 */ /* 0x000ee2000c1e9500 */
[----:B------:R-:W-:Y:S01]  /*0a00*/  MOV R28, RZ ;  /* 0x000000ff001c7202 */ /* 0x000fe20000000f00 */
[----:B------:R-:W-:Y:S01]  /*0a10*/  VIADD R23, R23, 0x10 ;  /* 0x0000001017177836 */ /* 0x000fe20000000000 */
[----:B------:R-:W-:Y:S01]  /*0a20*/  IADD3 R35, PT, PT, R35, 0x10, RZ ;  /* 0x0000001023237810 */ /* 0x000fe20007ffe0ff */
[----:B------:R-:W-:Y:S01]  /*0a30*/  STS [R26+-0x400], R32 ;  /* 0xfffc00201a007388 */ /* 0x000fe20000000800 */
[----:B------:R-:W-:Y:S01]  /*0a40*/  VIADD R27, R27, 0x10 ;  /* 0x000000101b1b7836 */ /* 0x000fe20000000000 */
[----:B------:R-:W-:Y:S01]  /*0a50*/  IADD3 R22, PT, PT, R22, 0x400, RZ ;  /* 0x0000040016167810 */ /* 0x000fe20007ffe0ff */
[----:B------:R-:W-:Y:S01]  /*0a60*/  VIADD R29, R29, 0x400 ;  /* 0x000004001d1d7836 */ /* 0x000fe20000000000 */
[----:B------:R-:W-:Y:S01]  /*0a70*/  IADD3 R33, PT, PT, R33, 0x400, RZ ;  /* 0x0000040021217810 */ /* 0x000fe20007ffe0ff */
[----:B------:R-:W-:-:S02]  /*0a80*/  VIADD R31, R31, 0x400 ;  /* 0x000004001f1f7836 */ /* 0x000fc40000000000 */
        /* <DEDUP_REMOVED lines=9> */
.L_x_2015:
[----:B------:R-:W-:Y:S01]  /*0b20*/  SHF.R.U32.HI R33, RZ, 0x6, R25 ;  /* 0x00000006ff217819 */ /* 0x000fe20000011619 */
[C---:B0-----:R-:W-:Y:S01]  /*0b30*/  VIADD R31, R25.reuse, 0x200 ;  /* 0x00000200191f7836 */ /* 0x041fe20000000000 */
[----:B------:R-:W-:Y:S02]  /*0b40*/  IADD3 R32, PT, PT, R25, 0x100, RZ ;  /* 0x0000010019207810 */ /* 0x000fe40007ffe0ff */
        /* <DEDUP_REMOVED lines=11> */
[----:B------:R-:W1:Y:S02]  /*0c00*/  @!P3 LDC.64 R26, c[0x0][0x390] ;  /* 0x0000e400ff1abb82 */ /* 0x000e640000000a00 */
[----:B------:R-:W-:Y:S02]  /*0c10*/  @!P4 IADD3 R31, PT, PT, R31, R21, RZ ;  /* 0x000000151f1fc210 */ /* 0x000fe40007ffe0ff */
[----:B------:R-:W-:-:S03]  /*0c20*/  @!P5 IMAD.IADD R35, R30, 0x1, R21 ;  /* 0x000000011e23d824 */ /* 0x000fc600078e0215 */
[----:B------:R-:W-:Y:S01]  /*0c30*/  @!P4 IMAD R31, R31, 0x40, R4 ;  /* 0x000000401f1fc824 */ /* 0x000fe200078e0204 */
[----:B------:R-:W2:Y:S01]  /*0c40*/  @!P4 LDC.64 R22, c[0x0][0x390] ;  /* 0x0000e400ff16cb82 */ /* 0x000ea20000000a00 */
[----:B------:R-:W-:Y:S01]  /*0c50*/  @!P5 LEA R35, R35, R4, 0x6 ;  /* 0x000000042323d211 */ /* 0x000fe200078e30ff */
[----:B0-----:R-:W-:-:S06]  /*0c60*/  @!P2 IMAD.WIDE R28, R33, 0x2, R28 ;  /* 0x00000002211ca825 */ /* 0x001fcc00078e021c */
[----:B------:R-:W0:Y:S01]  /*0c70*/  @!P5 LDC.64 R8, c[0x0][0x390] ;  /* 0x0000e400ff08db82 */ /* 0x000e220000000a00 */
[----:B------:R-:W-:Y:S01]  /*0c80*/  @!P3 IMAD.IADD R33, R32, 0x1, R21 ;  /* 0x000000012021b824 */ /* 0x000fe200078e0215 */
[----:B------:R3:W4:Y:S04]  /*0c90*/  @!P2 LDG.E.U16.CONSTANT R28, desc[UR8][R28.64] ;  /* 0x000000081c1ca981 */ /* 0x000728000c1e9500 */
[----:B------:R-:W-:-:S05]  /*0ca0*/  @!P3 LEA R33, R33, R4, 0x6 ;  /* 0x000000042121b211 */ /* 0x000fca00078e30ff */
[----:B-1----:R-:W-:-:S04]  /*0cb0*/  @!P3 IMAD.WIDE R26, R33, 0x2, R26 ;  /* 0x00000002211ab825 */ /* 0x002fc800078e021a */
[----:B--2---:R-:W-:Y:S02]  /*0cc0*/  @!P4 IMAD.WIDE R22, R31, 0x2, R22 ;  /* 0x000000021f16c825 */ /* 0x004fe400078e0216 */
[----:B------:R-:W2:Y:S04]  /*0cd0*/  @!P3 LDG.E.U16.CONSTANT R26, desc[UR8][R26.64] ;  /* 0x000000081a1ab981 */ /* 0x000ea8000c1e9500 */
[----:B------:R1:W5:Y:S01]  /*0ce0*/  @!P4 LDG.E.U16.CONSTANT R22, desc[UR8][R22.64] ;  /* 0x000000081616c981 */ /* 0x000362000c1e9500 */
[----:B0-----:R-:W-:-:S06]  /*0cf0*/  @!P5 IMAD.WIDE R8, R35, 0x2, R8 ;  /* 0x000000022308d825 */ /* 0x001fcc00078e0208 */
[----:B------:R-:W5:Y:S01]  /*0d00*/  @!P5 LDG.E.U16.CONSTANT R8, desc[UR8][R8.64] ;  /* 0x000000080808d981 */ /* 0x000f62000c1e9500 */
[----:B------:R-:W0:Y:S01]  /*0d10*/  S2UR UR6, SR_CgaCtaId ;  /* 0x00000000000679c3 */ /* 0x000e220000008800 */
[----:B------:R-:W-:Y:S02]  /*0d20*/  UMOV UR5, 0x400 ;  /* 0x0000040000057882 */ /* 0x000fe40000000000 */
[----:B------:R-:W-:Y:S01]  /*0d30*/  UIADD3 UR5, UPT, UPT, UR5, 0x4000, URZ ;  /* 0x0000400005057890 */ /* 0x000fe2000fffe0ff */
[----:B---3--:R-:W-:Y:S01]  /*0d40*/  HFMA2 R29, -RZ, RZ, 0, 0 ;  /* 0x00000000ff1d7431 */ /* 0x008fe200000001ff */
[----:B------:R-:W-:Y:S01]  /*0d50*/  CS2R R30, SRZ ;  /* 0x00000000001e7805 */ /* 0x000fe2000001ff00 */
[----:B------:R-:W-:Y:S01]  /*0d60*/  IMAD.MOV.U32 R32, RZ, RZ, RZ ;  /* 0x000000ffff207224 */ /* 0x000fe200078e00ff */
[----:B------:R-:W-:Y:S02]  /*0d70*/  UIADD3 UR4, UPT, UPT, UR4, 0x4, URZ ;  /* 0x0000000404047890 */ /* 0x000fe4000fffe0ff */
[----:B0-----:R-:W-:-:S06]  /*0d80*/  ULEA UR5, UR6, UR5, 0x18 ;  /* 0x0000000506057291 */ /* 0x001fcc000f8ec0ff */
[C---:B-1----:R-:W-:Y:S01]  /*0d90*/  LEA R23, R25.reuse, UR5, 0x2 ;  /* 0x0000000519177c11 */ /* 0x042fe2000f8e10ff */
[----:B------:R-:W-:Y:S01]  /*0da0*/  UISETP.NE.AND UP0, UPT, UR4, 0x10, UPT ;  /* 0x000000100400788c */ /* 0x000fe2000bf05270 */
[----:B------:R-:W-:Y:S02]  /*0db0*/  VIADD R25, R25, 0x400 ;  /* 0x0000040019197836 */ /* 0x000fe40000000000 */
[----:B----4-:R-:W-:-:S05]  /*0dc0*/  @!P2 HADD2.F32 R30, -RZ, R28.H0_H0 ;  /* 0x2000001cff1ea230 */ /* 0x010fca0000004100 */
[----:B------:R0:W-:Y:S01]  /*0dd0*/  STS [R23], R30 ;  /* 0x0000001e17007388 */ /* 0x0001e20000000800 */
[----:B--2---:R-:W-:Y:S02]  /*0de0*/  @!P3 HADD2.F32 R31, -RZ, R26.H0_H0 ;  /* 0x2000001aff1fb230 */ /* 0x004fe40000004100 */
[----:B-----5:R-:W-:-:S03]  /*0df0*/  @!P4 HADD2.F32 R32, -RZ, R22.H0_H0 ;  /* 0x20000016ff20c230 */ /* 0x020fc60000004100 */
[----:B------:R0:W-:Y:S01]  /*0e00*/  STS [R23+0x400], R31 ;  /* 0x0004001f17007388 */ /* 0x0001e20000000800 */
[----:B------:R-:W-:-:S03]  /*0e10*/  @!P5 HADD2.F32 R29, -RZ, R8.H0_H0 ;  /* 0x20000008ff1dd230 */ /* 0x000fc60000004100 */
        /* <DEDUP_REMOVED lines=17> */
.L_x_2023:
        /* <DEDUP_REMOVED lines=26> */
.L_x_2055:
[----:B01----:R-:W-:Y:S01]  /*10d0*/  FADD R30, R30, R31 ;  /* 0x0000001f1e1e7221 */ /* 0x003fe20000000000 */
[----:B------:R-:W-:-:S04]  /*10e0*/  LEA R27, R23, R1, 0x2 ;  /* 0x00000001171b7211 */ /* 0x000fc800078e10ff */
[----:B------:R-:W-:Y:S01]  /*10f0*/  FMNMX R9, R9, R30, !PT ;  /* 0x0000001e09097209 */ /* 0x000fe20007800000 */
[----:B------:R0:W-:Y:S01]  /*1100*/  STL [R27], R30 ;  /* 0x0000001e1b007387 */ /* 0x0001e20000100800 */
[----:B------:R-:W-:Y:S05]  /*1110*/  BRA `(.L_x_2022) ;  /* 0x00000000000c7947 */ /* 0x000fea0003800000 */
.L_x_2020:
[----:B------:R-:W-:Y:S01]  /*1120*/  IMAD R8, R23, 0x4, R1 ;  /* 0x0000000417087824 */ /* 0x000fe200078e0201 */
[----:B------:R-:W-:-:S05]  /*1130*/  MOV R27, 0xff7fffff ;  /* 0xff7fffff001b7802 */ /* 0x000fca0000000f00 */
[----:B------:R1:W-:Y:S02]  /*1140*/  STL [R8], R27 ;  /* 0x0000001b08007387 */ /* 0x0003e40000100800 */
.L_x_2022:
[----:B------:R-:W-:Y:S05]  /*1150*/  BSYNC B1 ;  /* 0x0000000000017941 */ /* 0x000fea0003800000 */
.L_x_2019:
[----:B------:R-:W-:Y:S01]  /*1160*/  VIADD R23, R23, 0x1 ;  /* 0x0000000117177836 */ /* 0x000fe20000000000 */
[----:B------:R-:W-:-:S04]  /*1170*/  IADD3 R25, PT, PT, R25, 0x1, RZ ;  /* 0x0000000119197810 */ /* 0x000fc80007ffe0ff */
[----:B------:R-:W-:-:S13]  /*1180*/  ISETP.GE.AND P3, PT, R23, R24, PT ;  /* 0x000000181700720c */ /* 0x000fda0003f66270 */
[----:B------:R-:W-:Y:S05]  /*1190*/  @!P3 BRA `(.L_x_2023) ;  /* 0xfffffffc0064b947 */ /* 0x000fea000383ffff */
[----:B------:R-:W-:Y:S05]  /*11a0*/  BRA `(.L_x_2024) ;  /* 0x00000004003c7947 */ /* 0x000fea0003800000 */
.L_x_2018:
        /* <DEDUP_REMOVED lines=12> */
.L_x_2027:
        /* <DEDUP_REMOVED lines=21> */
.L_x_2026:
[----:B------:R-:W-:Y:S05]  /*13c0*/  BSYNC.RECONVERGENT B1 ;  /* 0x0000000000017941 */ /* 0x000fea0003800200 */
.L_x_2025:
        /* <DEDUP_REMOVED lines=24> */
.L_x_2029:
[----:B------:R-:W-:Y:S05]  /*1550*/  BSYNC.RECONVERGENT B1 ;  /* 0x0000000000017941 */ /* 0x000fea0003800200 */
.L_x_2028:
        /* <DEDUP_REMOVED lines=20> */
.L_x_2024:
[----:B------:R-:W-:Y:S05]  /*16a0*/  BSYNC B0 ;  /* 0x0000000000007941 */ /* 0x000fea0003800000 */
.L_x_2017:
        /* <DEDUP_REMOVED lines=28> */
.L_x_2039:
        /* <DEDUP_REMOVED lines=30> */
.L_x_2032:
[----:B------:R-:W-:Y:S05]  /*1a50*/  BSYNC.RECONVERGENT B1 ;  /* 0x0000000000017941 */ /* 0x000fea0003800200 */
.L_x_2031:
        /* <DEDUP_REMOVED lines=24> */
.L_x_2034:
[----:B------:R-:W-:Y:S05]  /*1be0*/  BSYNC.RECONVERGENT B1 ;  /* 0x0000000000017941 */ /* 0x000fea0003800200 */
.L_x_2033:
        /* <DEDUP_REMOVED lines=24> */
.L_x_2036:
[----:B------:R-:W-:Y:S05]  /*1d70*/  BSYNC.RECONVERGENT B1 ;  /* 0x0000000000017941 */ /* 0x000fea0003800200 */
.L_x_2035:
        /* <DEDUP_REMOVED lines=24> */
.L_x_2038:
[----:B------:R-:W-:Y:S05]  /*1f00*/  BSYNC.RECONVERGENT B1 ;  /* 0x0000000000017941 */ /* 0x000fea0003800200 */
.L_x_2037:
[----:B------:R-:W-:-:S04]  /*1f10*/  IADD3 R25, PT, PT, R25, 0x4, RZ ;  /* 0x0000000419197810 */ /* 0x000fc80007ffe0ff */
[----:B------:R-:W-:-:S13]  /*1f20*/  ISETP.NE.AND P2, PT, R25, R23, PT ;  /* 0x000000171900720c */ /* 0x000fda0003f45270 */
[----:B------:R-:W-:Y:S05]  /*1f30*/  @P2 BRA `(.L_x_2039) ;  /* 0xfffffff8004c2947 */ /* 0x000fea000383ffff */
[----:B------:R-:W-:Y:S05]  /*1f40*/  BSYNC.RECONVERGENT B0 ;  /* 0x0000000000007941 */ /* 0x000fea0003800200 */
.L_x_2030:
[----:B------:R-:W-:Y:S02]  /*1f50*/  ISETP.NE.AND P2, PT, R26, RZ, PT ;  /* 0x000000ff1a00720c */ /* 0x000fe40003f45270 */
[----:B------:R-:W-:-:S11]  /*1f60*/  MOV R10, R21 ;  /* 0x00000015000a7202 */ /* 0x000fd60000000f00 */
[----:B------:R-:W-:Y:S05]  /*1f70*/  @!P2 BRA `(.L_x_2016) ;  /* 0x00000004005ca947 */ /* 0x000fea0003800000 */
[----:B------:R-:W-:-:S05]  /*1f80*/  IMAD R10, R23, 0x4, R1 ;  /* 0x00000004170a7824 */ /* 0x000fca00078e0201 */
        /* <DEDUP_REMOVED lines=28> */
.L_x_2041:
[----:B------:R-:W-:Y:S05]  /*2150*/  BSYNC.RECONVERGENT B0 ;  /* 0x0000000000007941 */ /* 0x000fea0003800200 */
.L_x_2040:
        /* <DEDUP_REMOVED lines=28> */
.L_x_2043:
[----:B------:R-:W-:Y:S05]  /*2320*/  BSYNC.RECONVERGENT B0 ;  /* 0x0000000000007941 */ /* 0x000fea0003800200 */
.L_x_2042:
        /* <DEDUP_REMOVED lines=22> */
[----:B------:R-:W2:Y:S01]  /*2490*/  LDS R22, [R23+0x280] ;  /* 0x0002800017167984 */ /* 0x000ea20000000800 */
[----:B-1----:R-:W-:-:S04]  /*24a0*/  FMUL R11, R8, R9 ;  /* 0x00000009080b7220 */ /* 0x002fc80000400000 */
[----:B------:R-:W-:Y:S01]  /*24b0*/  FADD R5, R5, R11 ;  /* 0x0000000b05057221 */ /* 0x000fe20000000000 */
[C---:B0-----:R-:W-:Y:S01]  /*24c0*/  FFMA R6, R11.reuse, R10, R6 ;  /* 0x0000000a0b067223 */ /* 0x041fe20000000006 */
[----:B------:R-:W-:Y:S01]  /*24d0*/  MOV R10, R21 ;  /* 0x00000015000a7202 */ /* 0x000fe20000000f00 */
[----:B--2---:R-:W-:-:S07]  /*24e0*/  FFMA R7, R11, R22, R7 ;  /* 0x000000160b077223 */ /* 0x004fce0000000007 */
.L_x_2016:
[----:B------:R-:W-:Y:S05]  /*24f0*/  WARPSYNC.ALL ;  /* 0x0000000000007948 */ /* 0x000fea0003800000 */
[----:B------:R-:W-:Y:S01]  /*2500*/  BAR.SYNC.DEFER_BLOCKING 0x0 ;  /* 0x0000000000007b1d */ /* 0x000fe20000010000 */
[----:B------:R-:W-:-:S05]  /*2510*/  IADD3 R3, PT, PT, R3, 0x1, RZ ;  /* 0x0000000103037810 */ /* 0x000fca0007ffe0ff */
[----:B------:R-:W-:Y:S05]  /*2520*/  @!P1 BRA `(.L_x_2044) ;  /* 0xffffffe000589947 */ /* 0x000fea000383ffff */
.L_x_2013:
        /* <DEDUP_REMOVED lines=35> */
.L_x_2045:
        /* <DEDUP_REMOVED lines=8> */
[----:B0123-5:R-:W-:Y:S05]  /*27e0*/  CALL.REL.NOINC `($__internal_41_$__cuda_sm20_rcp_rn_f32_slowpath) ;  /* 0x0000000000dc7944 */ /* 0x02ffea0003c00000 */
[----:B------:R-:W-:Y:S05]  /*27f0*/  BRA `(.L_x_2048) ;  /* 0x0000000000107947 */ /* 0x000fea0003800000 */
.L_x_2047:
[----:B------:R-:W4:Y:S02]  /*2800*/  MUFU.RCP R0, R9 ;  /* 0x0000000900007308 */ /* 0x000f240000001000 */
[----:B----4-:R-:W-:-:S04]  /*2810*/  FFMA R2, R0, R9, -1 ;  /* 0xbf80000000027423 */ /* 0x010fc80000000009 */
[----:B------:R-:W-:-:S04]  /*2820*/  FADD.FTZ R3, -R2, -RZ ;  /* 0x800000ff02037221 */ /* 0x000fc80000010100 */
[----:B------:R-:W-:-:S07]  /*2830*/  FFMA R0, R0, R3, R0 ;  /* 0x0000000300007223 */ /* 0x000fce0000000000 */
.L_x_2048:
[----:B------:R-:W-:Y:S05]  /*2840*/  BSYNC.RECONVERGENT B0 ;  /* 0x0000000000007941 */ /* 0x000fea0003800200 */
.L_x_2046:
[----:B------:R-:W4:Y:S01]  /*2850*/  LDC.64 R2, c[0x0][0x398] ;  /* 0x0000e600ff027b82 */ /* 0x000f220000000a00 */
[----:B------:R-:W-:-:S05]  /*2860*/  FSEL R0, R0, RZ, P3 ;  /* 0x000000ff00007208 */ /* 0x000fca0001800000 */
[C---:B------:R-:W-:Y:S01]  /*2870*/  FMUL R6, R0.reuse, R6 ;  /* 0x0000000600067220 */ /* 0x040fe20000400000 */
[----:B------:R-:W-:-:S04]  /*2880*/  FMUL R0, R0, R7 ;  /* 0x0000000700007220 */ /* 0x000fc80000400000 */
[----:B------:R-:W-:Y:S02]  /*2890*/  F2FP.F16.F32.PACK_AB R6, RZ, R6 ;  /* 0x00000006ff06723e */ /* 0x000fe400000000ff */
[----:B------:R-:W-:Y:S01]  /*28a0*/  F2FP.F16.F32.PACK_AB R0, RZ, R0 ;  /* 0x00000000ff00723e */ /* 0x000fe200000000ff */
[----:B----4-:R-:W-:-:S05]  /*28b0*/  IMAD.WIDE R16, R16, 0x2, R2 ;  /* 0x0000000210107825 */ /* 0x010fca00078e0202 */
[----:B------:R-:W-:Y:S04]  /*28c0*/  STG.E.U16 desc[UR8][R16.64], R6 ;  /* 0x0000000610007986 */ /* 0x000fe8000c101508 */
[----:B------:R-:W-:Y:S01]  /*28d0*/  STG.E.U16 desc[UR8][R16.64+0x40], R0 ;  /* 0x0000400010007986 */ /* 0x000fe2000c101508 */
[----:B------:R-:W-:Y:S05]  /*28e0*/  EXIT ;  /* 0x000000000000794d */ /* 0x000fea0003800000 */
.L_x_2021:
        /* <DEDUP_REMOVED lines=8> */
.L_x_2050:
[----:B------:R-:W-:Y:S05]  /*2970*/  BSYNC B2 ;  /* 0x0000000000027941 */ /* 0x000fea0003800000 */
.L_x_2049:
        /* <DEDUP_REMOVED lines=8> */
.L_x_2051:
[----:B------:R-:W-:Y:S02]  /*2a00*/  HFMA2 R33, -RZ, RZ, 0, 2.384185791015625e-07 ;  /* 0x00000004ff217431 */ /* 0x000fe400000001ff */
[----:B------:R-:W-:-:S04]  /*2a10*/  IMAD.MOV.U32 R28, RZ, RZ, R31 ;  /* 0x000000ffff1c7224 */ /* 0x000fc800078e001f */
[----:B------:R-:W-:-:S05]  /*2a20*/  FADD R28, R27, R28 ;  /* 0x0000001c1b1c7221 */ /* 0x000fca0000000000 */
[----:B------:R-:W-:-:S07]  /*2a30*/  MOV R27, R28 ;  /* 0x0000001c001b7202 */ /* 0x000fce0000000f00 */
[----:B------:R-:W-:Y:S05]  /*2a40*/  WARPSYNC.COLLECTIVE R32, `(.L_x_2052) ;  /* 0x0000000020087348 */ /* 0x000fea0003c00000 */
[----:B------:R0:W1:Y:S02]  /*2a50*/  SHFL.BFLY P3, R31, R27, R33, R34 ;  /* 0x0c0000211b1f7389 */ /* 0x0000640000060022 */
[----:B01----:R-:W-:Y:S05]  /*2a60*/  ENDCOLLECTIVE ;  /* 0x000000000000791b */ /* 0x003fea0003800000 */
.L_x_2052:
[----:B------:R-:W-:Y:S02]  /*2a70*/  HFMA2 R33, -RZ, RZ, 0, 1.1920928955078125e-07 ;  /* 0x00000002ff217431 */ /* 0x000fe400000001ff */
[----:B------:R-:W-:-:S04]  /*2a80*/  IMAD.MOV.U32 R29, RZ, RZ, R31 ;  /* 0x000000ffff1d7224 */ /* 0x000fc800078e001f */
[----:B------:R-:W-:-:S05]  /*2a90*/  FADD R29, R28, R29 ;  /* 0x0000001d1c1d7221 */ /* 0x000fca0000000000 */
[----:B------:R-:W-:-:S07]  /*2aa0*/  MOV R27, R29 ;  /* 0x0000001d001b7202 */ /* 0x000fce0000000f00 */
[----:B------:R-:W-:Y:S05]  /*2ab0*/  WARPSYNC.COLLECTIVE R32, `(.L_x_2053) ;  /* 0x0000000020087348 */ /* 0x000fea0003c00000 */
[----:B------:R0:W1:Y:S02]  /*2ac0*/  SHFL.BFLY P3, R31, R27, R33, R34 ;  /* 0x0c0000211b1f7389 */ /* 0x0000640000060022 */
[----:B01----:R-:W-:Y:S05]  /*2ad0*/  ENDCOLLECTIVE ;  /* 0x000000000000791b */ /* 0x003fea0003800000 */
.L_x_2053:
[----:B------:R-:W-:Y:S02]  /*2ae0*/  HFMA2 R33, -RZ, RZ, 0, 5.9604644775390625e-08 ;  /* 0x00000001ff217431 */ /* 0x000fe400000001ff */
[----:B------:R-:W-:-:S04]  /*2af0*/  IMAD.MOV.U32 R30, RZ, RZ, R31 ;  /* 0x000000ffff1e7224 */ /* 0x000fc800078e001f */
[----:B------:R-:W-:-:S05]  /*2b00*/  FADD R30, R29, R30 ;  /* 0x0000001e1d1e7221 */ /* 0x000fca0000000000 */
[----:B------:R-:W-:-:S07]  /*2b10*/  MOV R27, R30 ;  /* 0x0000001e001b7202 */ /* 0x000fce0000000f00 */
[----:B------:R-:W-:Y:S05]  /*2b20*/  WARPSYNC.COLLECTIVE R32, `(.L_x_2054) ;  /* 0x0000000020087348 */ /* 0x000fea0003c00000 */
[----:B------:R0:W1:Y:S02]  /*2b30*/  SHFL.BFLY P3, R31, R27, R33, R34 ;  /* 0x0c0000211b1f7389 */ /* 0x0000640000060022 */
[----:B01----:R-:W-:Y:S05]  /*2b40*/  ENDCOLLECTIVE ;  /* 0x000000000000791b */ /* 0x003fea0003800000 */
.L_x_2054:
[----:B------:R-:W-:Y:S05]  /*2b50*/  BRA `(.L_x_2055) ;  /* 0xffffffe4005c7947 */ /* 0x000fea000383ffff */
        .weak           $__internal_41_$__cuda_sm20_rcp_rn_f32_slowpath
        .type           $__internal_41_$__cuda_sm20_rcp_rn_f32_slowpath,@function
        .size           $__internal_41_$__cuda_sm20_rcp_rn_f32_slowpath,(.L_x_2102 - $__internal_41_$__cuda_sm20_rcp_rn_f32_slowpath)
$__internal_41_$__cuda_sm20_rcp_rn_f32_slowpath:
        /* <DEDUP_REMOVED lines=15> */
.L_x_2057:
        /* <DEDUP_REMOVED lines=33> */
.L_x_2059:
[----:B------:R0:W1:Y:S02]  /*2e60*/  MUFU.RCP R3, R2 ;  /* 0x0000000200037308 */ /* 0x0000640000001000 */
.L_x_2058:
[----:B------:R-:W-:Y:S05]  /*2e70*/  BSYNC.RECONVERGENT B1 ;  /* 0x0000000000017941 */ /* 0x000fea0003800200 */
.L_x_2056:
[----:B-1----:R-:W-:Y:S02]  /*2e80*/  IMAD.MOV.U32 R0, RZ, RZ, R3 ;  /* 0x000000ffff007224 */ /* 0x002fe400078e0003 */
[----:B------:R-:W-:Y:S01]  /*2e90*/  HFMA2 R3, -RZ, RZ, 0, 0 ;  /* 0x00000000ff037431 */ /* 0x000fe200000001ff */
[----:B0-----:R-:W-:-:S04]  /*2ea0*/  MOV R2, R9 ;  /* 0x0000000900027202 */ /* 0x001fc80000000f00 */
[----:B------:R-:W-:Y:S05]  /*2eb0*/  RET.REL.NODEC R2 `(_Z23flash_attn_sinks_kernelI6__halfLi64ELi8ELi64EEvPKT_S3_S3_PS1_PKffiiiii) ;  /* 0xffffffd002507950 */ /* 0x000fea0003c3ffff */
.L_x_2060:
        /* <DEDUP_REMOVED lines=12> */
.L_x_2102:


//--------------------- .nv.shared._Z30flash_attn_sinks_varlen_kernelIfLi256ELi8ELi16EEvPKT_S2_S2_PS0_PKfPKjS7_fiiii --------------------------
	.section	.nv.shared._Z30flash_attn_sinks_varlen_kernelIfLi256ELi8ELi16EEvPKT_S2_S2_PS0_PKfPKjS7_fiiii,"aw",@nobits
	.sectionflags	@""
	.align	4
.nv.shared._Z30flash_attn_sinks_varlen_kernelIfLi256ELi8ELi16EEvPKT_S2_S2_PS0_PKfPKjS7_fiiii:
	.zero		33792


//--------------------- .nv.shared.reserved.0     --------------------------
	.section	.nv.shared.reserved.0,"aw",@nobits
	.weak		__nv_reservedSMEM_offset_0_alias
	.size		__nv_reservedSMEM_offset_0_alias, 0, 64
	.other		__nv_reservedSMEM_offset_0_alias,@"STO_CUDA_RESERVED_SHARED STV_DEFAULT"
__nv_reservedSMEM_offset_0_alias:
	.zero		0
	.zero		64


//--------------------- .nv.shared._Z30flash_attn_sinks_varlen_kernelIfLi192ELi8ELi16EEvPKT_S2_S2_PS0_PKfPKjS7_fiiii --------------------------
	.section	.nv.shared._Z30flash_attn_sinks_varlen_kernelIfLi192ELi8ELi16EEvPKT_S2_S2_PS0_PKfPKjS7_fiiii,"aw",@nobits
	.sectionflags	@""
	.align	4
.nv.shared._Z30flash_attn_sinks_varlen_kernelIfLi192ELi8ELi16EEvPKT_S2_S2_PS0_PKfPKjS7_fiiii:
	.zero		25600


//--------------------- .nv.shared._Z30flash_attn_sinks_varlen_kernelIfLi128ELi8ELi32EEvPKT_S2_S2_PS0_PKfPKjS7_fiiii --------------------------
	.section	.nv.shared._Z30flash_attn_sinks_varlen_kernelIfLi128ELi8ELi32EEvPKT_S2_S2_PS0_PKfPKjS7_fiiii,"aw",@nobits
	.sectionflags	@""
	.align	4
.nv.shared._Z30flash_attn_sinks_varlen_kernelIfLi128ELi8ELi32EEvPKT_S2_S2_PS0_PKfPKjS7_fiiii:
	.zero		33792


//--------------------- .nv.shared._Z30flash_attn_sinks_varlen_kernelIfLi112ELi8ELi32EEvPKT_S2_S2_PS0_PKfPKjS7_fiiii --------------------------
	.section	.nv.shared._Z30flash_attn_sinks_varlen_kernelIfLi112ELi8ELi32EEvPKT_S2_S2_PS0_PKfPKjS7_fiiii,"aw",@nobits
	.sectionflags	@""
	.align	4
.nv.shared._Z30flash_attn_sinks_varlen_kernelIfLi112ELi8ELi32EEvPKT_S2_S2_PS0_PKfPKjS7_fiiii:
	.zero		33792


//--------------------- .nv.shared._Z30flash_attn_sinks_varlen_kernelIfLi96ELi8ELi32EEvPKT_S2_S2_PS0_PKfPKjS7_fiiii --------------------------
	.section	.nv.shared._Z30flash_attn_sinks_varlen_kernelIfLi96ELi8ELi32EEvPKT_S2_S2_PS0_PKfPKjS7_fiiii,"aw",@nobits
	.sectionflags	@""
	.align	4
.nv.shared._Z30flash_attn_sinks_varlen_kernelIfLi96ELi8ELi32EEvPKT_S2_S2_PS0_PKfPKjS7_fiiii:
	.zero		25600


//--------------------- .nv.shared._Z30flash_attn_sinks_varlen_kernelIfLi80ELi8ELi32EEvPKT_S2_S2_PS0_PKfPKjS7_fiiii --------------------------
	.section	.nv.shared._Z30flash_attn_sinks_varlen_kernelIfLi80ELi8ELi32EEvPKT_S2_S2_PS0_PKfPKjS7_fiiii,"aw",@nobits
	.sectionflags	@""
	.align	4
.nv.shared._Z30flash_attn_sinks_varlen_kernelIfLi80ELi8ELi32EEvPKT_S2_S2_PS0_PKfPKjS7_fiiii:
	.zero		25600


//--------------------- .nv.shared._Z30flash_attn_sinks_varlen_kernelIfLi64ELi8ELi64EEvPKT_S2_S2_PS0_PKfPKjS7_fiiii --------------------------
	.section	.nv.shared._Z30flash_attn_sinks_varlen_kernelIfLi64ELi8ELi64EEvPKT_S2_S2_PS0_PKfPKjS7_fiiii,"aw",@nobits
	.sectionflags	@""
	.align	4
.nv.shared._Z30flash_attn_sinks_varlen_kernelIfLi64ELi8ELi64EEvPKT_S2_S2_PS0_PKfPKjS7_fiiii:
	.zero		33792


//--------------------- .nv.shared._Z30flash_attn_sinks_varlen_kernelI13__nv_bfloat16Li256ELi8ELi16EEvPKT_S3_S3_PS1_PKfPKjS8_fiiii --------------------------
	.section	.nv.shared._Z30flash_attn_sinks_varlen_kernelI13__nv_bfloat16Li256ELi8ELi16EEvPKT_S3_S3_PS1_PKfPKjS8_fiiii,"aw",@nobits
	.sectionflags	@""
	.align	4
.nv.shared._Z30flash_attn_sinks_varlen_kernelI13__nv_bfloat16Li256ELi8ELi16EEvPKT_S3_S3_PS1_PKfPKjS8_fiiii:
	.zero		33792


//--------------------- .nv.shared._Z30flash_attn_sinks_varlen_kernelI13__nv_bfloat16Li192ELi8ELi16EEvPKT_S3_S3_PS1_PKfPKjS8_fiiii --------------------------
	.section	.nv.shared._Z30flash_attn_sinks_varlen_kernelI13__nv_bfloat16Li192ELi8ELi16EEvPKT_S3_S3_PS1_PKfPKjS8_fiiii,"aw",@nobits
	.sectionflags	@""
	.align	4
.nv.shared._Z30flash_attn_sinks_varlen_kernelI13__nv_bfloat16Li192ELi8ELi16EEvPKT_S3_S3_PS1_PKfPKjS8_fiiii:
	.zero		25600


//--------------------- .nv.shared._Z30flash_attn_sinks_varlen_kernelI13__nv_bfloat16Li128ELi8ELi32EEvPKT_S3_S3_PS1_PKfPKjS8_fiiii --------------------------
	.section	.nv.shared._Z30flash_attn_sinks_varlen_kernelI13__nv_bfloat16Li128ELi8ELi32EEvPKT_S3_S3_PS1_PKfPKjS8_fiiii,"aw",@nobits
	.sectionflags	@""
	.align	4
.nv.shared._Z30flash_attn_sinks_varlen_kernelI13__nv_bfloat16Li128ELi8ELi32EEvPKT_S3_S3_PS1_PKfPKjS8_fiiii:
	.zero		33792


//--------------------- .nv.shared._Z30flash_attn_sinks_varlen_kernelI13__nv_bfloat16Li112ELi8ELi32EEvPKT_S3_S3_PS1_PKfPKjS8_fiiii --------------------------
	.section	.nv.shared._Z30flash_attn_sinks_varlen_kernelI13__nv_bfloat16Li112ELi8ELi32EEvPKT_S3_S3_PS1_PKfPKjS8_fiiii,"aw",@nobits
	.sectionflags	@""
	.align	4
.nv.shared._Z30flash_attn_sinks_varlen_kernelI13__nv_bfloat16Li112ELi8ELi32EEvPKT_S3_S3_PS1_PKfPKjS8_fiiii:
	.zero		33792


//--------------------- .nv.shared._Z30flash_attn_sinks_varlen_kernelI13__nv_bfloat16Li96ELi8ELi32EEvPKT_S3_S3_PS1_PKfPKjS8_fiiii --------------------------
	.section	.nv.shared._Z30flash_attn_sinks_varlen_kernelI13__nv_bfloat16Li96ELi8ELi32EEvPKT_S3_S3_PS1_PKfPKjS8_fiiii,"aw",@nobits
	.sectionflags	@""
	.align	4
.nv.shared._Z30flash_attn_sinks_varlen_kernelI13__nv_bfloat16Li96ELi8ELi32EEvPKT_S3_S3_PS1_PKfPKjS8_fiiii:
	.zero		25600


//--------------------- .nv.shared._Z30flash_attn_sinks_varlen_kernelI13__nv_bfloat16Li80ELi8ELi32EEvPKT_S3_S3_PS1_PKfPKjS8_fiiii --------------------------
	.section	.nv.shared._Z30flash_attn_sinks_varlen_kernelI13__nv_bfloat16Li80ELi8ELi32EEvPKT_S3_S3_PS1_PKfPKjS8_fiiii,"aw",@nobits
	.sectionflags	@""
	.align	4
.nv.shared._Z30flash_attn_sinks_varlen_kernelI13__nv_bfloat16Li80ELi8ELi32EEvPKT_S3_S3_PS1_PKfPKjS8_fiiii:
	.zero		25600


//--------------------- .nv.shared._Z30flash_attn_sinks_varlen_kernelI13__nv_bfloat16Li64ELi8ELi64EEvPKT_S3_S3_PS1_PKfPKjS8_fiiii --------------------------
	.section	.nv.shared._Z30flash_attn_sinks_varlen_kernelI13__nv_bfloat16Li64ELi8ELi64EEvPKT_S3_S3_PS1_PKfPKjS8_fiiii,"aw",@nobits
	.sectionflags	@""
	.align	4
.nv.shared._Z30flash_attn_sinks_varlen_kernelI13__nv_bfloat16Li64ELi8ELi64EEvPKT_S3_S3_PS1_PKfPKjS8_fiiii:
	.zero		33792


//--------------------- .nv.shared._Z30flash_attn_sinks_varlen_kernelI6__halfLi256ELi8ELi16EEvPKT_S3_S3_PS1_PKfPKjS8_fiiii --------------------------
	.section	.nv.shared._Z30flash_attn_sinks_varlen_kernelI6__halfLi256ELi8ELi16EEvPKT_S3_S3_PS1_PKfPKjS8_fiiii,"aw",@nobits
	.sectionflags	@""
	.align	4
.nv.shared._Z30flash_attn_sinks_varlen_kernelI6__halfLi256ELi8ELi16EEvPKT_S3_S3_PS1_PKfPKjS8_fiiii:
	.zero		33792


//--------------------- .nv.shared._Z30flash_attn_sinks_varlen_kernelI6__halfLi192ELi8ELi16EEvPKT_S3_S3_PS1_PKfPKjS8_fiiii --------------------------
	.section	.nv.shared._Z30flash_attn_sinks_varlen_kernelI6__halfLi192ELi8ELi16EEvPKT_S3_S3_PS1_PKfPKjS8_fiiii,"aw",@nobits
	.sectionflags	@""
	.align	4
.nv.shared._Z30flash_attn_sinks_varlen_kernelI6__halfLi192ELi8ELi16EEvPKT_S3_S3_PS1_PKfPKjS8_fiiii:
	.zero		25600


//--------------------- .nv.shared._Z30flash_attn_sinks_varlen_kernelI6__halfLi128ELi8ELi32EEvPKT_S3_S3_PS1_PKfPKjS8_fiiii --------------------------
	.section	.nv.shared._Z30flash_attn_sinks_varlen_kernelI6__halfLi128ELi8ELi32EEvPKT_S3_S3_PS1_PKfPKjS8_fiiii,"aw",@nobits
	.sectionflags	@""
	.align	4
.nv.shared._Z30flash_attn_sinks_varlen_kernelI6__halfLi128ELi8ELi32EEvPKT_S3_S3_PS1_PKfPKjS8_fiiii:
	.zero		33792


//--------------------- .nv.shared._Z30flash_attn_sinks_varlen_kernelI6__halfLi112ELi8ELi32EEvPKT_S3_S3_PS1_PKfPKjS8_fiiii --------------------------
	.section	.nv.shared._Z30flash_attn_sinks_varlen_kernelI6__halfLi112ELi8ELi32EEvPKT_S3_S3_PS1_PKfPKjS8_fiiii,"aw",@nobits
	.sectionflags	@""
	.align	4
.nv.shared._Z30flash_attn_sinks_varlen_kernelI6__halfLi112ELi8ELi32EEvPKT_S3_S3_PS1_PKfPKjS8_fiiii:
	.zero		33792


//--------------------- .nv.shared._Z30flash_attn_sinks_varlen_kernelI6__halfLi96ELi8ELi32EEvPKT_S3_S3_PS1_PKfPKjS8_fiiii --------------------------
	.section	.nv.shared._Z30flash_attn_sinks_varlen_kernelI6__halfLi96ELi8ELi32EEvPKT_S3_S3_PS1_PKfPKjS8_fiiii,"aw",@nobits
	.sectionflags	@""
	.align	4
.nv.shared._Z30flash_attn_sinks_varlen_kernelI6__halfLi96ELi8ELi32EEvPKT_S3_S3_PS1_PKfPKjS8_fiiii:
	.zero		25600


//--------------------- .nv.shared._Z30flash_attn_sinks_varlen_kernelI6__halfLi80ELi8ELi32EEvPKT_S3_S3_PS1_PKfPKjS8_fiiii --------------------------
	.section	.nv.shared._Z30flash_attn_sinks_varlen_kernelI6__halfLi80ELi8ELi32EEvPKT_S3_S3_PS1_PKfPKjS8_fiiii,"aw",@nobits
	.sectionflags	@""
	.align	4
.nv.shared._Z30flash_attn_sinks_varlen_kernelI6__halfLi80ELi8ELi32EEvPKT_S3_S3_PS1_PKfPKjS8_fiiii:
	.zero		25600


//--------------------- .nv.shared._Z30flash_attn_sinks_varlen_kernelI6__halfLi64ELi8ELi64EEvPKT_S3_S3_PS1_PKfPKjS8_fiiii --------------------------
	.section	.nv.shared._Z30flash_attn_sinks_varlen_kernelI6__halfLi64ELi8ELi64EEvPKT_S3_S3_PS1_PKfPKjS8_fiiii,"aw",@nobits
	.sectionflags	@""
	.align	4
.nv.shared._Z30flash_attn_sinks_varlen_kernelI6__halfLi64ELi8ELi64EEvPKT_S3_S3_PS1_PKfPKjS8_fiiii:
	.zero		33792


//--------------------- .nv.shared._Z23flash_attn_sinks_kernelIfLi256ELi8ELi16EEvPKT_S2_S2_PS0_PKffiiiii --------------------------
	.section	.nv.shared._Z23flash_attn_sinks_kernelIfLi256ELi8ELi16EEvPKT_S2_S2_PS0_PKffiiiii,"aw",@nobits
	.sectionflags	@""
	.align	4
.nv.shared._Z23flash_attn_sinks_kernelIfLi256ELi8ELi16EEvPKT_S2_S2_PS0_PKffiiiii:
	.zero		33792


//--------------------- .nv.shared._Z23flash_attn_sinks_kernelIfLi192ELi8ELi16EEvPKT_S2_S2_PS0_PKffiiiii --------------------------
	.section	.nv.shared._Z23flash_attn_sinks_kernelIfLi192ELi8ELi16EEvPKT_S2_S2_PS0_PKffiiiii,"aw",@nobits
	.sectionflags	@""
	.align	4
.nv.shared._Z23flash_attn_sinks_kernelIfLi192ELi8ELi16EEvPKT_S2_S2_PS0_PKffiiiii:
	.zero		25600


//--------------------- .nv.shared._Z23flash_attn_sinks_kernelIfLi128ELi8ELi32EEvPKT_S2_S2_PS0_PKffiiiii --------------------------
	.section	.nv.shared._Z23flash_attn_sinks_kernelIfLi128ELi8ELi32EEvPKT_S2_S2_PS0_PKffiiiii,"aw",@nobits
	.sectionflags	@""
	.align	4
.nv.shared._Z23flash_attn_sinks_kernelIfLi128ELi8ELi32EEvPKT_S2_S2_PS0_PKffiiiii:
	.zero		33792


//--------------------- .nv.shared._Z23flash_attn_sinks_kernelIfLi112ELi8ELi32EEvPKT_S2_S2_PS0_PKffiiiii --------------------------
	.section	.nv.shared._Z23flash_attn_sinks_kernelIfLi112ELi8ELi32EEvPKT_S2_S2_PS0_PKffiiiii,"aw",@nobits
	.sectionflags	@""
	.align	4
.nv.shared._Z23flash_attn_sinks_kernelIfLi112ELi8ELi32EEvPKT_S2_S2_PS0_PKffiiiii:
	.zero		33792


//--------------------- .nv.shared._Z23flash_attn_sinks_kernelIfLi96ELi8ELi32EEvPKT_S2_S2_PS0_PKffiiiii --------------------------
	.section	.nv.shared._Z23flash_attn_sinks_kernelIfLi96ELi8ELi32EEvPKT_S2_S2_PS0_PKffiiiii,"aw",@nobits
	.sectionflags	@""
	.align	4
.nv.shared._Z23flash_attn_sinks_kernelIfLi96ELi8ELi32EEvPKT_S2_S2_PS0_PKffiiiii:
	.zero		25600


//--------------------- .nv.shared._Z23flash_attn_sinks_kernelIfLi80ELi8ELi32EEvPKT_S2_S2_PS0_PKffiiiii --------------------------
	.section	.nv.shared._Z23flash_attn_sinks_kernelIfLi80ELi8ELi32EEvPKT_S2_S2_PS0_PKffiiiii,"aw",@nobits
	.sectionflags	@""
	.align	4
.nv.shared._Z23flash_attn_sinks_kernelIfLi80ELi8ELi32EEvPKT_S2_S2_PS0_PKffiiiii:
	.zero		25600


//--------------------- .nv.shared._Z23flash_attn_sinks_kernelIfLi64ELi8ELi64EEvPKT_S2_S2_PS0_PKffiiiii --------------------------
	.section	.nv.shared._Z23flash_attn_sinks_kernelIfLi64ELi8ELi64EEvPKT_S2_S2_PS0_PKffiiiii,"aw",@nobits
	.sectionflags	@""
	.align	4
.nv.shared._Z23flash_attn_sinks_kernelIfLi64ELi8ELi64EEvPKT_S2_S2_PS0_PKffiiiii:
	.zero		33792


//--------------------- .nv.shared._Z23flash_attn_sinks_kernelI13__nv_bfloat16Li256ELi8ELi16EEvPKT_S3_S3_PS1_PKffiiiii --------------------------
	.section	.nv.shared._Z23flash_attn_sinks_kernelI13__nv_bfloat16Li256ELi8ELi16EEvPKT_S3_S3_PS1_PKffiiiii,"aw",@nobits
	.sectionflags	@""
	.align	4
.nv.shared._Z23flash_attn_sinks_kernelI13__nv_bfloat16Li256ELi8ELi16EEvPKT_S3_S3_PS1_PKffiiiii:
	.zero		33792


//--------------------- .nv.shared._Z23flash_attn_sinks_kernelI13__nv_bfloat16Li192ELi8ELi16EEvPKT_S3_S3_PS1_PKffiiiii --------------------------
	.section	.nv.shared._Z23flash_attn_sinks_kernelI13__nv_bfloat16Li192ELi8ELi16EEvPKT_S3_S3_PS1_PKffiiiii,"aw",@nobits
	.sectionflags	@""
	.align	4
.nv.shared._Z23flash_attn_sinks_kernelI13__nv_bfloat16Li192ELi8ELi16EEvPKT_S3_S3_PS1_PKffiiiii:
	.zero		25600


//--------------------- .nv.shared._Z23flash_attn_sinks_kernelI13__nv_bfloat16Li128ELi8ELi32EEvPKT_S3_S3_PS1_PKffiiiii --------------------------
	.section	.nv.shared._Z23flash_attn_sinks_kernelI13__nv_bfloat16Li128ELi8ELi32EEvPKT_S3_S3_PS1_PKffiiiii,"aw",@nobits
	.sectionflags	@""
	.align	4
.nv.shared._Z23flash_attn_sinks_kernelI13__nv_bfloat16Li128ELi8ELi32EEvPKT_S3_S3_PS1_PKffiiiii:
	.zero		33792


//--------------------- .nv.shared._Z23flash_attn_sinks_kernelI13__nv_bfloat16Li112ELi8ELi32EEvPKT_S3_S3_PS1_PKffiiiii --------------------------
	.section	.nv.shared._Z23flash_attn_sinks_kernelI13__nv_bfloat16Li112ELi8ELi32EEvPKT_S3_S3_PS1_PKffiiiii,"aw",@nobits
	.sectionflags	@""
	.align	4
.nv.shared._Z23flash_attn_sinks_kernelI13__nv_bfloat16Li112ELi8ELi32EEvPKT_S3_S3_PS1_PKffiiiii:
	.zero		33792


//--------------------- .nv.shared._Z23flash_attn_sinks_kernelI13__nv_bfloat16Li96ELi8ELi32EEvPKT_S3_S3_PS1_PKffiiiii --------------------------
	.section	.nv.shared._Z23flash_attn_sinks_kernelI13__nv_bfloat16Li96ELi8ELi32EEvPKT_S3_S3_PS1_PKffiiiii,"aw",@nobits
	.sectionflags	@""
	.align	4
.nv.shared._Z23flash_attn_sinks_kernelI13__nv_bfloat16Li96ELi8ELi32EEvPKT_S3_S3_PS1_PKffiiiii:
	.zero		25600


//--------------------- .nv.shared._Z23flash_attn_sinks_kernelI13__nv_bfloat16Li80ELi8ELi32EEvPKT_S3_S3_PS1_PKffiiiii --------------------------
	.section	.nv.shared._Z23flash_attn_sinks_kernelI13__nv_bfloat16Li80ELi8ELi32EEvPKT_S3_S3_PS1_PKffiiiii,"aw",@nobits
	.sectionflags	@""
	.align	4
.nv.shared._Z23flash_attn_sinks_kernelI13__nv_bfloat16Li80ELi8ELi32EEvPKT_S3_S3_PS1_PKffiiiii:
	.zero		25600


//--------------------- .nv.shared._Z23flash_attn_sinks_kernelI13__nv_bfloat16Li64ELi8ELi64EEvPKT_S3_S3_PS1_PKffiiiii --------------------------
	.section	.nv.shared._Z23flash_attn_sinks_kernelI13__nv_bfloat16Li64ELi8ELi64EEvPKT_S3_S3_PS1_PKffiiiii,"aw",@nobits
	.sectionflags	@""
	.align	4
.nv.shared._Z23flash_attn_sinks_kernelI13__nv_bfloat16Li64ELi8ELi64EEvPKT_S3_S3_PS1_PKffiiiii:
	.zero		33792


//--------------------- .nv.shared._Z23flash_attn_sinks_kernelI6__halfLi256ELi8ELi16EEvPKT_S3_S3_PS1_PKffiiiii --------------------------
	.section	.nv.shared._Z23flash_attn_sinks_kernelI6__halfLi256ELi8ELi16EEvPKT_S3_S3_PS1_PKffiiiii,"aw",@nobits
	.sectionflags	@""
	.align	4
.nv.shared._Z23flash_attn_sinks_kernelI6__halfLi256ELi8ELi16EEvPKT_S3_S3_PS1_PKffiiiii:
	.zero		33792


//--------------------- .nv.shared._Z23flash_attn_sinks_kernelI6__halfLi192ELi8ELi16EEvPKT_S3_S3_PS1_PKffiiiii --------------------------
	.section	.nv.shared._Z23flash_attn_sinks_kernelI6__halfLi192ELi8ELi16EEvPKT_S3_S3_PS1_PKffiiiii,"aw",@nobits
	.sectionflags	@""
	.align	4
.nv.shared._Z23flash_attn_sinks_kernelI6__halfLi192ELi8ELi16EEvPKT_S3_S3_PS1_PKffiiiii:
	.zero		25600


//--------------------- .nv.shared._Z23flash_attn_sinks_kernelI6__halfLi128ELi8ELi32EEvPKT_S3_S3_PS1_PKffiiiii --------------------------
	.section	.nv.shared._Z23flash_attn_sinks_kernelI6__halfLi128ELi8ELi32EEvPKT_S3_S3_PS1_PKffiiiii,"aw",@nobits
	.sectionflags	@""
	.align	4
.nv.shared._Z23flash_attn_sinks_kernelI6__halfLi128ELi8ELi32EEvPKT_S3_S3_PS1_PKffiiiii:
	.zero		33792


//--------------------- .nv.shared._Z23flash_attn_sinks_kernelI6__halfLi112ELi8ELi32EEvPKT_S3_S3_PS1_PKffiiiii --------------------------
	.section	.nv.shared._Z23flash_attn_sinks_kernelI6__halfLi112ELi8ELi32EEvPKT_S3_S3_PS1_PKffiiiii,"aw",@nobits
	.sectionflags	@""
	.align	4
.nv.shared._Z23flash_attn_sinks_kernelI6__halfLi112ELi8ELi32EEvPKT_S3_S3_PS1_PKffiiiii:
	.zero		33792


//--------------------- .nv.shared._Z23flash_attn_sinks_kernelI6__halfLi96ELi8ELi32EEvPKT_S3_S3_PS1_PKffiiiii --------------------------
	.section	.nv.shared._Z23flash_attn_sinks_kernelI6__halfLi96ELi8ELi32EEvPKT_S3_S3_PS1_PKffiiiii,"aw",@nobits
	.sectionflags	@""
	.align	4
.nv.shared._Z23flash_attn_sinks_kernelI6__halfLi96ELi8ELi32EEvPKT_S3_S3_PS1_PKffiiiii:
	.zero		25600


//--------------------- .nv.shared._Z23flash_attn_sinks_kernelI6__halfLi80ELi8ELi32EEvPKT_S3_S3_PS1_PKffiiiii --------------------------
	.section	.nv.shared._Z23flash_attn_sinks_kernelI6__halfLi80ELi8ELi32EEvPKT_S3_S3_PS1_PKffiiiii,"aw",@nobits
	.sectionflags	@""
	.align	4
.nv.shared._Z23flash_attn_sinks_kernelI6__halfLi80ELi8ELi32EEvPKT_S3_S3_PS1_PKffiiiii:
	.zero		25600


//--------------------- .nv.shared._Z23flash_attn_sinks_kernelI6__halfLi64ELi8ELi64EEvPKT_S3_S3_PS1_PKffiiiii --------------------------
	.section	.nv.shared._Z23flash_attn_sinks_kernelI6__halfLi64ELi8ELi64EEvPKT_S3_S3_PS1_PKffiiiii,"aw",@nobits
	.sectionflags	@""
	.align	4
.nv.shared._Z23flash_attn_sinks_kernelI6__halfLi64ELi8ELi64EEvPKT_S3_S3_PS1_PKffiiiii:
	.zero		33792


//--------------------- .nv.constant0._Z30flash_attn_sinks_varlen_kernelIfLi256ELi8ELi16EEvPKT_S2_S2_PS0_PKfPKjS7_fiiii --------------------------
	.section	.nv.constant0._Z30flash_attn_sinks_varlen_kernelIfLi256ELi8ELi16EEvPKT_S2_S2_PS0_PKfPKjS7_fiiii,"a",@progbits
	.sectionflags	@""
	.align	4
.nv.constant0._Z30flash_attn_sinks_varlen_kernelIfLi256ELi8ELi16EEvPKT_S2_S2_PS0_PKfPKjS7_fiiii:
	.zero		972


//--------------------- .nv.constant0._Z30flash_attn_sinks_varlen_kernelIfLi192ELi8ELi16EEvPKT_S2_S2_PS0_PKfPKjS7_fiiii --------------------------
	.section	.nv.constant0._Z30flash_attn_sinks_varlen_kernelIfLi192ELi8ELi16EEvPKT_S2_S2_PS0_PKfPKjS7_fiiii,"a",@progbits
	.sectionflags	@""
	.align	4
.nv.constant0._Z30flash_attn_sinks_varlen_kernelIfLi192ELi8ELi16EEvPKT_S2_S2_PS0_PKfPKjS7_fiiii:
	.zero		972


//--------------------- .nv.constant0._Z30flash_attn_sinks_varlen_kernelIfLi128ELi8ELi32EEvPKT_S2_S2_PS0_PKfPKjS7_fiiii --------------------------
	.section	.nv.constant0._Z30flash_attn_sinks_varlen_kernelIfLi128ELi8ELi32EEvPKT_S2_S2_PS0_PKfPKjS7_fiiii,"a",@progbits
	.sectionflags	@""
	.align	4
.nv.constant0._Z30flash_attn_sinks_varlen_kernelIfLi128ELi8ELi32EEvPKT_S2_S2_PS0_PKfPKjS7_fiiii:
	.zero		972


//--------------------- .nv.constant0._Z30flash_attn_sinks_varlen_kernelIfLi112ELi8ELi32EEvPKT_S2_S2_PS0_PKfPKjS7_fiiii --------------------------
	.section	.nv.constant0._Z30flash_attn_sinks_varlen_kernelIfLi112ELi8ELi32EEvPKT_S2_S2_PS0_PKfPKjS7_fiiii,"a",@progbits
	.sectionflags	@""
	.align	4
.nv.constant0._Z30flash_attn_sinks_varlen_kernelIfLi112ELi8ELi32EEvPKT_S2_S2_PS0_PKfPKjS7_fiiii:
	.zero		972


//--------------------- .nv.constant0._Z30flash_attn_sinks_varlen_kernelIfLi96ELi8ELi32EEvPKT_S2_S2_PS0_PKfPKjS7_fiiii --------------------------
	.section	.nv.constant0._Z30flash_attn_sinks_varlen_kernelIfLi96ELi8ELi32EEvPKT_S2_S2_PS0_PKfPKjS7_fiiii,"a",@progbits
	.sectionflags	@""
	.align	4
.nv.constant0._Z30flash_attn_sinks_varlen_kernelIfLi96ELi8ELi32EEvPKT_S2_S2_PS0_PKfPKjS7_fiiii:
	.zero		972


//--------------------- .nv.constant0._Z30flash_attn_sinks_varlen_kernelIfLi80ELi8ELi32EEvPKT_S2_S2_PS0_PKfPKjS7_fiiii --------------------------
	.section	.nv.constant0._Z30flash_attn_sinks_varlen_kernelIfLi80ELi8ELi32EEvPKT_S2_S2_PS0_PKfPKjS7_fiiii,"a",@progbits
	.sectionflags	@""
	.align	4
.nv.constant0._Z30flash_attn_sinks_varlen_kernelIfLi80ELi8ELi32EEvPKT_S2_S2_PS0_PKfPKjS7_fiiii:
	.zero		972


//--------------------- .nv.constant0._Z30flash_attn_sinks_varlen_kernelIfLi64ELi8ELi64EEvPKT_S2_S2_PS0_PKfPKjS7_fiiii --------------------------
	.section	.nv.constant0._Z30flash_attn_sinks_varlen_kernelIfLi64ELi8ELi64EEvPKT_S2_S2_PS0_PKfPKjS7_fiiii,"a",@progbits
	.sectionflags	@""
	.align	4
.nv.constant0._Z30flash_attn_sinks_varlen_kernelIfLi64ELi8ELi64EEvPKT_S2_S2_PS0_PKfPKjS7_fiiii:
	.zero		972


//--------------------- .nv.constant0._Z30flash_attn_sinks_varlen_kernelI13__nv_bfloat16Li256ELi8ELi16EEvPKT_S3_S3_PS1_PKfPKjS8_fiiii --------------------------
	.section	.nv.constant0._Z30flash_attn_sinks_varlen_kernelI13__nv_bfloat16Li256ELi8ELi16EEvPKT_S3_S3_PS1_PKfPKjS8_fiiii,"a",@progbits
	.sectionflags	@""
	.align	4
.nv.constant0._Z30flash_attn_sinks_varlen_kernelI13__nv_bfloat16Li256ELi8ELi16EEvPKT_S3_S3_PS1_PKfPKjS8_fiiii:
	.zero		972


//--------------------- .nv.constant0._Z30flash_attn_sinks_varlen_kernelI13__nv_bfloat16Li192ELi8ELi16EEvPKT_S3_S3_PS1_PKfPKjS8_fiiii --------------------------
	.section	.nv.constant0._Z30flash_attn_sinks_varlen_kernelI13__nv_bfloat16Li192ELi8ELi16EEvPKT_S3_S3_PS1_PKfPKjS8_fiiii,"a",@progbits
	.sectionflags	@""
	.align	4
.nv.constant0._Z30flash_attn_sinks_varlen_kernelI13__nv_bfloat16Li192ELi8ELi16EEvPKT_S3_S3_PS1_PKfPKjS8_fiiii:
	.zero		972


//--------------------- .nv.constant0._Z30flash_attn_sinks_varlen_kernelI13__nv_bfloat16Li128ELi8ELi32EEvPKT_S3_S3_PS1_PKfPKjS8_fiiii --------------------------
	.section	.nv.constant0._Z30flash_attn_sinks_varlen_kernelI13__nv_bfloat16Li128ELi8ELi32EEvPKT_S3_S3_PS1_PKfPKjS8_fiiii,"a",@progbits
	.sectionflags	@""
	.align	4
.nv.constant0._Z30flash_attn_sinks_varlen_kernelI13__nv_bfloat16Li128ELi8ELi32EEvPKT_S3_S3_PS1_PKfPKjS8_fiiii:
	.zero		972


//--------------------- .nv.constant0._Z30flash_attn_sinks_varlen_kernelI13__nv_bfloat16Li112ELi8ELi32EEvPKT_S3_S3_PS1_PKfPKjS8_fiiii --------------------------
	.section	.nv.constant0._Z30flash_attn_sinks_varlen_kernelI13__nv_bfloat16Li112ELi8ELi32EEvPKT_S3_S3_PS1_PKfPKjS8_fiiii,"a",@progbits
	.sectionflags	@""
	.align	4
.nv.constant0._Z30flash_attn_sinks_varlen_kernelI13__nv_bfloat16Li112ELi8ELi32EEvPKT_S3_S3_PS1_PKfPKjS8_fiiii:
	.zero		972


//--------------------- .nv.constant0._Z30flash_attn_sinks_varlen_kernelI13__nv_bfloat16Li96ELi8ELi32EEvPKT_S3_S3_PS1_PKfPKjS8_fiiii --------------------------
	.section	.nv.constant0._Z30flash_attn_sinks_varlen_kernelI13__nv_bfloat16Li96ELi8ELi32EEvPKT_S3_S3_PS1_PKfPKjS8_fiiii,"a",@progbits
	.sectionflags	@""
	.align	4
.nv.constant0._Z30flash_attn_sinks_varlen_kernelI13__nv_bfloat16Li96ELi8ELi32EEvPKT_S3_S3_PS1_PKfPKjS8_fiiii:
	.zero		972


//--------------------- .nv.constant0._Z30flash_attn_sinks_varlen_kernelI13__nv_bfloat16Li80ELi8ELi32EEvPKT_S3_S3_PS1_PKfPKjS8_fiiii --------------------------
	.section	.nv.constant0._Z30flash_attn_sinks_varlen_kernelI13__nv_bfloat16Li80ELi8ELi32EEvPKT_S3_S3_PS1_PKfPKjS8_fiiii,"a",@progbits
	.sectionflags	@""
	.align	4
.nv.constant0._Z30flash_attn_sinks_varlen_kernelI13__nv_bfloat16Li80ELi8ELi32EEvPKT_S3_S3_PS1_PKfPKjS8_fiiii:
	.zero		972


//--------------------- .nv.constant0._Z30flash_attn_sinks_varlen_kernelI13__nv_bfloat16Li64ELi8ELi64EEvPKT_S3_S3_PS1_PKfPKjS8_fiiii --------------------------
	.section	.nv.constant0._Z30flash_attn_sinks_varlen_kernelI13__nv_bfloat16Li64ELi8ELi64EEvPKT_S3_S3_PS1_PKfPKjS8_fiiii,"a",@progbits
	.sectionflags	@""
	.align	4
.nv.constant0._Z30flash_attn_sinks_varlen_kernelI13__nv_bfloat16Li64ELi8ELi64EEvPKT_S3_S3_PS1_PKfPKjS8_fiiii:
	.zero		972


//--------------------- .nv.constant0._Z30flash_attn_sinks_varlen_kernelI6__halfLi256ELi8ELi16EEvPKT_S3_S3_PS1_PKfPKjS8_fiiii --------------------------
	.section	.nv.constant0._Z30flash_attn_sinks_varlen_kernelI6__halfLi256ELi8ELi16EEvPKT_S3_S3_PS1_PKfPKjS8_fiiii,"a",@progbits
	.sectionflags	@""
	.align	4
.nv.constant0._Z30flash_attn_sinks_varlen_kernelI6__halfLi256ELi8ELi16EEvPKT_S3_S3_PS1_PKfPKjS8_fiiii:
	.zero		972


//--------------------- .nv.constant0._Z30flash_attn_sinks_varlen_kernelI6__halfLi192ELi8ELi16EEvPKT_S3_S3_PS1_PKfPKjS8_fiiii --------------------------
	.section	.nv.constant0._Z30flash_attn_sinks_varlen_kernelI6__halfLi192ELi8ELi16EEvPKT_S3_S3_PS1_PKfPKjS8_fiiii,"a",@progbits
	.sectionflags	@""
	.align	4
.nv.constant0._Z30flash_attn_sinks_varlen_kernelI6__halfLi192ELi8ELi16EEvPKT_S3_S3_PS1_PKfPKjS8_fiiii:
	.zero		972


//--------------------- .nv.constant0._Z30flash_attn_sinks_varlen_kernelI6__halfLi128ELi8ELi32EEvPKT_S3_S3_PS1_PKfPKjS8_fiiii --------------------------
	.section	.nv.constant0._Z30flash_attn_sinks_varlen_kernelI6__halfLi128ELi8ELi32EEvPKT_S3_S3_PS1_PKfPKjS8_fiiii,"a",@progbits
	.sectionflags	@""
	.align	4
.nv.constant0._Z30flash_attn_sinks_varlen_kernelI6__halfLi128ELi8ELi32EEvPKT_S3_S3_PS1_PKfPKjS8_fiiii:
	.zero		972


//--------------------- .nv.constant0._Z30flash_attn_sinks_varlen_kernelI6__halfLi112ELi8ELi32EEvPKT_S3_S3_PS1_PKfPKjS8_fiiii --------------------------
	.section	.nv.constant0._Z30flash_attn_sinks_varlen_kernelI6__halfLi112ELi8ELi32EEvPKT_S3_S3_PS1_PKfPKjS8_fiiii,"a",@progbits
	.sectionflags	@""
	.align	4
.nv.constant0._Z30flash_attn_sinks_varlen_kernelI6__halfLi112ELi8ELi32EEvPKT_S3_S3_PS1_PKfPKjS8_fiiii:
	.zero		972


//--------------------- .nv.constant0._Z30flash_attn_sinks_varlen_kernelI6__halfLi96ELi8ELi32EEvPKT_S3_S3_PS1_PKfPKjS8_fiiii --------------------------
	.section	.nv.constant0._Z30flash_attn_sinks_varlen_kernelI6__halfLi96ELi8ELi32EEvPKT_S3_S3_PS1_PKfPKjS8_fiiii,"a",@progbits
	.sectionflags	@""
	.align	4
.nv.constant0._Z30flash_attn_sinks_varlen_kernelI6__halfLi96ELi8ELi32EEvPKT_S3_S3_PS1_PKfPKjS8_fiiii:
	.zero		972


//--------------------- .nv.constant0._Z30flash_attn_sinks_varlen_kernelI6__halfLi80ELi8ELi32EEvPKT_S3_S3_PS1_PKfPKjS8_fiiii --------------------------
	.section	.nv.constant0._Z30flash_attn_sinks_varlen_kernelI6__halfLi80ELi8ELi32EEvPKT_S3_S3_PS1_PKfPKjS8_fiiii,"a",@progbits
	.sectionflags	@""
	.align	4
.nv.constant0._Z30flash_attn_sinks_varlen_kernelI6__halfLi80ELi8ELi32EEvPKT_S3_S3_PS1_PKfPKjS8_fiiii:
	.zero		972


//--------------------- .nv.constant0._Z30flash_attn_sinks_varlen_kernelI6__halfLi64ELi8ELi64EEvPKT_S3_S3_PS1_PKfPKjS8_fiiii --------------------------
	.section	.nv.constant0._Z30flash_attn_sinks_varlen_kernelI6__halfLi64ELi8ELi64EEvPKT_S3_S3_PS1_PKfPKjS8_fiiii,"a",@progbits
	.sectionflags	@""
	.align	4
.nv.constant0._Z30flash_attn_sinks_varlen_kernelI6__halfLi64ELi8ELi64EEvPKT_S3_S3_PS1_PKfPKjS8_fiiii:
	.zero		972


//--------------------- .nv.constant0._Z23flash_attn_sinks_kernelIfLi256ELi8ELi16EEvPKT_S2_S2_PS0_PKffiiiii --------------------------
	.section	.nv.constant0._Z23flash_attn_sinks_kernelIfLi256ELi8ELi16EEvPKT_S2_S2_PS0_PKffiiiii,"a",@progbits
	.sectionflags	@""
	.align	4
.nv.constant0._Z23flash_attn_sinks_kernelIfLi256ELi8ELi16EEvPKT_S2_S2_PS0_PKffiiiii:
	.zero		960


//--------------------- .nv.constant0._Z23flash_attn_sinks_kernelIfLi192ELi8ELi16EEvPKT_S2_S2_PS0_PKffiiiii --------------------------
	.section	.nv.constant0._Z23flash_attn_sinks_kernelIfLi192ELi8ELi16EEvPKT_S2_S2_PS0_PKffiiiii,"a",@progbits
	.sectionflags	@""
	.align	4
.nv.constant0._Z23flash_attn_sinks_kernelIfLi192ELi8ELi16EEvPKT_S2_S2_PS0_PKffiiiii:
	.zero		960


//--------------------- .nv.constant0._Z23flash_attn_sinks_kernelIfLi128ELi8ELi32EEvPKT_S2_S2_PS0_PKffiiiii --------------------------
	.section	.nv.constant0._Z23flash_attn_sinks_kernelIfLi128ELi8ELi32EEvPKT_S2_S2_PS0_PKffiiiii,"a",@progbits
	.sectionflags	@""
	.align	4
.nv.constant0._Z23flash_attn_sinks_kernelIfLi128ELi8ELi32EEvPKT_S2_S2_PS0_PKffiiiii:
	.zero		960


//--------------------- .nv.constant0._Z23flash_attn_sinks_kernelIfLi112ELi8ELi32EEvPKT_S2_S2_PS0_PKffiiiii --------------------------
	.section	.nv.constant0._Z23flash_attn_sinks_kernelIfLi112ELi8ELi32EEvPKT_S2_S2_PS0_PKffiiiii,"a",@progbits
	.sectionflags	@""
	.align	4
.nv.constant0._Z23flash_attn_sinks_kernelIfLi112ELi8ELi32EEvPKT_S2_S2_PS0_PKffiiiii:
	.zero		960


//--------------------- .nv.constant0._Z23flash_attn_sinks_kernelIfLi96ELi8ELi32EEvPKT_S2_S2_PS0_PKffiiiii --------------------------
	.section	.nv.constant0._Z23flash_attn_sinks_kernelIfLi96ELi8ELi32EEvPKT_S2_S2_PS0_PKffiiiii,"a",@progbits
	.sectionflags	@""
	.align	4
.nv.constant0._Z23flash_attn_sinks_kernelIfLi96ELi8ELi32EEvPKT_S2_S2_PS0_PKffiiiii:
	.zero		960


//--------------------- .nv.constant0._Z23flash_attn_sinks_kernelIfLi80ELi8ELi32EEvPKT_S2_S2_PS0_PKffiiiii --------------------------
	.section	.nv.constant0._Z23flash_attn_sinks_kernelIfLi80ELi8ELi32EEvPKT_S2_S2_PS0_PKffiiiii,"a",@progbits
	.sectionflags	@""
	.align	4
.nv.constant0._Z23flash_attn_sinks_kernelIfLi80ELi8ELi32EEvPKT_S2_S2_PS0_PKffiiiii:
	.zero		960


//--------------------- .nv.constant0._Z23flash_attn_sinks_kernelIfLi64ELi8ELi64EEvPKT_S2_S2_PS0_PKffiiiii --------------------------
	.section	.nv.constant0._Z23flash_attn_sinks_kernelIfLi64ELi8ELi64EEvPKT_S2_S2_PS0_PKffiiiii,"a",@progbits
	.sectionflags	@""
	.align	4
.nv.constant0._Z23flash_attn_sinks_kernelIfLi64ELi8ELi64EEvPKT_S2_S2_PS0_PKffiiiii:
	.zero		960


//--------------------- .nv.constant0._Z23flash_attn_sinks_kernelI13__nv_bfloat16Li256ELi8ELi16EEvPKT_S3_S3_PS1_PKffiiiii --------------------------
	.section	.nv.constant0._Z23flash_attn_sinks_kernelI13__nv_bfloat16Li256ELi8ELi16EEvPKT_S3_S3_PS1_PKffiiiii,"a",@progbits
	.sectionflags	@""
	.align	4
.nv.constant0._Z23flash_attn_sinks_kernelI13__nv_bfloat16Li256ELi8ELi16EEvPKT_S3_S3_PS1_PKffiiiii:
	.zero		960


//--------------------- .nv.constant0._Z23flash_attn_sinks_kernelI13__nv_bfloat16Li192ELi8ELi16EEvPKT_S3_S3_PS1_PKffiiiii --------------------------
	.section	.nv.constant0._Z23flash_attn_sinks_kernelI13__nv_bfloat16Li192ELi8ELi16EEvPKT_S3_S3_PS1_PKffiiiii,"a",@progbits
	.sectionflags	@""
	.align	4
.nv.constant0._Z23flash_attn_sinks_kernelI13__nv_bfloat16Li192ELi8ELi16EEvPKT_S3_S3_PS1_PKffiiiii:
	.zero		960


//--------------------- .nv.constant0._Z23flash_attn_sinks_kernelI13__nv_bfloat16Li128ELi8ELi32EEvPKT_S3_S3_PS1_PKffiiiii --------------------------
	.section	.nv.constant0._Z23flash_attn_sinks_kernelI13__nv_bfloat16Li128ELi8ELi32EEvPKT_S3_S3_PS1_PKffiiiii,"a",@progbits
	.sectionflags	@""
	.align	4
.nv.constant0._Z23flash_attn_sinks_kernelI13__nv_bfloat16Li128ELi8ELi32EEvPKT_S3_S3_PS1_PKffiiiii:
	.zero		960


//--------------------- .nv.constant0._Z23flash_attn_sinks_kernelI13__nv_bfloat16Li112ELi8ELi32EEvPKT_S3_S3_PS1_PKffiiiii --------------------------
	.section	.nv.constant0._Z23flash_attn_sinks_kernelI13__nv_bfloat16Li112ELi8ELi32EEvPKT_S3_S3_PS1_PKffiiiii,"a",@progbits
	.sectionflags	@""
	.align	4
.nv.constant0._Z23flash_attn_sinks_kernelI13__nv_bfloat16Li112ELi8ELi32EEvPKT_S3_S3_PS1_PKffiiiii:
	.zero		960


//--------------------- .nv.constant0._Z23flash_attn_sinks_kernelI13__nv_bfloat16Li96ELi8ELi32EEvPKT_S3_S3_PS1_PKffiiiii --------------------------
	.section	.nv.constant0._Z23flash_attn_sinks_kernelI13__nv_bfloat16Li96ELi8ELi32EEvPKT_S3_S3_PS1_PKffiiiii,"a",@progbits
	.sectionflags	@""
	.align	4
.nv.constant0._Z23flash_attn_sinks_kernelI13__nv_bfloat16Li96ELi8ELi32EEvPKT_S3_S3_PS1_PKffiiiii:
	.zero		960


//--------------------- .nv.constant0._Z23flash_attn_sinks_kernelI13__nv_bfloat16Li80ELi8ELi32EEvPKT_S3_S3_PS1_PKffiiiii --------------------------
	.section	.nv.constant0._Z23flash_attn_sinks_kernelI13__nv_bfloat16Li80ELi8ELi32EEvPKT_S3_S3_PS1_PKffiiiii,"a",@progbits
	.sectionflags	@""
	.align	4
.nv.constant0._Z23flash_attn_sinks_kernelI13__nv_bfloat16Li80ELi8ELi32EEvPKT_S3_S3_PS1_PKffiiiii:
	.zero		960


//--------------------- .nv.constant0._Z23flash_attn_sinks_kernelI13__nv_bfloat16Li64ELi8ELi64EEvPKT_S3_S3_PS1_PKffiiiii --------------------------
	.section	.nv.constant0._Z23flash_attn_sinks_kernelI13__nv_bfloat16Li64ELi8ELi64EEvPKT_S3_S3_PS1_PKffiiiii,"a",@progbits
	.sectionflags	@""
	.align	4
.nv.constant0._Z23flash_attn_sinks_kernelI13__nv_bfloat16Li64ELi8ELi64EEvPKT_S3_S3_PS1_PKffiiiii:
	.zero		960


//--------------------- .nv.constant0._Z23flash_attn_sinks_kernelI6__halfLi256ELi8ELi16EEvPKT_S3_S3_PS1_PKffiiiii --------------------------
	.section	.nv.constant0._Z23flash_attn_sinks_kernelI6__halfLi256ELi8ELi16EEvPKT_S3_S3_PS1_PKffiiiii,"a",@progbits
	.sectionflags	@""
	.align	4
.nv.constant0._Z23flash_attn_sinks_kernelI6__halfLi256ELi8ELi16EEvPKT_S3_S3_PS1_PKffiiiii:
	.zero		960


//--------------------- .nv.constant0._Z23flash_attn_sinks_kernelI6__halfLi192ELi8ELi16EEvPKT_S3_S3_PS1_PKffiiiii --------------------------
	.section	.nv.constant0._Z23flash_attn_sinks_kernelI6__halfLi192ELi8ELi16EEvPKT_S3_S3_PS1_PKffiiiii,"a",@progbits
	.sectionflags	@""
	.align	4
.nv.constant0._Z23flash_attn_sinks_kernelI6__halfLi192ELi8ELi16EEvPKT_S3_S3_PS1_PKffiiiii:
	.zero		960


//--------------------- .nv.constant0._Z23flash_attn_sinks_kernelI6__halfLi128ELi8ELi32EEvPKT_S3_S3_PS1_PKffiiiii --------------------------
	.section	.nv.constant0._Z23flash_attn_sinks_kernelI6__halfLi128ELi8ELi32EEvPKT_S3_S3_PS1_PKffiiiii,"a",@progbits
	.sectionflags	@""
	.align	4
.nv.constant0._Z23flash_attn_sinks_kernelI6__halfLi128ELi8ELi32EEvPKT_S3_S3_PS1_PKffiiiii:
	.zero		960


//--------------------- .nv.constant0._Z23flash_attn_sinks_kernelI6__halfLi112ELi8ELi32EEvPKT_S3_S3_PS1_PKffiiiii --------------------------
	.section	.nv.constant0._Z23flash_attn_sinks_kernelI6__halfLi112ELi8ELi32EEvPKT_S3_S3_PS1_PKffiiiii,"a",@progbits
	.sectionflags	@""
	.align	4
.nv.constant0._Z23flash_attn_sinks_kernelI6__halfLi112ELi8ELi32EEvPKT_S3_S3_PS1_PKffiiiii:
	.zero		960


//--------------------- .nv.constant0._Z23flash_attn_sinks_kernelI6__halfLi96ELi8ELi32EEvPKT_S3_S3_PS1_PKffiiiii --------------------------
	.section	.nv.constant0._Z23flash_attn_sinks_kernelI6__halfLi96ELi8ELi32EEvPKT_S3_S3_PS1_PKffiiiii,"a",@progbits
	.sectionflags	@""
	.align	4
.nv.constant0._Z23flash_attn_sinks_kernelI6__halfLi96ELi8ELi32EEvPKT_S3_S3_PS1_PKffiiiii:
	.zero		960


//--------------------- .nv.constant0._Z23flash_attn_sinks_kernelI6__halfLi80ELi8ELi32EEvPKT_S3_S3_PS1_PKffiiiii --------------------------
	.section	.nv.constant0._Z23flash_attn_sinks_kernelI6__halfLi80ELi8ELi32EEvPKT_S3_S3_PS1_PKffiiiii,"a",@progbits
	.sectionflags	@""
	.align	4
.nv.constant0._Z23flash_attn_sinks_kernelI6__halfLi80ELi8ELi32EEvPKT_S3_S3_PS1_PKffiiiii:
	.zero		960


//--------------------- .nv.constant0._Z23flash_attn_sinks_kernelI6__halfLi64ELi8ELi64EEvPKT_S3_S3_PS1_PKffiiiii --------------------------
	.section	.nv.constant0._Z23flash_attn_sinks_kernelI6__halfLi64ELi8ELi64EEvPKT_S3_S3_PS1_PKffiiiii,"a",@progbits
	.sectionflags	@""
	.align	4
.nv.constant0._Z23flash_attn_sinks_kernelI6__halfLi64ELi8ELi64EEvPKT_S3_S3_PS1_PKffiiiii:
	.zero		960


//--------------------- SYMBOLS --------------------------

	.type		.nv.reservedSmem.offset0,@object
	.size		.nv.reservedSmem.offset0,0x4
	.type		.nv.reservedSmem.cap,@object
	.size		.nv.reservedSmem.cap,0x4
